	.target	sm_90a

	.elftype	@"ET_EXEC"


//--------------------- .note.nv.tkinfo           --------------------------
	.section	.note.nv.tkinfo,"",@"SHT_NOTE"
	.sectionflags	@"SHF_NOTE_NV_TKINFO"
	.tkinfo
        /*0018*/ 	.word	0x00000002
        /*0030*/ 	.string	""
        /*0030*/ 	.string	"ptxas"
        /*0030*/ 	.string	"Cuda compilation tools, release 13.0, V13.0.88"
        /*0030*/ 	.string	"Build cuda_13.0.r13.0/compiler.36424714_0"
        /*0030*/ 	.string	"-v  -suppress-debug-info  -lineinfo  -arch sm_90a "



//--------------------- .note.nv.cuinfo           --------------------------
	.section	.note.nv.cuinfo,"",@"SHT_NOTE"
	.sectionflags	@"SHF_NOTE_NV_CUINFO"
        /*0018*/ 	.short	0x0002
        /*001a*/ 	.short	0x005a
        /*001c*/ 	.short	0x0082
	.zero		2


//--------------------- .nv.info                  --------------------------
	.section	.nv.info,"",@"SHT_CUDA_INFO"
	.align	4


	//----- nvinfo : EIATTR_REGCOUNT
	.align		4
        /*0000*/ 	.byte	0x04, 0x2f
        /*0002*/ 	.short	(.L_1 - .L_0)
	.align		4
.L_0:
        /*0004*/ 	.word	index@(matmul_kernel)
        /*0008*/ 	.word	0x000000ff


	//----- nvinfo : EIATTR_FRAME_SIZE
	.align		4
.L_1:
        /*000c*/ 	.byte	0x04, 0x11
        /*000e*/ 	.short	(.L_3 - .L_2)
	.align		4
.L_2:
        /*0010*/ 	.word	index@(matmul_kernel)
        /*0014*/ 	.word	0x00000118


	//----- nvinfo : EIATTR_MIN_STACK_SIZE
	.align		4
.L_3:
        /*0018*/ 	.byte	0x04, 0x12
        /*001a*/ 	.short	(.L_5 - .L_4)
	.align		4
.L_4:
        /*001c*/ 	.word	index@(matmul_kernel)
        /*0020*/ 	.word	0x00000118
.L_5:


//--------------------- .nv.compat                --------------------------
	.section	.nv.compat,"",@"SHT_CUDA_COMPAT_INFO"
	.align	4
        /*0000*/ 	.byte	0x02, 0x09, 0x01, 0x00, 0x02, 0x02, 0x04, 0x00, 0x02, 0x05, 0x05, 0x00, 0x03, 0x07, 0x01, 0x01
        /*0010*/ 	.byte	0x02, 0x03, 0x00, 0x00, 0x02, 0x06, 0x01, 0x00, 0x04, 0x0b, 0x08, 0x00, 0x00, 0x00, 0x00, 0x00
        /*0020*/ 	.byte	0x00, 0x00, 0x00, 0x00


//--------------------- .nv.info.matmul_kernel    --------------------------
	.section	.nv.info.matmul_kernel,"",@"SHT_CUDA_INFO"
	.sectionflags	@""
	.align	4


	//----- nvinfo : EIATTR_CUDA_API_VERSION
	.align		4
        /*0000*/ 	.byte	0x04, 0x37
        /*0002*/ 	.short	(.L_7 - .L_6)
.L_6:
        /*0004*/ 	.word	0x00000082


	//----- nvinfo : EIATTR_KPARAM_INFO
	.align		4
.L_7:
        /*0008*/ 	.byte	0x04, 0x17
        /*000a*/ 	.short	(.L_9 - .L_8)
.L_8:
        /*000c*/ 	.word	0x00000000
        /*0010*/ 	.short	0x000d
        /*0012*/ 	.short	0x0048
        /*0014*/ 	.byte	0x00, 0xf4, 0x21, 0x00


	//----- nvinfo : EIATTR_KPARAM_INFO
	.align		4
.L_9:
        /*0018*/ 	.byte	0x04, 0x17
        /*001a*/ 	.short	(.L_11 - .L_10)
.L_10:
        /*001c*/ 	.word	0x00000000
        /*0020*/ 	.short	0x000c
        /*0022*/ 	.short	0x0040
        /*0024*/ 	.byte	0x00, 0xf4, 0x21, 0x00


	//----- nvinfo : EIATTR_KPARAM_INFO
	.align		4
.L_11:
        /*0028*/ 	.byte	0x04, 0x17
        /*002a*/ 	.short	(.L_13 - .L_12)
.L_12:
        /*002c*/ 	.word	0x00000000
        /*0030*/ 	.short	0x000b
        /*0032*/ 	.short	0x0038
        /*0034*/ 	.byte	0x00, 0xf0, 0x11, 0x00


	//----- nvinfo : EIATTR_KPARAM_INFO
	.align		4
.L_13:
        /*0038*/ 	.byte	0x04, 0x17
        /*003a*/ 	.short	(.L_15 - .L_14)
.L_14:
        /*003c*/ 	.word	0x00000000
        /*0040*/ 	.short	0x000a
        /*0042*/ 	.short	0x0034
        /*0044*/ 	.byte	0x00, 0xf0, 0x11, 0x00


	//----- nvinfo : EIATTR_KPARAM_INFO
	.align		4
.L_15:
        /*0048*/ 	.byte	0x04, 0x17
        /*004a*/ 	.short	(.L_17 - .L_16)
.L_16:
        /*004c*/ 	.word	0x00000000
        /*0050*/ 	.short	0x0009
        /*0052*/ 	.short	0x0030
        /*0054*/ 	.byte	0x00, 0xf0, 0x11, 0x00


	//----- nvinfo : EIATTR_KPARAM_INFO
	.align		4
.L_17:
        /*0058*/ 	.byte	0x04, 0x17
        /*005a*/ 	.short	(.L_19 - .L_18)
.L_18:
        /*005c*/ 	.word	0x00000000
        /*0060*/ 	.short	0x0008
        /*0062*/ 	.short	0x002c
        /*0064*/ 	.byte	0x00, 0xf0, 0x11, 0x00


	//----- nvinfo : EIATTR_KPARAM_INFO
	.align		4
.L_19:
        /*0068*/ 	.byte	0x04, 0x17
        /*006a*/ 	.short	(.L_21 - .L_20)
.L_20:
        /*006c*/ 	.word	0x00000000
        /*0070*/ 	.short	0x0007
        /*0072*/ 	.short	0x0028
        /*0074*/ 	.byte	0x00, 0xf0, 0x11, 0x00


	//----- nvinfo : EIATTR_KPARAM_INFO
	.align		4
.L_21:
        /*0078*/ 	.byte	0x04, 0x17
        /*007a*/ 	.short	(.L_23 - .L_22)
.L_22:
        /*007c*/ 	.word	0x00000000
        /*0080*/ 	.short	0x0006
        /*0082*/ 	.short	0x0024
        /*0084*/ 	.byte	0x00, 0xf0, 0x11, 0x00


	//----- nvinfo : EIATTR_KPARAM_INFO
	.align		4
.L_23:
        /*0088*/ 	.byte	0x04, 0x17
        /*008a*/ 	.short	(.L_25 - .L_24)
.L_24:
        /*008c*/ 	.word	0x00000000
        /*0090*/ 	.short	0x0005
        /*0092*/ 	.short	0x0020
        /*0094*/ 	.byte	0x00, 0xf0, 0x11, 0x00


	//----- nvinfo : EIATTR_KPARAM_INFO
	.align		4
.L_25:
        /*0098*/ 	.byte	0x04, 0x17
        /*009a*/ 	.short	(.L_27 - .L_26)
.L_26:
        /*009c*/ 	.word	0x00000000
        /*00a0*/ 	.short	0x0004
        /*00a2*/ 	.short	0x001c
        /*00a4*/ 	.byte	0x00, 0xf0, 0x11, 0x00


	//----- nvinfo : EIATTR_KPARAM_INFO
	.align		4
.L_27:
        /*00a8*/ 	.byte	0x04, 0x17
        /*00aa*/ 	.short	(.L_29 - .L_28)
.L_28:
        /*00ac*/ 	.word	0x00000000
        /*00b0*/ 	.short	0x0003
        /*00b2*/ 	.short	0x0018
        /*00b4*/ 	.byte	0x00, 0xf0, 0x11, 0x00


	//----- nvinfo : EIATTR_KPARAM_INFO
	.align		4
.L_29:
        /*00b8*/ 	.byte	0x04, 0x17
        /*00ba*/ 	.short	(.L_31 - .L_30)
.L_30:
        /*00bc*/ 	.word	0x00000000
        /*00c0*/ 	.short	0x0002
        /*00c2*/ 	.short	0x0010
        /*00c4*/ 	.byte	0x00, 0xf4, 0x21, 0x00


	//----- nvinfo : EIATTR_KPARAM_INFO
	.align		4
.L_31:
        /*00c8*/ 	.byte	0x04, 0x17
        /*00ca*/ 	.short	(.L_33 - .L_32)
.L_32:
        /*00cc*/ 	.word	0x00000000
        /*00d0*/ 	.short	0x0001
        /*00d2*/ 	.short	0x0008
        /*00d4*/ 	.byte	0x00, 0xf4, 0x21, 0x00


	//----- nvinfo : EIATTR_KPARAM_INFO
	.align		4
.L_33:
        /*00d8*/ 	.byte	0x04, 0x17
        /*00da*/ 	.short	(.L_35 - .L_34)
.L_34:
        /*00dc*/ 	.word	0x00000000
        /*00e0*/ 	.short	0x0000
        /*00e2*/ 	.short	0x0000
        /*00e4*/ 	.byte	0x00, 0xf4, 0x21, 0x00


	//----- nvinfo : EIATTR_SPARSE_MMA_MASK
	.align		4
.L_35:
        /*00e8*/ 	.byte	0x03, 0x50
        /*00ea*/ 	.short	0x0000


	//----- nvinfo : EIATTR_MAXREG_COUNT
	.align		4
        /*00ec*/ 	.byte	0x03, 0x1b
        /*00ee*/ 	.short	0x00ff


	//----- nvinfo : EIATTR_NUM_BARRIERS
	.align		4
        /*00f0*/ 	.byte	0x02, 0x4c
        /*00f2*/ 	.byte	0x01
	.zero		1


	//----- nvinfo : EIATTR_ANNOTATIONS
	.align		4
        /*00f4*/ 	.byte	0x04, 0x55
        /*00f6*/ 	.short	(.L_37 - .L_36)


	//   ....[0]....
.L_36:
        /*00f8*/ 	.word	0x00000001
        /*00fc*/ 	.byte	0x30, 0x09, 0x00, 0x00, 0x01, 0x00, 0x00, 0x00, 0xd0, 0x49, 0x00, 0x00, 0x01, 0x00, 0x00, 0x00
        /* <DEDUP_REMOVED lines=97> */
        /*071c*/ 	.byte	0x90, 0x90, 0x00, 0x00


	//----- nvinfo : EIATTR_MERCURY_ISA_VERSION
	.align		4
.L_37:
        /*0720*/ 	.byte	0x03, 0x5f
        /*0722*/ 	.short	0x0101


	//----- nvinfo : EIATTR_EXIT_INSTR_OFFSETS
	.align		4
        /*0724*/ 	.byte	0x04, 0x1c
        /*0726*/ 	.short	(.L_39 - .L_38)


	//   ....[0]....
.L_38:
        /*0728*/ 	.word	0x0000f130


	//   ....[1]....
        /*072c*/ 	.word	0x0000f150


	//----- nvinfo : EIATTR_REQNTID
	.align		4
.L_39:
        /*0730*/ 	.byte	0x04, 0x10
        /*0732*/ 	.short	(.L_41 - .L_40)
.L_40:
        /*0734*/ 	.word	0x00000080
        /*0738*/ 	.word	0x00000001
        /*073c*/ 	.word	0x00000001


	//----- nvinfo : EIATTR_CBANK_PARAM_SIZE
	.align		4
.L_41:
        /*0740*/ 	.byte	0x03, 0x19
        /*0742*/ 	.short	0x0050


	//----- nvinfo : EIATTR_PARAM_CBANK
	.align		4
        /*0744*/ 	.byte	0x04, 0x0a
        /*0746*/ 	.short	(.L_43 - .L_42)
	.align		4
.L_42:
        /*0748*/ 	.word	index@(.nv.constant0.matmul_kernel)
        /*074c*/ 	.short	0x0210
        /*074e*/ 	.short	0x0050


	//----- nvinfo : EIATTR_SW_WAR
	.align		4
.L_43:
        /*0750*/ 	.byte	0x04, 0x36
        /*0752*/ 	.short	(.L_45 - .L_44)
.L_44:
        /*0754*/ 	.word	0x00000008
.L_45:


//--------------------- .nv.callgraph             --------------------------
	.section	.nv.callgraph,"",@"SHT_CUDA_CALLGRAPH"
	.align	4
	.sectionentsize	8
	.align		4
        /*0000*/ 	.word	0x00000000
	.align		4
        /*0004*/ 	.word	0xffffffff
	.align		4
        /*0008*/ 	.word	0x00000000
	.align		4
        /*000c*/ 	.word	0xfffffffe
	.align		4
        /*0010*/ 	.word	0x00000000
	.align		4
        /*0014*/ 	.word	0xfffffffd
	.align		4
        /*0018*/ 	.word	0x00000000
	.align		4
        /*001c*/ 	.word	0xfffffffc


//--------------------- .text.matmul_kernel       --------------------------
	.section	.text.matmul_kernel,"ax",@progbits
	.align	128
        .global         matmul_kernel
        .type           matmul_kernel,@function
        .size           matmul_kernel,(.L_x_3 - matmul_kernel)
        .other          matmul_kernel,@"STO_CUDA_ENTRY STV_DEFAULT"
matmul_kernel:
.text.matmul_kernel:
[----:B------:R-:W0:Y:S08]  /*0000*/  LDC R1, c[0x0][0x28] ;  /* 0x00000a00ff017b82 */ /* 0x000e300000000800 */
[----:B------:R-:W1:Y:S01]  /*0010*/  LDC.64 R152, c[0x0][0x228] ;  /* 0x00008a00ff987b82 */ /* 0x000e620000000a00 */
[----:B------:R-:W2:Y:S01]  /*0020*/  S2R R5, SR_CTAID.X ;  /* 0x0000000000057919 */ /* 0x000ea20000002500 */
[----:B0-----:R-:W-:Y:S01]  /*0030*/  VIADD R1, R1, 0xfffffee8 ;  /* 0xfffffee801017836 */ /* 0x001fe20000000000 */
[----:B------:R-:W-:Y:S01]  /*0040*/  UMOV UR4, 0x400 ;  /* 0x0000040000047882 */ /* 0x000fe20000000000 */
[----:B------:R-:W-:Y:S01]  /*0050*/  ULDC.64 UR10, c[0x0][0x208] ;  /* 0x00008200000a7ab9 */ /* 0x000fe20000000a00 */
[----:B------:R-:W-:-:S02]  /*0060*/  CS2R R24, SRZ ;  /* 0x0000000000187805 */ /* 0x000fc4000001ff00 */
[----:B------:R-:W-:Y:S02]  /*0070*/  CS2R R26, SRZ ;  /* 0x00000000001a7805 */ /* 0x000fe4000001ff00 */
[----:B------:R-:W-:Y:S01]  /*0080*/  CS2R R28, SRZ ;  /* 0x00000000001c7805 */ /* 0x000fe2000001ff00 */
[----:B------:R-:W0:Y:S01]  /*0090*/  S2UR UR8, SR_CgaCtaId ;  /* 0x00000000000879c3 */ /* 0x000e220000008800 */
[----:B------:R-:W-:Y:S02]  /*00a0*/  CS2R R30, SRZ ;  /* 0x00000000001e7805 */ /* 0x000fe4000001ff00 */
[----:B------:R-:W-:Y:S02]  /*00b0*/  CS2R R32, SRZ ;  /* 0x0000000000207805 */ /* 0x000fe4000001ff00 */
[----:B------:R-:W-:Y:S02]  /*00c0*/  CS2R R34, SRZ ;  /* 0x0000000000227805 */ /* 0x000fe4000001ff00 */
[----:B------:R-:W-:-:S02]  /*00d0*/  CS2R R36, SRZ ;  /* 0x0000000000247805 */ /* 0x000fc4000001ff00 */
[----:B------:R-:W-:Y:S02]  /*00e0*/  CS2R R38, SRZ ;  /* 0x0000000000267805 */ /* 0x000fe4000001ff00 */
[----:B------:R-:W-:Y:S02]  /*00f0*/  CS2R R40, SRZ ;  /* 0x0000000000287805 */ /* 0x000fe4000001ff00 */
        /* <DEDUP_REMOVED lines=8> */
[----:B------:R-:W-:Y:S01]  /*0180*/  CS2R R58, SRZ ;  /* 0x00000000003a7805 */ /* 0x000fe2000001ff00 */
[----:B-1----:R-:W-:Y:S01]  /*0190*/  VIADD R0, R153, 0xff ;  /* 0x000000ff99007836 */ /* 0x002fe20000000000 */
[----:B------:R-:W-:-:S02]  /*01a0*/  CS2R R60, SRZ ;  /* 0x00000000003c7805 */ /* 0x000fc4000001ff00 */
[----:B------:R-:W-:Y:S02]  /*01b0*/  CS2R R62, SRZ ;  /* 0x00000000003e7805 */ /* 0x000fe4000001ff00 */
[----:B------:R-:W-:Y:S02]  /*01c0*/  CS2R R64, SRZ ;  /* 0x0000000000407805 */ /* 0x000fe4000001ff00 */
[----:B------:R-:W-:Y:S02]  /*01d0*/  CS2R R66, SRZ ;  /* 0x0000000000427805 */ /* 0x000fe4000001ff00 */
[----:B------:R-:W-:Y:S02]  /*01e0*/  SHF.R.S32.HI R3, RZ, 0x1f, R0 ;  /* 0x0000001fff037819 */ /* 0x000fe40000011400 */
[----:B------:R-:W-:Y:S02]  /*01f0*/  CS2R R68, SRZ ;  /* 0x0000000000447805 */ /* 0x000fe4000001ff00 */
[----:B------:R-:W-:Y:S01]  /*0200*/  CS2R R70, SRZ ;  /* 0x0000000000467805 */ /* 0x000fe2000001ff00 */
[----:B0-----:R-:W-:Y:S01]  /*0210*/  ULEA UR8, UR8, UR4, 0x18 ;  /* 0x0000000408087291 */ /* 0x001fe2000f8ec03f */
[----:B------:R-:W-:-:S02]  /*0220*/  LEA.HI R3, R3, R0, RZ, 0x8 ;  /* 0x0000000003037211 */ /* 0x000fc400078f40ff */
[----:B------:R-:W-:Y:S02]  /*0230*/  CS2R R72, SRZ ;  /* 0x0000000000487805 */ /* 0x000fe4000001ff00 */
[----:B--2---:R-:W-:Y:S02]  /*0240*/  IABS R8, R5 ;  /* 0x0000000500087213 */ /* 0x004fe40000000000 */
[----:B------:R-:W-:Y:S02]  /*0250*/  CS2R R74, SRZ ;  /* 0x00000000004a7805 */ /* 0x000fe4000001ff00 */
[----:B------:R-:W-:Y:S02]  /*0260*/  SHF.R.S32.HI R4, RZ, 0x8, R3 ;  /* 0x00000008ff047819 */ /* 0x000fe40000011403 */
[----:B------:R-:W-:Y:S02]  /*0270*/  CS2R R76, SRZ ;  /* 0x00000000004c7805 */ /* 0x000fe4000001ff00 */
[----:B------:R-:W-:-:S02]  /*0280*/  CS2R R78, SRZ ;  /* 0x00000000004e7805 */ /* 0x000fc4000001ff00 */
[----:B------:R-:W-:Y:S02]  /*0290*/  CS2R R80, SRZ ;  /* 0x0000000000507805 */ /* 0x000fe4000001ff00 */
[-C--:B------:R-:W-:Y:S02]  /*02a0*/  IABS R7, R4.reuse ;  /* 0x0000000400077213 */ /* 0x080fe40000000000 */
[----:B------:R-:W-:Y:S02]  /*02b0*/  CS2R R82, SRZ ;  /* 0x0000000000527805 */ /* 0x000fe4000001ff00 */
[----:B------:R-:W-:Y:S02]  /*02c0*/  IABS R10, R4 ;  /* 0x00000004000a7213 */ /* 0x000fe40000000000 */
[----:B------:R-:W-:Y:S01]  /*02d0*/  CS2R R84, SRZ ;  /* 0x0000000000547805 */ /* 0x000fe2000001ff00 */
[----:B------:R-:W0:Y:S01]  /*02e0*/  I2F.RP R0, R7 ;  /* 0x0000000700007306 */ /* 0x000e220000209400 */
        /* <DEDUP_REMOVED lines=13> */
[----:B------:R-:W-:Y:S01]  /*03c0*/  CS2R R112, SRZ ;  /* 0x0000000000707805 */ /* 0x000fe2000001ff00 */
[----:B0-----:R-:W0:Y:S01]  /*03d0*/  MUFU.RCP R0, R0 ;  /* 0x0000000000007308 */ /* 0x001e220000001000 */
        /* <DEDUP_REMOVED lines=16> */
[----:B0-----:R-:W-:Y:S01]  /*04e0*/  VIADD R2, R0, 0xffffffe ;  /* 0x0ffffffe00027836 */ /* 0x001fe20000000000 */
[----:B------:R-:W-:Y:S01]  /*04f0*/  CS2R R146, SRZ ;  /* 0x0000000000927805 */ /* 0x000fe2000001ff00 */
[----:B------:R-:W-:Y:S01]  /*0500*/  IMAD.MOV R0, RZ, RZ, -R10 ;  /* 0x000000ffff007224 */ /* 0x000fe200078e0a0a */
[----:B------:R-:W-:Y:S01]  /*0510*/  CS2R R148, SRZ ;  /* 0x0000000000947805 */ /* 0x000fe2000001ff00 */
[----:B------:R0:W1:Y:S01]  /*0520*/  F2I.FTZ.U32.TRUNC.NTZ R3, R2 ;  /* 0x0000000200037305 */ /* 0x000062000021f000 */
[----:B------:R-:W-:Y:S01]  /*0530*/  CS2R R150, SRZ ;  /* 0x0000000000967805 */ /* 0x000fe2000001ff00 */
[----:B0-----:R-:W-:-:S02]  /*0540*/  IMAD.MOV.U32 R2, RZ, RZ, RZ ;  /* 0x000000ffff027224 */ /* 0x001fc400078e00ff */
[----:B-1----:R-:W-:-:S04]  /*0550*/  IMAD.MOV R6, RZ, RZ, -R3 ;  /* 0x000000ffff067224 */ /* 0x002fc800078e0a03 */
[----:B------:R-:W-:Y:S02]  /*0560*/  IMAD R9, R6, R7, RZ ;  /* 0x0000000706097224 */ /* 0x000fe400078e02ff */
[----:B------:R-:W-:Y:S02]  /*0570*/  IMAD.MOV.U32 R6, RZ, RZ, R8 ;  /* 0x000000ffff067224 */ /* 0x000fe400078e0008 */
[----:B------:R-:W-:-:S06]  /*0580*/  IMAD.HI.U32 R3, R3, R9, R2 ;  /* 0x0000000903037227 */ /* 0x000fcc00078e0002 */
[----:B------:R-:W-:-:S04]  /*0590*/  IMAD.HI.U32 R3, R3, R6, RZ ;  /* 0x0000000603037227 */ /* 0x000fc800078e00ff */
[----:B------:R-:W-:-:S05]  /*05a0*/  IMAD R0, R3, R0, R6 ;  /* 0x0000000003007224 */ /* 0x000fca00078e0206 */
[----:B------:R-:W-:-:S13]  /*05b0*/  ISETP.GT.U32.AND P1, PT, R7, R0, PT ;  /* 0x000000000700720c */ /* 0x000fda0003f24070 */
[----:B------:R-:W-:Y:S02]  /*05c0*/  @!P1 IMAD.IADD R0, R0, 0x1, -R7 ;  /* 0x0000000100009824 */ /* 0x000fe400078e0a07 */
[----:B------:R-:W-:Y:S01]  /*05d0*/  @!P1 VIADD R3, R3, 0x1 ;  /* 0x0000000103039836 */ /* 0x000fe20000000000 */
[----:B------:R-:W-:Y:S02]  /*05e0*/  ISETP.NE.AND P1, PT, R4, RZ, PT ;  /* 0x000000ff0400720c */ /* 0x000fe40003f25270 */
[----:B------:R-:W-:Y:S02]  /*05f0*/  ISETP.GE.U32.AND P0, PT, R0, R7, PT ;  /* 0x000000070000720c */ /* 0x000fe40003f06070 */
[----:B------:R-:W-:-:S04]  /*0600*/  LOP3.LUT R0, R5, R4, RZ, 0x3c, !PT ;  /* 0x0000000405007212 */ /* 0x000fc800078e3cff */
[----:B------:R-:W-:Y:S01]  /*0610*/  ISETP.GE.AND P2, PT, R0, RZ, PT ;  /* 0x000000ff0000720c */ /* 0x000fe20003f46270 */
[----:B------:R-:W-:-:S06]  /*0620*/  VIADD R0, R152, 0x3f ;  /* 0x0000003f98007836 */ /* 0x000fcc0000000000 */
[----:B------:R-:W-:-:S04]  /*0630*/  @P0 VIADD R3, R3, 0x1 ;  /* 0x0000000103030836 */ /* 0x000fc80000000000 */
[----:B------:R-:W-:Y:S01]  /*0640*/  IMAD.MOV.U32 R8, RZ, RZ, R3 ;  /* 0x000000ffff087224 */ /* 0x000fe200078e0003 */
[----:B------:R-:W-:-:S03]  /*0650*/  SHF.R.S32.HI R3, RZ, 0x1f, R0 ;  /* 0x0000001fff037819 */ /* 0x000fc60000011400 */
[----:B------:R-:W-:Y:S01]  /*0660*/  @!P2 IMAD.MOV R8, RZ, RZ, -R8 ;  /* 0x000000ffff08a224 */ /* 0x000fe200078e0a08 */
[----:B------:R-:W-:Y:S02]  /*0670*/  LEA.HI R3, R3, R0, RZ, 0x6 ;  /* 0x0000000003037211 */ /* 0x000fe400078f30ff */
[----:B------:R-:W-:-:S04]  /*0680*/  @!P1 LOP3.LUT R8, RZ, R4, RZ, 0x33, !PT ;  /* 0x00000004ff089212 */ /* 0x000fc800078e33ff */
[----:B------:R-:W-:Y:S01]  /*0690*/  LEA.HI.SX32 R3, R3, -R8, 0x1a ;  /* 0x8000000803037211 */ /* 0x000fe200078fd2ff */
[----:B------:R-:W-:-:S03]  /*06a0*/  IMAD.MOV R6, RZ, RZ, -R8 ;  /* 0x000000ffff067224 */ /* 0x000fc600078e0a08 */
[----:B------:R-:W-:Y:S01]  /*06b0*/  VIMNMX R9, R3, 0x1, PT ;  /* 0x0000000103097848 */ /* 0x000fe20003fe0100 */
[----:B------:R-:W-:-:S03]  /*06c0*/  IMAD R6, R4, R6, R5 ;  /* 0x0000000604067224 */ /* 0x000fc600078e0205 */
[-C--:B------:R-:W-:Y:S02]  /*06d0*/  IABS R7, R9.reuse ;  /* 0x0000000900077213 */ /* 0x080fe40000000000 */
[----:B------:R-:W-:Y:S02]  /*06e0*/  IABS R11, R9 ;  /* 0x00000009000b7213 */ /* 0x000fe40000000000 */
[----:B------:R-:W0:Y:S08]  /*06f0*/  I2F.RP R0, R7 ;  /* 0x0000000700007306 */ /* 0x000e300000209400 */
[----:B0-----:R-:W0:Y:S02]  /*0700*/  MUFU.RCP R0, R0 ;  /* 0x0000000000007308 */ /* 0x001e240000001000 */
[----:B0-----:R-:W-:-:S02]  /*0710*/  VIADD R2, R0, 0xffffffe ;  /* 0x0ffffffe00027836 */ /* 0x001fc40000000000 */
[----:B------:R-:W-:-:S04]  /*0720*/  IMAD.MOV R0, RZ, RZ, -R11 ;  /* 0x000000ffff007224 */ /* 0x000fc800078e0a0b */
[----:B------:R0:W1:Y:S02]  /*0730*/  F2I.FTZ.U32.TRUNC.NTZ R3, R2 ;  /* 0x0000000200037305 */ /* 0x000064000021f000 */
[----:B0-----:R-:W-:Y:S02]  /*0740*/  IMAD.MOV.U32 R2, RZ, RZ, RZ ;  /* 0x000000ffff027224 */ /* 0x001fe400078e00ff */
[----:B-1----:R-:W-:-:S04]  /*0750*/  IMAD.MOV R10, RZ, RZ, -R3 ;  /* 0x000000ffff0a7224 */ /* 0x002fc800078e0a03 */
[----:B------:R-:W-:Y:S01]  /*0760*/  IMAD.MOV.U32 R4, RZ, RZ, R10 ;  /* 0x000000ffff047224 */ /* 0x000fe200078e000a */
[----:B------:R-:W-:-:S03]  /*0770*/  IABS R10, R6 ;  /* 0x00000006000a7213 */ /* 0x000fc60000000000 */
[----:B------:R-:W-:Y:S02]  /*0780*/  IMAD R5, R4, R7, RZ ;  /* 0x0000000704057224 */ /* 0x000fe400078e02ff */
[----:B------:R-:W-:Y:S02]  /*0790*/  IMAD.MOV.U32 R4, RZ, RZ, R10 ;  /* 0x000000ffff047224 */ /* 0x000fe400078e000a */
[----:B------:R-:W-:Y:S01]  /*07a0*/  IMAD.HI.U32 R3, R3, R5, R2 ;  /* 0x0000000503037227 */ /* 0x000fe200078e0002 */
[----:B------:R-:W-:-:S04]  /*07b0*/  LOP3.LUT R2, R6, R9, RZ, 0x3c, !PT ;  /* 0x0000000906027212 */ /* 0x000fc800078e3cff */
[----:B------:R-:W-:Y:S01]  /*07c0*/  ISETP.GE.AND P2, PT, R2, RZ, PT ;  /* 0x000000ff0200720c */ /* 0x000fe20003f46270 */
[----:B------:R-:W-:-:S04]  /*07d0*/  IMAD.HI.U32 R3, R3, R4, RZ ;  /* 0x0000000403037227 */ /* 0x000fc800078e00ff */
[----:B------:R-:W-:-:S05]  /*07e0*/  IMAD R0, R3, R0, R4 ;  /* 0x0000000003007224 */ /* 0x000fca00078e0204 */
[----:B------:R-:W-:-:S13]  /*07f0*/  ISETP.GT.U32.AND P1, PT, R7, R0, PT ;  /* 0x000000000700720c */ /* 0x000fda0003f24070 */
[----:B------:R-:W-:Y:S02]  /*0800*/  @!P1 IMAD.IADD R0, R0, 0x1, -R7 ;  /* 0x0000000100009824 */ /* 0x000fe400078e0a07 */
[----:B------:R-:W-:Y:S01]  /*0810*/  @!P1 VIADD R3, R3, 0x1 ;  /* 0x0000000103039836 */ /* 0x000fe20000000000 */
[----:B------:R-:W-:Y:S02]  /*0820*/  ISETP.NE.AND P1, PT, R9, RZ, PT ;  /* 0x000000ff0900720c */ /* 0x000fe40003f25270 */
[----:B------:R-:W-:Y:S02]  /*0830*/  ISETP.GE.U32.AND P0, PT, R0, R7, PT ;  /* 0x000000070000720c */ /* 0x000fe40003f06070 */
[----:B------:R-:W0:Y:S11]  /*0840*/  S2R R0, SR_TID.X ;  /* 0x0000000000007919 */ /* 0x000e360000002100 */
[----:B------:R-:W-:-:S04]  /*0850*/  @P0 VIADD R3, R3, 0x1 ;  /* 0x0000000103030836 */ /* 0x000fc80000000000 */
[----:B------:R-:W-:Y:S01]  /*0860*/  @!P2 IMAD.MOV R3, RZ, RZ, -R3 ;  /* 0x000000ffff03a224 */ /* 0x000fe200078e0a03 */
[----:B------:R-:W-:-:S05]  /*0870*/  @!P1 LOP3.LUT R3, RZ, R9, RZ, 0x33, !PT ;  /* 0x00000009ff039212 */ /* 0x000fca00078e33ff */
[----:B------:R-:W-:Y:S02]  /*0880*/  IMAD.MOV R2, RZ, RZ, -R3 ;  /* 0x000000ffff027224 */ /* 0x000fe400078e0a03 */
[----:B------:R-:W-:Y:S02]  /*0890*/  IMAD.SHL.U32 R19, R3, 0x100, RZ ;  /* 0x0000010003137824 */ /* 0x000fe400078e00ff */
[----:B------:R-:W-:-:S04]  /*08a0*/  IMAD R2, R9, R2, R6 ;  /* 0x0000000209027224 */ /* 0x000fc800078e0206 */
[----:B------:R-:W-:Y:S02]  /*08b0*/  IMAD.IADD R2, R8, 0x1, R2 ;  /* 0x0000000108027824 */ /* 0x000fe400078e0202 */
[----:B------:R-:W1:Y:S01]  /*08c0*/  LDC R8, c[0x0][0x230] ;  /* 0x00008c00ff087b82 */ /* 0x000e620000000800 */
[C---:B0-----:R-:W-:Y:S02]  /*08d0*/  LOP3.LUT R5, R0.reuse, 0x3f, RZ, 0xc0, !PT ;  /* 0x0000003f00057812 */ /* 0x041fe400078ec0ff */
[----:B------:R-:W-:Y:S02]  /*08e0*/  SHF.R.U32.HI R18, RZ, 0x6, R0 ;  /* 0x00000006ff127819 */ /* 0x000fe40000011600 */
[----:B------:R-:W-:Y:S01]  /*08f0*/  LOP3.LUT R202, R0, 0x7f, RZ, 0xc0, !PT ;  /* 0x0000007f00ca7812 */ /* 0x000fe200078ec0ff */
[----:B------:R-:W-:Y:S01]  /*0900*/  IMAD R20, R2, 0x40, R5 ;  /* 0x0000004002147824 */ /* 0x000fe200078e0205 */
[C---:B------:R-:W-:Y:S02]  /*0910*/  LEA.HI R200, R0.reuse, 0xe, RZ, 0x1a ;  /* 0x0000000e00c87811 */ /* 0x040fe400078fd0ff */
[----:B------:R-:W-:-:S02]  /*0920*/  LEA.HI R201, R0, 0x1e, RZ, 0x1a ;  /* 0x0000001e00c97811 */ /* 0x000fc400078fd0ff */
[----:B------:R0:W-:Y:S01]  /*0930*/  STL [R1+0x9c], R20 ;  /* 0x00009c1401007387 */ /* 0x0001e20000100800 */
[----:B------:R-:W-:Y:S01]  /*0940*/  SGXT.U32 R18, R18, 0x1 ;  /* 0x000000011212781a */ /* 0x000fe20000000000 */
[----:B-1----:R-:W-:-:S05]  /*0950*/  VIADD R8, R8, 0x1f ;  /* 0x0000001f08087836 */ /* 0x002fca0000000000 */
[----:B------:R-:W-:-:S13]  /*0960*/  ISETP.GE.AND P0, PT, R8, 0x20, PT ;  /* 0x000000200800780c */ /* 0x000fda0003f06270 */
[----:B0-----:R-:W-:Y:S05]  /*0970*/  @!P0 BRA `(.L_x_0) ;  /* 0x0000008400948947 */ /* 0x001fea0003800000 */
[----:B------:R-:W-:Y:S01]  /*0980*/  IABS R17, R152 ;  /* 0x0000009800117213 */ /* 0x000fe20000000000 */
[----:B------:R-:W-:Y:S01]  /*0990*/  ULDC UR4, c[0x0][0x240] ;  /* 0x0000900000047ab9 */ /* 0x000fe20000000800 */
[----:B------:R-:W-:Y:S01]  /*09a0*/  IABS R4, R153 ;  /* 0x0000009900047213 */ /* 0x000fe20000000000 */
[----:B------:R-:W-:Y:S01]  /*09b0*/  ULDC.64 UR14, c[0x0][0x218] ;  /* 0x00008600000e7ab9 */ /* 0x000fe20000000a00 */
[----:B------:R-:W0:Y:S01]  /*09c0*/  I2F.RP R9, R17 ;  /* 0x0000001100097306 */ /* 0x000e220000209400 */
[----:B------:R-:W-:Y:S01]  /*09d0*/  IABS R10, R20 ;  /* 0x00000014000a7213 */ /* 0x000fe20000000000 */
[----:B------:R-:W-:Y:S01]  /*09e0*/  ULDC UR6, c[0x0][0x234] ;  /* 0x00008d0000067ab9 */ /* 0x000fe20000000800 */
[----:B------:R-:W-:Y:S01]  /*09f0*/  ISETP.GE.AND P6, PT, R20, RZ, PT ;  /* 0x000000ff1400720c */ /* 0x000fe20003fc6270 */
[----:B------:R-:W-:Y:S01]  /*0a00*/  ULDC UR5, c[0x0][0x23c] ;  /* 0x00008f0000057ab9 */ /* 0x000fe20000000800 */
[----:B------:R-:W-:Y:S01]  /*0a10*/  SHF.R.S32.HI R99, RZ, 0x2, R0 ;  /* 0x00000002ff637819 */ /* 0x000fe20000011400 */
[----:B------:R-:W-:Y:S01]  /*0a20*/  ULDC.64 UR12, c[0x0][0x210] ;  /* 0x00008400000c7ab9 */ /* 0x000fe20000000a00 */
[C---:B------:R-:W-:Y:S01]  /*0a30*/  LOP3.LUT R199, R18.reuse, 0x1c, RZ, 0xfc, !PT ;  /* 0x0000001c12c77812 */ /* 0x040fe200078efcff */
[----:B------:R-:W1:Y:S01]  /*0a40*/  I2F.RP R5, R4 ;  /* 0x0000000400057306 */ /* 0x000e620000209400 */
[----:B------:R-:W-:-:S02]  /*0a50*/  LOP3.LUT R198, R18, 0x1a, RZ, 0xfc, !PT ;  /* 0x0000001a12c67812 */ /* 0x000fc400078efcff */
[----:B------:R-:W-:Y:S02]  /*0a60*/  CS2R R100, SRZ ;  /* 0x0000000000647805 */ /* 0x000fe4000001ff00 */
[C---:B------:R-:W-:Y:S02]  /*0a70*/  LOP3.LUT R197, R18.reuse, 0x18, RZ, 0xfc, !PT ;  /* 0x0000001812c57812 */ /* 0x040fe400078efcff */
[----:B------:R-:W-:Y:S02]  /*0a80*/  CS2R R102, SRZ ;  /* 0x0000000000667805 */ /* 0x000fe4000001ff00 */
[C---:B------:R-:W-:Y:S02]  /*0a90*/  LOP3.LUT R196, R18.reuse, 0x16, RZ, 0xfc, !PT ;  /* 0x0000001612c47812 */ /* 0x040fe400078efcff */
[----:B------:R-:W-:Y:S02]  /*0aa0*/  CS2R R104, SRZ ;  /* 0x0000000000687805 */ /* 0x000fe4000001ff00 */
[C---:B------:R-:W-:Y:S01]  /*0ab0*/  LOP3.LUT R195, R18.reuse, 0x14, RZ, 0xfc, !PT ;  /* 0x0000001412c37812 */ /* 0x040fe200078efcff */
[----:B0-----:R-:W0:Y:S01]  /*0ac0*/  MUFU.RCP R9, R9 ;  /* 0x0000000900097308 */ /* 0x001e220000001000 */
[----:B------:R-:W-:-:S02]  /*0ad0*/  LOP3.LUT R194, R18, 0x12, RZ, 0xfc, !PT ;  /* 0x0000001212c27812 */ /* 0x000fc400078efcff */
[----:B------:R-:W-:Y:S02]  /*0ae0*/  CS2R R106, SRZ ;  /* 0x00000000006a7805 */ /* 0x000fe4000001ff00 */
[----:B------:R-:W-:Y:S02]  /*0af0*/  SGXT R99, R99, 0x1 ;  /* 0x000000016363781a */ /* 0x000fe40000000200 */
[----:B------:R-:W-:Y:S02]  /*0b00*/  CS2R R108, SRZ ;  /* 0x00000000006c7805 */ /* 0x000fe4000001ff00 */
[C---:B------:R-:W-:Y:S02]  /*0b10*/  LOP3.LUT R193, R18.reuse, 0x10, RZ, 0xfc, !PT ;  /* 0x0000001012c17812 */ /* 0x040fe400078efcff */
[----:B------:R-:W-:Y:S02]  /*0b20*/  CS2R R110, SRZ ;  /* 0x00000000006e7805 */ /* 0x000fe4000001ff00 */
[C---:B------:R-:W-:Y:S01]  /*0b30*/  LOP3.LUT R192, R18.reuse, 0xc, RZ, 0xfc, !PT ;  /* 0x0000000c12c07812 */ /* 0x040fe200078efcff */
[----:B-1----:R-:W1:Y:S01]  /*0b40*/  MUFU.RCP R5, R5 ;  /* 0x0000000500057308 */ /* 0x002e620000001000 */
[----:B------:R-:W-:-:S02]  /*0b50*/  LOP3.LUT R191, R18, 0xa, RZ, 0xfc, !PT ;  /* 0x0000000a12bf7812 */ /* 0x000fc400078efcff */
[----:B------:R-:W-:Y:S02]  /*0b60*/  CS2R R112, SRZ ;  /* 0x0000000000707805 */ /* 0x000fe4000001ff00 */
[----:B------:R-:W-:Y:S02]  /*0b70*/  LOP3.LUT R190, R18, 0x8, RZ, 0xfc, !PT ;  /* 0x0000000812be7812 */ /* 0x000fe400078efcff */
[----:B------:R-:W-:Y:S02]  /*0b80*/  CS2R R114, SRZ ;  /* 0x0000000000727805 */ /* 0x000fe4000001ff00 */
[----:B------:R-:W-:Y:S02]  /*0b90*/  CS2R R116, SRZ ;  /* 0x0000000000747805 */ /* 0x000fe4000001ff00 */
[----:B------:R-:W-:Y:S02]  /*0ba0*/  CS2R R118, SRZ ;  /* 0x0000000000767805 */ /* 0x000fe4000001ff00 */
[----:B------:R-:W-:-:S02]  /*0bb0*/  CS2R R120, SRZ ;  /* 0x0000000000787805 */ /* 0x000fc4000001ff00 */
[----:B------:R-:W-:Y:S01]  /*0bc0*/  CS2R R122, SRZ ;  /* 0x00000000007a7805 */ /* 0x000fe2000001ff00 */
[----:B0-----:R-:W-:Y:S01]  /*0bd0*/  VIADD R6, R9, 0xffffffe ;  /* 0x0ffffffe09067836 */ /* 0x001fe20000000000 */
[----:B------:R-:W-:Y:S02]  /*0be0*/  CS2R R124, SRZ ;  /* 0x00000000007c7805 */ /* 0x000fe4000001ff00 */
[----:B------:R-:W-:Y:S02]  /*0bf0*/  CS2R R126, SRZ ;  /* 0x00000000007e7805 */ /* 0x000fe4000001ff00 */
[----:B------:R-:W-:Y:S01]  /*0c00*/  CS2R R128, SRZ ;  /* 0x0000000000807805 */ /* 0x000fe2000001ff00 */
[----:B------:R0:W2:Y:S01]  /*0c10*/  F2I.FTZ.U32.TRUNC.NTZ R7, R6 ;  /* 0x0000000600077305 */ /* 0x0000a2000021f000 */
[----:B------:R-:W-:Y:S02]  /*0c20*/  CS2R R130, SRZ ;  /* 0x0000000000827805 */ /* 0x000fe4000001ff00 */
[----:B------:R-:W-:-:S02]  /*0c30*/  CS2R R132, SRZ ;  /* 0x0000000000847805 */ /* 0x000fc4000001ff00 */
[----:B------:R-:W-:Y:S01]  /*0c40*/  CS2R R134, SRZ ;  /* 0x0000000000867805 */ /* 0x000fe2000001ff00 */
[----:B-1----:R-:W-:Y:S01]  /*0c50*/  VIADD R3, R5, 0xffffffe ;  /* 0x0ffffffe05037836 */ /* 0x002fe20000000000 */
[----:B------:R-:W-:Y:S02]  /*0c60*/  CS2R R136, SRZ ;  /* 0x0000000000887805 */ /* 0x000fe4000001ff00 */
[----:B------:R-:W-:Y:S02]  /*0c70*/  CS2R R138, SRZ ;  /* 0x00000000008a7805 */ /* 0x000fe4000001ff00 */
[----:B------:R-:W-:Y:S02]  /*0c80*/  CS2R R140, SRZ ;  /* 0x00000000008c7805 */ /* 0x000fe4000001ff00 */
[----:B------:R-:W-:Y:S01]  /*0c90*/  CS2R R142, SRZ ;  /* 0x00000000008e7805 */ /* 0x000fe2000001ff00 */
[----:B0-----:R-:W-:Y:S01]  /*0ca0*/  IMAD.MOV.U32 R6, RZ, RZ, RZ ;  /* 0x000000ffff067224 */ /* 0x001fe200078e00ff */
[----:B------:R-:W0:Y:S01]  /*0cb0*/  F2I.FTZ.U32.TRUNC.NTZ R3, R3 ;  /* 0x0000000300037305 */ /* 0x000e22000021f000 */
[----:B------:R-:W-:-:S02]  /*0cc0*/  CS2R R144, SRZ ;  /* 0x0000000000907805 */ /* 0x000fc4000001ff00 */
[----:B------:R-:W-:Y:S02]  /*0cd0*/  CS2R R146, SRZ ;  /* 0x0000000000927805 */ /* 0x000fe4000001ff00 */
[----:B------:R-:W-:Y:S02]  /*0ce0*/  CS2R R148, SRZ ;  /* 0x0000000000947805 */ /* 0x000fe4000001ff00 */
[----:B------:R-:W-:Y:S01]  /*0cf0*/  CS2R R150, SRZ ;  /* 0x0000000000967805 */ /* 0x000fe2000001ff00 */
[----:B--2---:R-:W-:Y:S01]  /*0d00*/  IMAD.MOV R2, RZ, RZ, -R7 ;  /* 0x000000ffff027224 */ /* 0x004fe200078e0a07 */
[----:B------:R-:W-:-:S03]  /*0d10*/  ULDC UR9, c[0x0][0x230] ;  /* 0x00008c0000097ab9 */ /* 0x000fc60000000800 */
[----:B------:R-:W-:Y:S01]  /*0d20*/  IMAD R11, R2, R17, RZ ;  /* 0x00000011020b7224 */ /* 0x000fe200078e02ff */
[----:B------:R-:W-:-:S03]  /*0d30*/  SHF.R.U32.HI R2, RZ, 0x5, R0 ;  /* 0x00000005ff027819 */ /* 0x000fc60000011600 */
[----:B------:R-:W-:Y:S01]  /*0d40*/  IMAD.HI.U32 R7, R7, R11, R6 ;  /* 0x0000000b07077227 */ /* 0x000fe200078e0006 */
[----:B------:R-:W-:-:S03]  /*0d50*/  SGXT.U32 R2, R2, 0x2 ;  /* 0x000000020202781a */ /* 0x000fc60000000000 */
[----:B0-----:R-:W-:Y:S01]  /*0d60*/  IMAD.MOV R9, RZ, RZ, -R3 ;  /* 0x000000ffff097224 */ /* 0x001fe200078e0a03 */
[----:B------:R-:W-:Y:S01]  /*0d70*/  LOP3.LUT R5, R19, R2, RZ, 0xfc, !PT ;  /* 0x0000000213057212 */ /* 0x000fe200078efcff */
[----:B------:R-:W-:-:S03]  /*0d80*/  IMAD.HI.U32 R7, R7, R10, RZ ;  /* 0x0000000a07077227 */ /* 0x000fc600078e00ff */
[C---:B------:R-:W-:Y:S01]  /*0d90*/  LOP3.LUT R14, R5.reuse, 0xf4, RZ, 0xfc, !PT ;  /* 0x000000f4050e7812 */ /* 0x040fe200078efcff */
[----:B------:R-:W-:Y:S01]  /*0da0*/  IMAD.MOV R2, RZ, RZ, -R7 ;  /* 0x000000ffff027224 */ /* 0x000fe200078e0a07 */
[----:B------:R-:W-:Y:S01]  /*0db0*/  LOP3.LUT R12, R5, 0xf8, RZ, 0xfc, !PT ;  /* 0x000000f8050c7812 */ /* 0x000fe200078efcff */
[----:B------:R-:W-:Y:S01]  /*0dc0*/  IMAD R7, R9, R4, RZ ;  /* 0x0000000409077224 */ /* 0x000fe200078e02ff */
[----:B------:R-:W-:Y:S01]  /*0dd0*/  IABS R11, R14 ;  /* 0x0000000e000b7213 */ /* 0x000fe20000000000 */
[----:B------:R-:W-:Y:S01]  /*0de0*/  IMAD R10, R17, R2, R10 ;  /* 0x00000002110a7224 */ /* 0x000fe200078e020a */
[----:B------:R-:W-:Y:S01]  /*0df0*/  IABS R9, R12 ;  /* 0x0000000c00097213 */ /* 0x000fe20000000000 */
[----:B------:R-:W-:Y:S01]  /*0e00*/  IMAD.MOV.U32 R2, RZ, RZ, RZ ;  /* 0x000000ffff027224 */ /* 0x000fe200078e00ff */
[----:B------:R-:W-:Y:S02]  /*0e10*/  LOP3.LUT R16, R5, 0xec, RZ, 0xfc, !PT ;  /* 0x000000ec05107812 */ /* 0x000fe400078efcff */
[----:B------:R-:W-:Y:S01]  /*0e20*/  ISETP.GT.U32.AND P0, PT, R17, R10, PT ;  /* 0x0000000a1100720c */ /* 0x000fe20003f04070 */
[----:B------:R-:W-:Y:S01]  /*0e30*/  IMAD.HI.U32 R2, R3, R7, R2 ;  /* 0x0000000703027227 */ /* 0x000fe200078e0002 */
[----:B------:R-:W-:-:S02]  /*0e40*/  SHF.R.S32.HI R3, RZ, 0x1f, R8 ;  /* 0x0000001fff037819 */ /* 0x000fc40000011408 */
[----:B------:R-:W-:Y:S02]  /*0e50*/  ISETP.GE.AND P5, PT, R12, RZ, PT ;  /* 0x000000ff0c00720c */ /* 0x000fe40003fa6270 */
[----:B------:R-:W-:Y:S01]  /*0e60*/  LEA.HI R6, R3, R8, RZ, 0x5 ;  /* 0x0000000803067211 */ /* 0x000fe200078f28ff */
[C---:B------:R-:W-:Y:S01]  /*0e70*/  IMAD.HI.U32 R3, R2.reuse, R11, RZ ;  /* 0x0000000b02037227 */ /* 0x040fe200078e00ff */
[C---:B------:R-:W-:Y:S02]  /*0e80*/  LOP3.LUT R12, R5.reuse, 0xf0, RZ, 0xfc, !PT ;  /* 0x000000f0050c7812 */ /* 0x040fe400078efcff */
[----:B------:R-:W-:Y:S01]  /*0e90*/  IABS R15, R16 ;  /* 0x00000010000f7213 */ /* 0x000fe20000000000 */
[----:B------:R-:W-:Y:S01]  /*0ea0*/  IMAD.HI.U32 R7, R2, R9, RZ ;  /* 0x0000000902077227 */ /* 0x000fe200078e00ff */
[----:B------:R-:W-:Y:S02]  /*0eb0*/  IABS R13, R12 ;  /* 0x0000000c000d7213 */ /* 0x000fe40000000000 */
[----:B------:R-:W-:Y:S01]  /*0ec0*/  ISETP.GE.AND P3, PT, R14, RZ, PT ;  /* 0x000000ff0e00720c */ /* 0x000fe20003f66270 */
[----:B------:R-:W-:Y:S01]  /*0ed0*/  @!P0 IMAD.IADD R10, R10, 0x1, -R17 ;  /* 0x000000010a0a8824 */ /* 0x000fe200078e0a11 */
[----:B------:R-:W-:Y:S01]  /*0ee0*/  ISETP.NE.AND P0, PT, R152, RZ, PT ;  /* 0x000000ff9800720c */ /* 0x000fe20003f05270 */
[----:B------:R-:W-:Y:S01]  /*0ef0*/  IMAD.MOV R8, RZ, RZ, -R3 ;  /* 0x000000ffff087224 */ /* 0x000fe200078e0a03 */
[----:B------:R-:W-:Y:S01]  /*0f00*/  LOP3.LUT R14, R5, 0xe4, RZ, 0xfc, !PT ;  /* 0x000000e4050e7812 */ /* 0x000fe200078efcff */
[----:B------:R-:W-:Y:S01]  /*0f10*/  IMAD.MOV R7, RZ, RZ, -R7 ;  /* 0x000000ffff077224 */ /* 0x000fe200078e0a07 */
[----:B------:R-:W-:Y:S01]  /*0f20*/  ISETP.GT.U32.AND P2, PT, R17, R10, PT ;  /* 0x0000000a1100720c */ /* 0x000fe20003f44070 */
[C---:B------:R-:W-:Y:S01]  /*0f30*/  IMAD R8, R4.reuse, R8, R11 ;  /* 0x0000000804087224 */ /* 0x040fe200078e020b */
[C---:B------:R-:W-:Y:S01]  /*0f40*/  LOP3.LUT R20, R5.reuse, 0xe0, RZ, 0xfc, !PT ;  /* 0x000000e005147812 */ /* 0x040fe200078efcff */
[----:B------:R-:W-:Y:S01]  /*0f50*/  IMAD R7, R4, R7, R9 ;  /* 0x0000000704077224 */ /* 0x000fe200078e0209 */
[----:B------:R-:W-:Y:S01]  /*0f60*/  LOP3.LUT R22, R5, 0xd8, RZ, 0xfc, !PT ;  /* 0x000000d805167812 */ /* 0x000fe200078efcff */
[----:B------:R-:W-:Y:S01]  /*0f70*/  IMAD.HI.U32 R9, R2, R15, RZ ;  /* 0x0000000f02097227 */ /* 0x000fe200078e00ff */
[----:B------:R-:W-:-:S02]  /*0f80*/  ISETP.GT.U32.AND P4, PT, R4, R8, PT ;  /* 0x000000080400720c */ /* 0x000fc40003f84070 */
[----:B------:R-:W-:Y:S01]  /*0f90*/  ISETP.GT.U32.AND P1, PT, R4, R7, PT ;  /* 0x000000070400720c */ /* 0x000fe20003f24070 */
[----:B------:R-:W-:Y:S01]  /*0fa0*/  IMAD.HI.U32 R3, R2, R13, RZ ;  /* 0x0000000d02037227 */ /* 0x000fe200078e00ff */
[----:B------:R-:W-:Y:S02]  /*0fb0*/  IABS R21, R20 ;  /* 0x0000001400157213 */ /* 0x000fe40000000000 */
[C---:B------:R-:W-:Y:S01]  /*0fc0*/  LOP3.LUT R24, R5.reuse, 0xd4, RZ, 0xfc, !PT ;  /* 0x000000d405187812 */ /* 0x040fe200078efcff */
[----:B------:R-:W-:Y:S01]  /*0fd0*/  @!P2 IMAD.IADD R10, R10, 0x1, -R17 ;  /* 0x000000010a0aa824 */ /* 0x000fe200078e0a11 */
[----:B------:R-:W-:Y:S01]  /*0fe0*/  ISETP.GE.AND P2, PT, R12, RZ, PT ;  /* 0x000000ff0c00720c */ /* 0x000fe20003f46270 */
[----:B------:R-:W-:Y:S01]  /*0ff0*/  IMAD.MOV R12, RZ, RZ, -R9 ;  /* 0x000000ffff0c7224 */ /* 0x000fe200078e0a09 */
[----:B------:R-:W-:Y:S01]  /*1000*/  IABS R17, R14 ;  /* 0x0000000e00117213 */ /* 0x000fe20000000000 */
[----:B------:R-:W-:Y:S01]  /*1010*/  IMAD.MOV R11, RZ, RZ, -R3 ;  /* 0x000000ffff0b7224 */ /* 0x000fe200078e0a03 */
[C---:B------:R-:W-:Y:S01]  /*1020*/  LOP3.LUT R25, R5.reuse, 0xd0, RZ, 0xfc, !PT ;  /* 0x000000d005197812 */ /* 0x040fe200078efcff */
[----:B------:R-:W-:Y:S01]  /*1030*/  IMAD.MOV.U32 R3, RZ, RZ, R10 ;  /* 0x000000ffff037224 */ /* 0x000fe200078e000a */
[C---:B------:R-:W-:Y:S01]  /*1040*/  LOP3.LUT R26, R5.reuse, 0xcc, RZ, 0xfc, !PT ;  /* 0x000000cc051a7812 */ /* 0x040fe200078efcff */
[C---:B------:R-:W-:Y:S01]  /*1050*/  IMAD R10, R4.reuse, R12, R15 ;  /* 0x0000000c040a7224 */ /* 0x040fe200078e020f */
[C---:B------:R-:W-:Y:S01]  /*1060*/  LOP3.LUT R27, R5.reuse, 0xc8, RZ, 0xfc, !PT ;  /* 0x000000c8051b7812 */ /* 0x040fe200078efcff */
[----:B------:R-:W-:Y:S01]  /*1070*/  IMAD R9, R4, R11, R13 ;  /* 0x0000000b04097224 */ /* 0x000fe200078e020d */
[----:B------:R-:W-:Y:S01]  /*1080*/  LOP3.LUT R13, R5, 0xe8, RZ, 0xfc, !PT ;  /* 0x000000e8050d7812 */ /* 0x000fe200078efcff */
[--C-:B------:R-:W-:Y:S01]  /*1090*/  @!P4 IMAD.IADD R8, R8, 0x1, -R4.reuse ;  /* 0x000000010808c824 */ /* 0x100fe200078e0a04 */
[----:B------:R-:W-:Y:S01]  /*10a0*/  ISETP.GT.U32.AND P4, PT, R4, R10, PT ;  /* 0x0000000a0400720c */ /* 0x000fe20003f84070 */
[----:B------:R-:W-:Y:S01]  /*10b0*/  @!P1 IMAD.IADD R7, R7, 0x1, -R4 ;  /* 0x0000000107079824 */ /* 0x000fe200078e0a04 */
[----:B------:R-:W-:Y:S01]  /*10c0*/  IABS R15, R13 ;  /* 0x0000000d000f7213 */ /* 0x000fe20000000000 */
[----:B------:R-:W-:Y:S01]  /*10d0*/  @!P6 IMAD.MOV R3, RZ, RZ, -R3 ;  /* 0x000000ffff03e224 */ /* 0x000fe200078e0a03 */
[----:B------:R-:W-:Y:S01]  /*10e0*/  @!P0 LOP3.LUT R3, RZ, R152, RZ, 0x33, !PT ;  /* 0x00000098ff038212 */ /* 0x000fe200078e33ff */
[----:B------:R-:W-:Y:S01]  /*10f0*/  IMAD.HI.U32 R12, R2, R17, RZ ;  /* 0x00000011020c7227 */ /* 0x000fe200078e00ff */
[----:B------:R-:W-:-:S02]  /*1100*/  ISETP.GT.U32.AND P0, PT, R4, R9, PT ;  /* 0x000000090400720c */ /* 0x000fc40003f04070 */
[----:B------:R-:W-:Y:S01]  /*1110*/  ISETP.GT.U32.AND P6, PT, R4, R8, PT ;  /* 0x000000080400720c */ /* 0x000fe20003fc4070 */
[----:B------:R-:W-:Y:S01]  /*1120*/  IMAD.HI.U32 R11, R2, R15, RZ ;  /* 0x0000000f020b7227 */ /* 0x000fe200078e00ff */
[----:B------:R-:W-:Y:S02]  /*1130*/  ISETP.GT.U32.AND P1, PT, R4, R7, PT ;  /* 0x000000070400720c */ /* 0x000fe40003f24070 */
[----:B------:R-:W-:Y:S01]  /*1140*/  IABS R23, R26 ;  /* 0x0000001a00177213 */ /* 0x000fe20000000000 */
[----:B------:R-:W-:Y:S01]  /*1150*/  @!P4 IMAD.IADD R10, R10, 0x1, -R4 ;  /* 0x000000010a0ac824 */ /* 0x000fe200078e0a04 */
[C---:B------:R-:W-:Y:S01]  /*1160*/  LOP3.LUT R28, R5.reuse, 0xb8, RZ, 0xfc, !PT ;  /* 0x000000b8051c7812 */ /* 0x040fe200078efcff */
[----:B------:R-:W-:Y:S01]  /*1170*/  IMAD.MOV R11, RZ, RZ, -R11 ;  /* 0x000000ffff0b7224 */ /* 0x000fe200078e0a0b */
[C---:B------:R-:W-:Y:S01]  /*1180*/  LOP3.LUT R30, R5.reuse, 0xb4, RZ, 0xfc, !PT ;  /* 0x000000b4051e7812 */ /* 0x040fe200078efcff */
[----:B------:R-:W-:Y:S01]  /*1190*/  IMAD.MOV R12, RZ, RZ, -R12 ;  /* 0x000000ffff0c7224 */ /* 0x000fe200078e0a0c */
[----:B------:R-:W-:Y:S01]  /*11a0*/  LOP3.LUT R32, R5, 0xac, RZ, 0xfc, !PT ;  /* 0x000000ac05207812 */ /* 0x000fe200078efcff */
[--C-:B------:R-:W-:Y:S01]  /*11b0*/  @!P0 IMAD.IADD R9, R9, 0x1, -R4.reuse ;  /* 0x0000000109098824 */ /* 0x100fe200078e0a04 */
[----:B------:R-:W-:Y:S01]  /*11c0*/  ISETP.GE.AND P0, PT, R13, RZ, PT ;  /* 0x000000ff0d00720c */ /* 0x000fe20003f06270 */
[--C-:B------:R-:W-:Y:S01]  /*11d0*/  @!P6 IMAD.IADD R8, R8, 0x1, -R4.reuse ;  /* 0x000000010808e824 */ /* 0x100fe200078e0a04 */
[C---:B------:R-:W-:Y:S01]  /*11e0*/  ISETP.GT.U32.AND P6, PT, R4.reuse, R10, PT ;  /* 0x0000000a0400720c */ /* 0x040fe20003fc4070 */
[----:B------:R-:W-:Y:S01]  /*11f0*/  @!P1 IMAD.IADD R7, R7, 0x1, -R4 ;  /* 0x0000000107079824 */ /* 0x000fe200078e0a04 */
[----:B------:R-:W-:Y:S01]  /*1200*/  ISETP.GT.U32.AND P4, PT, R4, R9, PT ;  /* 0x000000090400720c */ /* 0x000fe20003f84070 */
[----:B------:R-:W-:Y:S01]  /*1210*/  IMAD.HI.U32 R13, R2, R21, RZ ;  /* 0x00000015020d7227 */ /* 0x000fe200078e00ff */
[----:B------:R-:W-:-:S02]  /*1220*/  ISETP.GE.AND P1, PT, R16, RZ, PT ;  /* 0x000000ff1000720c */ /* 0x000fc40003f26270 */
[----:B------:R-:W-:Y:S01]  /*1230*/  IABS R29, R30 ;  /* 0x0000001e001d7213 */ /* 0x000fe20000000000 */
[C---:B------:R-:W-:Y:S01]  /*1240*/  IMAD R11, R4.reuse, R11, R15 ;  /* 0x0000000b040b7224 */ /* 0x040fe200078e020f */
[----:B------:R-:W-:Y:S01]  /*1250*/  IABS R15, R22 ;  /* 0x00000016000f7213 */ /* 0x000fe20000000000 */
[----:B------:R-:W-:Y:S01]  /*1260*/  IMAD.MOV R13, RZ, RZ, -R13 ;  /* 0x000000ffff0d7224 */ /* 0x000fe200078e0a0d */
[----:B------:R-:W-:Y:S01]  /*1270*/  LOP3.LUT R35, R5, 0xa4, RZ, 0xfc, !PT ;  /* 0x000000a405237812 */ /* 0x000fe200078efcff */
[C---:B------:R-:W-:Y:S01]  /*1280*/  IMAD R12, R4.reuse, R12, R17 ;  /* 0x0000000c040c7224 */ /* 0x040fe200078e0211 */
[----:B------:R-:W-:Y:S01]  /*1290*/  IABS R17, R24 ;  /* 0x0000001800117213 */ /* 0x000fe20000000000 */
[----:B------:R-:W-:Y:S01]  /*12a0*/  @!P5 IMAD.MOV R7, RZ, RZ, -R7 ;  /* 0x000000ffff07d224 */ /* 0x000fe200078e0a07 */
[C---:B------:R-:W-:Y:S01]  /*12b0*/  ISETP.GT.U32.AND P5, PT, R4.reuse, R11, PT ;  /* 0x0000000b0400720c */ /* 0x040fe20003fa4070 */
[C---:B------:R-:W-:Y:S01]  /*12c0*/  IMAD R13, R4.reuse, R13, R21 ;  /* 0x0000000d040d7224 */ /* 0x040fe200078e0215 */
[----:B------:R-:W-:Y:S01]  /*12d0*/  IABS R21, R25 ;  /* 0x0000001900157213 */ /* 0x000fe20000000000 */
[----:B------:R-:W-:Y:S01]  /*12e0*/  @!P3 IMAD.MOV R8, RZ, RZ, -R8 ;  /* 0x000000ffff08b224 */ /* 0x000fe200078e0a08 */
[----:B------:R-:W-:Y:S01]  /*12f0*/  ISETP.GT.U32.AND P3, PT, R4, R12, PT ;  /* 0x0000000c0400720c */ /* 0x000fe20003f64070 */
[--C-:B------:R-:W-:Y:S01]  /*1300*/  @!P6 IMAD.IADD R10, R10, 0x1, -R4.reuse ;  /* 0x000000010a0ae824 */ /* 0x100fe200078e0a04 */
[----:B------:R-:W-:Y:S01]  /*1310*/  ISETP.GT.U32.AND P6, PT, R4, R13, PT ;  /* 0x0000000d0400720c */ /* 0x000fe20003fc4070 */
[----:B------:R-:W-:Y:S01]  /*1320*/  @!P4 IMAD.IADD R9, R9, 0x1, -R4 ;  /* 0x000000010909c824 */ /* 0x000fe200078e0a04 */
[----:B------:R-:W-:Y:S01]  /*1330*/  ISETP.GE.AND P4, PT, R14, RZ, PT ;  /* 0x000000ff0e00720c */ /* 0x000fe20003f86270 */
[----:B------:R-:W-:Y:S01]  /*1340*/  IMAD.HI.U32 R14, R2, R15, RZ ;  /* 0x0000000f020e7227 */ /* 0x000fe200078e00ff */
[----:B------:R-:W-:-:S02]  /*1350*/  IABS R33, R35 ;  /* 0x0000002300217213 */ /* 0x000fc40000000000 */
[----:B------:R-:W-:Y:S01]  /*1360*/  LOP3.LUT R34, R5, 0xa8, RZ, 0xfc, !PT ;  /* 0x000000a805227812 */ /* 0x000fe200078efcff */
[----:B------:R-:W-:Y:S01]  /*1370*/  @!P5 IMAD.IADD R11, R11, 0x1, -R4 ;  /* 0x000000010b0bd824 */ /* 0x000fe200078e0a04 */
[----:B------:R-:W-:Y:S01]  /*1380*/  ISETP.GE.AND P5, PT, R20, RZ, PT ;  /* 0x000000ff1400720c */ /* 0x000fe20003fa6270 */
[----:B------:R-:W-:Y:S01]  /*1390*/  IMAD.MOV R16, RZ, RZ, -R14 ;  /* 0x000000ffff107224 */ /* 0x000fe200078e0a0e */
[----:B------:R-:W-:Y:S01]  /*13a0*/  IABS R20, R27 ;  /* 0x0000001b00147213 */ /* 0x000fe20000000000 */
[--C-:B------:R-:W-:Y:S01]  /*13b0*/  @!P3 IMAD.IADD R12, R12, 0x1, -R4.reuse ;  /* 0x000000010c0cb824 */ /* 0x100fe200078e0a04 */
[----:B------:R-:W-:Y:S01]  /*13c0*/  ISETP.GT.U32.AND P3, PT, R4, R11, PT ;  /* 0x0000000b0400720c */ /* 0x000fe20003f64070 */
[----:B------:R-:W-:Y:S01]  /*13d0*/  @!P6 IMAD.IADD R13, R13, 0x1, -R4 ;  /* 0x000000010d0de824 */ /* 0x000fe200078e0a04 */
[----:B------:R-:W-:Y:S01]  /*13e0*/  IABS R31, R34 ;  /* 0x00000022001f7213 */ /* 0x000fe20000000000 */
[----:B------:R-:W-:Y:S01]  /*13f0*/  IMAD.HI.U32 R14, R2, R17, RZ ;  /* 0x00000011020e7227 */ /* 0x000fe200078e00ff */
[----:B------:R-:W-:-:S02]  /*1400*/  ISETP.GT.U32.AND P6, PT, R4, R12, PT ;  /* 0x0000000c0400720c */ /* 0x000fc40003fc4070 */
[C---:B------:R-:W-:Y:S01]  /*1410*/  LOP3.LUT R36, R5.reuse, 0xa0, RZ, 0xfc, !PT ;  /* 0x000000a005247812 */ /* 0x040fe200078efcff */
[----:B------:R-:W-:Y:S01]  /*1420*/  IMAD R15, R4, R16, R15 ;  /* 0x00000010040f7224 */ /* 0x000fe200078e020f */
[C---:B------:R-:W-:Y:S01]  /*1430*/  LOP3.LUT R42, R5.reuse, 0x80, RZ, 0xfc, !PT ;  /* 0x00000080052a7812 */ /* 0x040fe200078efcff */
[----:B------:R-:W-:Y:S01]  /*1440*/  IMAD.MOV R14, RZ, RZ, -R14 ;  /* 0x000000ffff0e7224 */ /* 0x000fe200078e0a0e */
[C---:B------:R-:W-:Y:S01]  /*1450*/  LOP3.LUT R40, R5.reuse, 0x84, RZ, 0xfc, !PT ;  /* 0x0000008405287812 */ /* 0x040fe200078efcff */
[----:B------:R-:W-:Y:S01]  /*1460*/  IMAD.HI.U32 R16, R2, R21, RZ ;  /* 0x0000001502107227 */ /* 0x000fe200078e00ff */
[C---:B------:R-:W-:Y:S02]  /*1470*/  LOP3.LUT R44, R5.reuse, 0x78, RZ, 0xfc, !PT ;  /* 0x00000078052c7812 */ /* 0x040fe400078efcff */
[----:B------:R-:W-:Y:S01]  /*1480*/  LOP3.LUT R45, R5, 0x74, RZ, 0xfc, !PT ;  /* 0x00000074052d7812 */ /* 0x000fe200078efcff */
[--C-:B------:R-:W-:Y:S01]  /*1490*/  @!P3 IMAD.IADD R11, R11, 0x1, -R4.reuse ;  /* 0x000000010b0bb824 */ /* 0x100fe200078e0a04 */
[C---:B------:R-:W-:Y:S01]  /*14a0*/  ISETP.GT.U32.AND P3, PT, R4.reuse, R15, PT ;  /* 0x0000000f0400720c */ /* 0x040fe20003f64070 */
[----:B------:R-:W-:Y:S01]  /*14b0*/  IMAD R14, R4, R14, R17 ;  /* 0x0000000e040e7224 */ /* 0x000fe200078e0211 */
[----:B------:R-:W-:Y:S01]  /*14c0*/  IABS R38, R44 ;  /* 0x0000002c00267213 */ /* 0x000fe20000000000 */
[----:B------:R-:W-:Y:S01]  /*14d0*/  @!P6 IMAD.IADD R12, R12, 0x1, -R4 ;  /* 0x000000010c0ce824 */ /* 0x000fe200078e0a04 */
[----:B------:R-:W-:Y:S01]  /*14e0*/  LOP3.LUT R46, R5, 0x70, RZ, 0xfc, !PT ;  /* 0x00000070052e7812 */ /* 0x000fe200078efcff */
[----:B------:R-:W-:Y:S01]  /*14f0*/  IMAD.MOV R16, RZ, RZ, -R16 ;  /* 0x000000ffff107224 */ /* 0x000fe200078e0a10 */
[----:B------:R-:W-:Y:S01]  /*1500*/  ISETP.GT.U32.AND P6, PT, R4, R14, PT ;  /* 0x0000000e0400720c */ /* 0x000fe20003fc4070 */
[----:B------:R-:W-:Y:S01]  /*1510*/  IMAD.HI.U32 R17, R2, R23, RZ ;  /* 0x0000001702117227 */ /* 0x000fe200078e00ff */
[----:B------:R-:W-:-:S02]  /*1520*/  IABS R43, R46 ;  /* 0x0000002e002b7213 */ /* 0x000fc40000000000 */
[----:B------:R-:W-:Y:S01]  /*1530*/  LOP3.LUT R48, R5, 0x60, RZ, 0xfc, !PT ;  /* 0x0000006005307812 */ /* 0x000fe200078efcff */
[----:B------:R-:W-:Y:S01]  /*1540*/  @!P2 IMAD.MOV R9, RZ, RZ, -R9 ;  /* 0x000000ffff09a224 */ /* 0x000fe200078e0a09 */
[----:B------:R-:W-:Y:S01]  /*1550*/  ISETP.GT.U32.AND P2, PT, R4, R13, PT ;  /* 0x0000000d0400720c */ /* 0x000fe20003f44070 */
[--C-:B------:R-:W-:Y:S01]  /*1560*/  @!P3 IMAD.IADD R15, R15, 0x1, -R4.reuse ;  /* 0x000000010f0fb824 */ /* 0x100fe200078e0a04 */
[----:B------:R-:W-:Y:S01]  /*1570*/  ISETP.GE.AND P3, PT, R24, RZ, PT ;  /* 0x000000ff1800720c */ /* 0x000fe20003f66270 */
[----:B------:R-:W-:Y:S01]  /*1580*/  IMAD R16, R4, R16, R21 ;  /* 0x0000001004107224 */ /* 0x000fe200078e0215 */
[C---:B------:R-:W-:Y:S01]  /*1590*/  LOP3.LUT R24, R5.reuse, 0xc0, RZ, 0xfc, !PT ;  /* 0x000000c005187812 */ /* 0x040fe200078efcff */
[----:B------:R-:W-:Y:S01]  /*15a0*/  IMAD.MOV R17, RZ, RZ, -R17 ;  /* 0x000000ffff117224 */ /* 0x000fe200078e0a11 */
[----:B------:R-:W-:Y:S01]  /*15b0*/  IABS R49, R48 ;  /* 0x0000003000317213 */ /* 0x000fe20000000000 */
[----:B------:R-:W-:Y:S01]  /*15c0*/  @!P6 IMAD.IADD R14, R14, 0x1, -R4 ;  /* 0x000000010e0ee824 */ /* 0x000fe200078e0a04 */
[C---:B------:R-:W-:Y:S01]  /*15d0*/  ISETP.GT.U32.AND P6, PT, R4.reuse, R15, PT ;  /* 0x0000000f0400720c */ /* 0x040fe20003fc4070 */
[----:B------:R-:W-:Y:S01]  /*15e0*/  @!P1 IMAD.MOV R10, RZ, RZ, -R10 ;  /* 0x000000ffff0a9224 */ /* 0x000fe200078e0a0a */
[C---:B------:R-:W-:Y:S01]  /*15f0*/  ISETP.GT.U32.AND P1, PT, R4.reuse, R16, PT ;  /* 0x000000100400720c */ /* 0x040fe20003f24070 */
[----:B------:R-:W-:Y:S01]  /*1600*/  IMAD R17, R4, R17, R23 ;  /* 0x0000001104117224 */ /* 0x000fe200078e0217 */
[C---:B------:R-:W-:Y:S01]  /*1610*/  LOP3.LUT R50, R5.reuse, 0x58, RZ, 0xfc, !PT ;  /* 0x0000005805327812 */ /* 0x040fe200078efcff */
[----:B------:R-:W-:Y:S01]  /*1620*/  IMAD.MOV.U32 R21, RZ, RZ, R20 ;  /* 0x000000ffff157224 */ /* 0x000fe200078e0014 */
[----:B------:R-:W-:Y:S01]  /*1630*/  LOP3.LUT R52, R5, 0x54, RZ, 0xfc, !PT ;  /* 0x0000005405347812 */ /* 0x000fe200078efcff */
[----:B------:R-:W-:Y:S01]  /*1640*/  @!P2 IMAD.IADD R13, R13, 0x1, -R4 ;  /* 0x000000010d0da824 */ /* 0x000fe200078e0a04 */
[----:B------:R-:W-:Y:S01]  /*1650*/  ISETP.GE.AND P2, PT, R22, RZ, PT ;  /* 0x000000ff1600720c */ /* 0x000fe20003f46270 */
[----:B------:R-:W-:Y:S01]  /*1660*/  @!P0 IMAD.MOV R11, RZ, RZ, -R11 ;  /* 0x000000ffff0b8224 */ /* 0x000fe200078e0a0b */
[----:B------:R-:W-:Y:S01]  /*1670*/  ISETP.GT.U32.AND P0, PT, R4, R14, PT ;  /* 0x0000000e0400720c */ /* 0x000fe20003f04070 */
[----:B------:R-:W-:Y:S01]  /*1680*/  IMAD.HI.U32 R20, R2, R21, RZ ;  /* 0x0000001502147227 */ /* 0x000fe200078e00ff */
[----:B------:R-:W-:-:S02]  /*1690*/  LOP3.LUT R22, R5, 0xc4, RZ, 0xfc, !PT ;  /* 0x000000c405167812 */ /* 0x000fc400078efcff */
[----:B------:R-:W-:Y:S01]  /*16a0*/  LOP3.LUT R54, R5, 0x44, RZ, 0xfc, !PT ;  /* 0x0000004405367812 */ /* 0x000fe200078efcff */
[--C-:B------:R-:W-:Y:S01]  /*16b0*/  @!P6 IMAD.IADD R15, R15, 0x1, -R4.reuse ;  /* 0x000000010f0fe824 */ /* 0x100fe200078e0a04 */
[----:B------:R-:W-:Y:S01]  /*16c0*/  ISETP.GT.U32.AND P6, PT, R4, R17, PT ;  /* 0x000000110400720c */ /* 0x000fe20003fc4070 */
[----:B------:R-:W-:Y:S01]  /*16d0*/  @!P1 IMAD.IADD R16, R16, 0x1, -R4 ;  /* 0x0000000110109824 */ /* 0x000fe200078e0a04 */
[----:B------:R-:W-:Y:S01]  /*16e0*/  IABS R23, R22 ;  /* 0x0000001600177213 */ /* 0x000fe20000000000 */
[----:B------:R-:W-:Y:S01]  /*16f0*/  IMAD.MOV R20, RZ, RZ, -R20 ;  /* 0x000000ffff147224 */ /* 0x000fe200078e0a14 */
[----:B------:R-:W-:Y:S01]  /*1700*/  ISETP.GE.AND P1, PT, R22, RZ, PT ;  /* 0x000000ff1600720c */ /* 0x000fe20003f26270 */
[----:B------:R-:W-:Y:S01]  /*1710*/  @!P2 IMAD.MOV R15, RZ, RZ, -R15 ;  /* 0x000000ffff0fa224 */ /* 0x000fe200078e0a0f */
[C---:B------:R-:W-:Y:S01]  /*1720*/  LOP3.LUT R56, R5.reuse, 0x40, RZ, 0xfc, !PT ;  /* 0x0000004005387812 */ /* 0x040fe200078efcff */
[----:B------:R-:W-:Y:S01]  /*1730*/  IMAD R20, R4, R20, R21 ;  /* 0x0000001404147224 */ /* 0x000fe200078e0215 */
[----:B------:R-:W-:Y:S01]  /*1740*/  LOP3.LUT R58, R5, 0x38, RZ, 0xfc, !PT ;  /* 0x00000038053a7812 */ /* 0x000fe200078efcff */
[----:B------:R-:W-:Y:S01]  /*1750*/  IMAD.HI.U32 R21, R2, R23, RZ ;  /* 0x0000001702157227 */ /* 0x000fe200078e00ff */
[----:B------:R-:W-:-:S02]  /*1760*/  IABS R53, R56 ;  /* 0x0000003800357213 */ /* 0x000fc40000000000 */
[----:B------:R-:W-:Y:S01]  /*1770*/  IABS R55, R58 ;  /* 0x0000003a00377213 */ /* 0x000fe20000000000 */
[--C-:B------:R-:W-:Y:S01]  /*1780*/  @!P6 IMAD.IADD R17, R17, 0x1, -R4.reuse ;  /* 0x000000011111e824 */ /* 0x100fe200078e0a04 */
[----:B------:R-:W-:Y:S01]  /*1790*/  ISETP.GT.U32.AND P6, PT, R4, R16, PT ;  /* 0x000000100400720c */ /* 0x000fe20003fc4070 */
[----:B------:R-:W-:Y:S01]  /*17a0*/  @!P0 IMAD.IADD R14, R14, 0x1, -R4 ;  /* 0x000000010e0e8824 */ /* 0x000fe200078e0a04 */
[----:B------:R-:W-:Y:S01]  /*17b0*/  ISETP.GE.AND P0, PT, R27, RZ, PT ;  /* 0x000000ff1b00720c */ /* 0x000fe20003f06270 */
[----:B------:R-:W-:Y:S01]  /*17c0*/  IMAD.MOV R21, RZ, RZ, -R21 ;  /* 0x000000ffff157224 */ /* 0x000fe200078e0a15 */
[C---:B------:R-:W-:Y:S01]  /*17d0*/  ISETP.GT.U32.AND P2, PT, R4.reuse, R17, PT ;  /* 0x000000110400720c */ /* 0x040fe20003f44070 */
[----:B------:R-:W-:Y:S01]  /*17e0*/  @!P3 IMAD.MOV R14, RZ, RZ, -R14 ;  /* 0x000000ffff0eb224 */ /* 0x000fe200078e0a0e */
[C---:B------:R-:W-:Y:S01]  /*17f0*/  ISETP.GT.U32.AND P3, PT, R4.reuse, R20, PT ;  /* 0x000000140400720c */ /* 0x040fe20003f64070 */
[----:B------:R-:W-:Y:S01]  /*1800*/  IMAD R21, R4, R21, R23 ;  /* 0x0000001504157224 */ /* 0x000fe200078e0217 */
[----:B------:R-:W-:Y:S01]  /*1810*/  IABS R27, R28 ;  /* 0x0000001c001b7213 */ /* 0x000fe20000000000 */
[----:B------:R-:W-:Y:S01]  /*1820*/  @!P4 IMAD.MOV R12, RZ, RZ, -R12 ;  /* 0x000000ffff0cc224 */ /* 0x000fe200078e0a0c */
[----:B------:R-:W-:Y:S01]  /*1830*/  ISETP.GE.AND P4, PT, R25, RZ, PT ;  /* 0x000000ff1900720c */ /* 0x000fe20003f86270 */
[----:B------:R-:W-:Y:S01]  /*1840*/  @!P5 IMAD.MOV R13, RZ, RZ, -R13 ;  /* 0x000000ffff0dd224 */ /* 0x000fe200078e0a0d */
[----:B------:R-:W-:Y:S01]  /*1850*/  IABS R25, R24 ;  /* 0x0000001800197213 */ /* 0x000fe20000000000 */
[----:B------:R-:W-:Y:S01]  /*1860*/  @!P6 IMAD.IADD R16, R16, 0x1, -R4 ;  /* 0x000000011010e824 */ /* 0x000fe200078e0a04 */
[----:B------:R-:W-:Y:S01]  /*1870*/  ISETP.GT.U32.AND P6, PT, R4, R21, PT ;  /* 0x000000150400720c */ /* 0x000fe20003fc4070 */
[----:B------:R-:W-:Y:S01]  /*1880*/  IMAD.HI.U32 R23, R2, R27, RZ ;  /* 0x0000001b02177227 */ /* 0x000fe200078e00ff */
[----:B------:R-:W-:-:S02]  /*1890*/  ISETP.GE.AND P5, PT, R26, RZ, PT ;  /* 0x000000ff1a00720c */ /* 0x000fc40003fa6270 */
[C---:B------:R-:W-:Y:S01]  /*18a0*/  LOP3.LUT R60, R5.reuse, 0x34, RZ, 0xfc, !PT ;  /* 0x00000034053c7812 */ /* 0x040fe200078efcff */
[--C-:B------:R-:W-:Y:S01]  /*18b0*/  @!P3 IMAD.IADD R20, R20, 0x1, -R4.reuse ;  /* 0x000000011414b824 */ /* 0x100fe200078e0a04 */
[----:B------:R-:W-:Y:S01]  /*18c0*/  ISETP.GE.AND P3, PT, R28, RZ, PT ;  /* 0x000000ff1c00720c */ /* 0x000fe20003f66270 */
[----:B------:R-:W-:Y:S01]  /*18d0*/  IMAD.HI.U32 R22, R2, R25, RZ ;  /* 0x0000001902167227 */ /* 0x000fe200078e00ff */
[----:B------:R-:W-:Y:S02]  /*18e0*/  LOP3.LUT R28, R5, 0xb0, RZ, 0xfc, !PT ;  /* 0x000000b0051c7812 */ /* 0x000fe400078efcff */
[----:B------:R-:W-:Y:S01]  /*18f0*/  IABS R57, R60 ;  /* 0x0000003c00397213 */ /* 0x000fe20000000000 */
[--C-:B------:R-:W-:Y:S01]  /*1900*/  @!P2 IMAD.IADD R17, R17, 0x1, -R4.reuse ;  /* 0x000000011111a824 */ /* 0x100fe200078e0a04 */
[----:B------:R-:W-:Y:S01]  /*1910*/  ISETP.GE.AND P2, PT, R24, RZ, PT ;  /* 0x000000ff1800720c */ /* 0x000fe20003f46270 */
[----:B------:R-:W-:Y:S01]  /*1920*/  @!P6 IMAD.IADD R21, R21, 0x1, -R4 ;  /* 0x000000011515e824 */ /* 0x000fe200078e0a04 */
[C---:B------:R-:W-:Y:S01]  /*1930*/  ISETP.GT.U32.AND P6, PT, R4.reuse, R20, PT ;  /* 0x000000140400720c */ /* 0x040fe20003fc4070 */
[----:B------:R-:W-:Y:S01]  /*1940*/  IMAD.MOV R24, RZ, RZ, -R22 ;  /* 0x000000ffff187224 */ /* 0x000fe200078e0a16 */
[----:B------:R-:W-:Y:S01]  /*1950*/  IABS R97, R5 ;  /* 0x0000000500617213 */ /* 0x000fe20000000000 */
[----:B------:R-:W-:Y:S01]  /*1960*/  @!P4 IMAD.MOV R16, RZ, RZ, -R16 ;  /* 0x000000ffff10c224 */ /* 0x000fe200078e0a10 */
[----:B------:R-:W-:Y:S01]  /*1970*/  ISETP.GT.U32.AND P4, PT, R4, R21, PT ;  /* 0x000000150400720c */ /* 0x000fe20003f84070 */
[----:B------:R-:W-:Y:S01]  /*1980*/  IMAD.HI.U32 R22, R2, R29, RZ ;  /* 0x0000001d02167227 */ /* 0x000fe200078e00ff */
[----:B------:R-:W-:-:S03]  /*1990*/  SHF.R.S32.HI R6, RZ, 0x5, R6 ;  /* 0x00000005ff067819 */ /* 0x000fc60000011406 */
[----:B------:R-:W-:Y:S02]  /*19a0*/  IMAD.MOV R26, RZ, RZ, -R23 ;  /* 0x000000ffff1a7224 */ /* 0x000fe400078e0a17 */
[C---:B------:R-:W-:Y:S02]  /*19b0*/  IMAD R23, R4.reuse, R24, R25 ;  /* 0x0000001804177224 */ /* 0x040fe400078e0219 */
[----:B------:R-:W-:Y:S02]  /*19c0*/  IMAD.MOV R24, RZ, RZ, -R22 ;  /* 0x000000ffff187224 */ /* 0x000fe400078e0a16 */
[C---:B------:R-:W-:Y:S01]  /*19d0*/  IMAD R22, R4.reuse, R26, R27 ;  /* 0x0000001a04167224 */ /* 0x040fe200078e021b */
[----:B------:R-:W-:Y:S01]  /*19e0*/  IABS R27, R28 ;  /* 0x0000001c001b7213 */ /* 0x000fe20000000000 */
[----:B------:R-:W-:Y:S01]  /*19f0*/  IMAD R24, R4, R24, R29 ;  /* 0x0000001804187224 */ /* 0x000fe200078e021d */
[----:B------:R-:W-:Y:S01]  /*1a00*/  IABS R29, R32 ;  /* 0x00000020001d7213 */ /* 0x000fe20000000000 */
[--C-:B------:R-:W-:Y:S01]  /*1a10*/  @!P6 IMAD.IADD R20, R20, 0x1, -R4.reuse ;  /* 0x000000011414e824 */ /* 0x100fe200078e0a04 */
[C---:B------:R-:W-:Y:S01]  /*1a20*/  ISETP.GT.U32.AND P6, PT, R4.reuse, R22, PT ;  /* 0x000000160400720c */ /* 0x040fe20003fc4070 */
[----:B------:R-:W-:Y:S01]  /*1a30*/  @!P4 IMAD.IADD R21, R21, 0x1, -R4 ;  /* 0x000000011515c824 */ /* 0x000fe200078e0a04 */
[C---:B------:R-:W-:Y:S01]  /*1a40*/  ISETP.GT.U32.AND P4, PT, R4.reuse, R24, PT ;  /* 0x000000180400720c */ /* 0x040fe20003f84070 */
[----:B------:R-:W-:Y:S01]  /*1a50*/  @!P5 IMAD.MOV R17, RZ, RZ, -R17 ;  /* 0x000000ffff11d224 */ /* 0x000fe200078e0a11 */
[----:B------:R-:W-:Y:S01]  /*1a60*/  ISETP.GT.U32.AND P5, PT, R4, R23, PT ;  /* 0x000000170400720c */ /* 0x000fe20003fa4070 */
[----:B------:R-:W-:-:S04]  /*1a70*/  IMAD.HI.U32 R26, R2, R29, RZ ;  /* 0x0000001d021a7227 */ /* 0x000fc800078e00ff */
[----:B------:R-:W-:Y:S02]  /*1a80*/  IMAD.MOV R26, RZ, RZ, -R26 ;  /* 0x000000ffff1a7224 */ /* 0x000fe400078e0a1a */
[----:B------:R-:W-:Y:S01]  /*1a90*/  @!P1 IMAD.MOV R21, RZ, RZ, -R21 ;  /* 0x000000ffff159224 */ /* 0x000fe200078e0a15 */
[----:B------:R-:W-:Y:S01]  /*1aa0*/  ISETP.GE.AND P1, PT, R28, RZ, PT ;  /* 0x000000ff1c00720c */ /* 0x000fe20003f26270 */
[--C-:B------:R-:W-:Y:S02]  /*1ab0*/  @!P6 IMAD.IADD R22, R22, 0x1, -R4.reuse ;  /* 0x000000011616e824 */ /* 0x100fe400078e0a04 */
[--C-:B------:R-:W-:Y:S02]  /*1ac0*/  @!P4 IMAD.IADD R24, R24, 0x1, -R4.reuse ;  /* 0x000000011818c824 */ /* 0x100fe400078e0a04 */
[----:B------:R-:W-:Y:S01]  /*1ad0*/  @!P5 IMAD.IADD R23, R23, 0x1, -R4 ;  /* 0x000000011717d824 */ /* 0x000fe200078e0a04 */
[C---:B------:R-:W-:Y:S01]  /*1ae0*/  ISETP.GT.U32.AND P4, PT, R4.reuse, R22, PT ;  /* 0x000000160400720c */ /* 0x040fe20003f84070 */
[----:B------:R-:W-:Y:S01]  /*1af0*/  IMAD R26, R4, R26, R29 ;  /* 0x0000001a041a7224 */ /* 0x000fe200078e021d */
[----:B------:R-:W-:Y:S01]  /*1b00*/  IABS R29, R36 ;  /* 0x00000024001d7213 */ /* 0x000fe20000000000 */
[----:B------:R-:W-:Y:S01]  /*1b10*/  IMAD.HI.U32 R28, R2, R33, RZ ;  /* 0x00000021021c7227 */ /* 0x000fe200078e00ff */
[----:B------:R-:W-:-:S02]  /*1b20*/  ISETP.GT.U32.AND P6, PT, R4, R23, PT ;  /* 0x000000170400720c */ /* 0x000fc40003fc4070 */
[----:B------:R-:W-:Y:S01]  /*1b30*/  ISETP.GE.AND P5, PT, R30, RZ, PT ;  /* 0x000000ff1e00720c */ /* 0x000fe20003fa6270 */
[----:B------:R-:W-:-:S04]  /*1b40*/  IMAD.HI.U32 R25, R2, R27, RZ ;  /* 0x0000001b02197227 */ /* 0x000fc800078e00ff */
[----:B------:R-:W-:Y:S02]  /*1b50*/  IMAD.MOV R28, RZ, RZ, -R28 ;  /* 0x000000ffff1c7224 */ /* 0x000fe400078e0a1c */
[----:B------:R-:W-:Y:S01]  /*1b60*/  @!P4 IMAD.IADD R22, R22, 0x1, -R4 ;  /* 0x000000011616c824 */ /* 0x000fe200078e0a04 */
[C---:B------:R-:W-:Y:S01]  /*1b70*/  ISETP.GT.U32.AND P4, PT, R4.reuse, R26, PT ;  /* 0x0000001a0400720c */ /* 0x040fe20003f84070 */
[----:B------:R-:W-:Y:S02]  /*1b80*/  IMAD.MOV R25, RZ, RZ, -R25 ;  /* 0x000000ffff197224 */ /* 0x000fe400078e0a19 */
[----:B------:R-:W-:Y:S01]  /*1b90*/  @!P0 IMAD.MOV R20, RZ, RZ, -R20 ;  /* 0x000000ffff148224 */ /* 0x000fe200078e0a14 */
[C---:B------:R-:W-:Y:S01]  /*1ba0*/  ISETP.GT.U32.AND P0, PT, R4.reuse, R24, PT ;  /* 0x000000180400720c */ /* 0x040fe20003f04070 */
[C---:B------:R-:W-:Y:S02]  /*1bb0*/  IMAD R28, R4.reuse, R28, R33 ;  /* 0x0000001c041c7224 */ /* 0x040fe400078e0221 */
[----:B------:R-:W-:-:S02]  /*1bc0*/  IMAD R25, R4, R25, R27 ;  /* 0x0000001904197224 */ /* 0x000fc400078e021b */
[----:B------:R-:W-:-:S04]  /*1bd0*/  IMAD.HI.U32 R27, R2, R31, RZ ;  /* 0x0000001f021b7227 */ /* 0x000fc800078e00ff */
[----:B------:R-:W-:Y:S01]  /*1be0*/  @!P3 IMAD.MOV R22, RZ, RZ, -R22 ;  /* 0x000000ffff16b224 */ /* 0x000fe200078e0a16 */
[C---:B------:R-:W-:Y:S01]  /*1bf0*/  ISETP.GT.U32.AND P3, PT, R4.reuse, R28, PT ;  /* 0x0000001c0400720c */ /* 0x040fe20003f64070 */
[----:B------:R-:W-:Y:S02]  /*1c00*/  IMAD.MOV R27, RZ, RZ, -R27 ;  /* 0x000000ffff1b7224 */ /* 0x000fe400078e0a1b */
[--C-:B------:R-:W-:Y:S01]  /*1c10*/  @!P6 IMAD.IADD R23, R23, 0x1, -R4.reuse ;  /* 0x000000011717e824 */ /* 0x100fe200078e0a04 */
[----:B------:R-:W-:Y:S01]  /*1c20*/  ISETP.GT.U32.AND P6, PT, R4, R25, PT ;  /* 0x000000190400720c */ /* 0x000fe20003fc4070 */
[----:B------:R-:W-:Y:S02]  /*1c30*/  @!P4 IMAD.IADD R26, R26, 0x1, -R4 ;  /* 0x000000011a1ac824 */ /* 0x000fe400078e0a04 */
[----:B------:R-:W-:Y:S02]  /*1c40*/  IMAD R27, R4, R27, R31 ;  /* 0x0000001b041b7224 */ /* 0x000fe400078e021f */
[----:B------:R-:W-:-:S02]  /*1c50*/  IMAD.MOV.U32 R31, RZ, RZ, R29 ;  /* 0x000000ffff1f7224 */ /* 0x000fc400078e001d */
[----:B------:R-:W-:Y:S01]  /*1c60*/  @!P0 IMAD.IADD R24, R24, 0x1, -R4 ;  /* 0x0000000118188824 */ /* 0x000fe200078e0a04 */
[----:B------:R-:W-:Y:S01]  /*1c70*/  ISETP.GE.AND P0, PT, R32, RZ, PT ;  /* 0x000000ff2000720c */ /* 0x000fe20003f06270 */
[----:B------:R-:W-:Y:S01]  /*1c80*/  @!P2 IMAD.MOV R23, RZ, RZ, -R23 ;  /* 0x000000ffff17a224 */ /* 0x000fe200078e0a17 */
[----:B------:R-:W-:Y:S01]  /*1c90*/  ISETP.GT.U32.AND P2, PT, R4, R26, PT ;  /* 0x0000001a0400720c */ /* 0x000fe20003f44070 */
[----:B------:R-:W-:Y:S01]  /*1ca0*/  IMAD.HI.U32 R29, R2, R31, RZ ;  /* 0x0000001f021d7227 */ /* 0x000fe200078e00ff */
[----:B------:R-:W-:-:S03]  /*1cb0*/  LOP3.LUT R32, R5, 0x98, RZ, 0xfc, !PT ;  /* 0x0000009805207812 */ /* 0x000fc600078efcff */
[--C-:B------:R-:W-:Y:S01]  /*1cc0*/  @!P3 IMAD.IADD R28, R28, 0x1, -R4.reuse ;  /* 0x000000011c1cb824 */ /* 0x100fe200078e0a04 */
[----:B------:R-:W-:Y:S01]  /*1cd0*/  IABS R33, R32 ;  /* 0x0000002000217213 */ /* 0x000fe20000000000 */
[----:B------:R-:W-:Y:S02]  /*1ce0*/  IMAD.MOV R29, RZ, RZ, -R29 ;  /* 0x000000ffff1d7224 */ /* 0x000fe400078e0a1d */
[--C-:B------:R-:W-:Y:S01]  /*1cf0*/  @!P6 IMAD.IADD R25, R25, 0x1, -R4.reuse ;  /* 0x000000011919e824 */ /* 0x100fe200078e0a04 */
[C---:B------:R-:W-:Y:S01]  /*1d00*/  ISETP.GT.U32.AND P3, PT, R4.reuse, R28, PT ;  /* 0x0000001c0400720c */ /* 0x040fe20003f64070 */
[C---:B------:R-:W-:Y:S01]  /*1d10*/  IMAD R29, R4.reuse, R29, R31 ;  /* 0x0000001d041d7224 */ /* 0x040fe200078e021f */
[----:B------:R-:W-:Y:S01]  /*1d20*/  ISETP.GT.U32.AND P6, PT, R4, R27, PT ;  /* 0x0000001b0400720c */ /* 0x000fe20003fc4070 */
[----:B------:R-:W-:Y:S01]  /*1d30*/  IMAD.HI.U32 R30, R2, R33, RZ ;  /* 0x00000021021e7227 */ /* 0x000fe200078e00ff */
[----:B------:R-:W-:Y:S02]  /*1d40*/  ISETP.GT.U32.AND P4, PT, R4, R25, PT ;  /* 0x000000190400720c */ /* 0x000fe40003f84070 */
[----:B------:R-:W-:Y:S01]  /*1d50*/  LOP3.LUT R31, R5, 0x94, RZ, 0xfc, !PT ;  /* 0x00000094051f7812 */ /* 0x000fe200078efcff */
[----:B------:R-:W-:Y:S01]  /*1d60*/  @!P2 IMAD.IADD R26, R26, 0x1, -R4 ;  /* 0x000000011a1aa824 */ /* 0x000fe200078e0a04 */
[----:B------:R-:W-:Y:S01]  /*1d70*/  ISETP.GT.U32.AND P2, PT, R4, R29, PT ;  /* 0x0000001d0400720c */ /* 0x000fe20003f44070 */
[----:B------:R-:W-:-:S02]  /*1d80*/  IMAD.MOV R30, RZ, RZ, -R30 ;  /* 0x000000ffff1e7224 */ /* 0x000fc400078e0a1e */
[----:B------:R-:W-:Y:S01]  /*1d90*/  @!P0 IMAD.MOV R26, RZ, RZ, -R26 ;  /* 0x000000ffff1a8224 */ /* 0x000fe200078e0a1a */
[----:B------:R-:W-:Y:S01]  /*1da0*/  ISETP.GE.AND P0, PT, R31, RZ, PT ;  /* 0x000000ff1f00720c */ /* 0x000fe20003f06270 */
[----:B------:R-:W-:Y:S01]  /*1db0*/  IMAD R30, R4, R30, R33 ;  /* 0x0000001e041e7224 */ /* 0x000fe200078e0221 */
[----:B------:R-:W-:Y:S01]  /*1dc0*/  LOP3.LUT R33, R5, 0x8c, RZ, 0xfc, !PT ;  /* 0x0000008c05217812 */ /* 0x000fe200078efcff */
[--C-:B------:R-:W-:Y:S02]  /*1dd0*/  @!P3 IMAD.IADD R28, R28, 0x1, -R4.reuse ;  /* 0x000000011c1cb824 */ /* 0x100fe400078e0a04 */
[--C-:B------:R-:W-:Y:S01]  /*1de0*/  @!P6 IMAD.IADD R27, R27, 0x1, -R4.reuse ;  /* 0x000000011b1be824 */ /* 0x100fe200078e0a04 */
[C---:B------:R-:W-:Y:S01]  /*1df0*/  ISETP.GT.U32.AND P3, PT, R4.reuse, R30, PT ;  /* 0x0000001e0400720c */ /* 0x040fe20003f64070 */
[--C-:B------:R-:W-:Y:S01]  /*1e00*/  @!P4 IMAD.IADD R25, R25, 0x1, -R4.reuse ;  /* 0x000000011919c824 */ /* 0x100fe200078e0a04 */
[----:B------:R-:W-:Y:S01]  /*1e10*/  ISETP.GE.AND P4, PT, R35, RZ, PT ;  /* 0x000000ff2300720c */ /* 0x000fe20003f86270 */
[----:B------:R-:W-:Y:S01]  /*1e20*/  @!P2 IMAD.IADD R29, R29, 0x1, -R4 ;  /* 0x000000011d1da824 */ /* 0x000fe200078e0a04 */
[C---:B------:R-:W-:Y:S01]  /*1e30*/  ISETP.GT.U32.AND P6, PT, R4.reuse, R27, PT ;  /* 0x0000001b0400720c */ /* 0x040fe20003fc4070 */
[----:B------:R-:W-:Y:S01]  /*1e40*/  @!P1 IMAD.MOV R25, RZ, RZ, -R25 ;  /* 0x000000ffff199224 */ /* 0x000fe200078e0a19 */
[----:B------:R-:W-:Y:S01]  /*1e50*/  IABS R35, R31 ;  /* 0x0000001f00237213 */ /* 0x000fe20000000000 */
[----:B------:R-:W-:Y:S01]  /*1e60*/  @!P5 IMAD.MOV R24, RZ, RZ, -R24 ;  /* 0x000000ffff18d224 */ /* 0x000fe200078e0a18 */
[----:B------:R-:W-:-:S02]  /*1e70*/  ISETP.GT.U32.AND P2, PT, R4, R29, PT ;  /* 0x0000001d0400720c */ /* 0x000fc40003f44070 */
[----:B------:R-:W-:Y:S01]  /*1e80*/  ISETP.GE.AND P1, PT, R36, RZ, PT ;  /* 0x000000ff2400720c */ /* 0x000fe20003f26270 */
[----:B------:R-:W-:Y:S01]  /*1e90*/  IMAD.HI.U32 R31, R2, R35, RZ ;  /* 0x00000023021f7227 */ /* 0x000fe200078e00ff */
[----:B------:R-:W-:Y:S02]  /*1ea0*/  IABS R39, R33 ;  /* 0x0000002100277213 */ /* 0x000fe40000000000 */
[----:B------:R-:W-:Y:S01]  /*1eb0*/  ISETP.GE.AND P5, PT, R34, RZ, PT ;  /* 0x000000ff2200720c */ /* 0x000fe20003fa6270 */
[--C-:B------:R-:W-:Y:S01]  /*1ec0*/  @!P3 IMAD.IADD R30, R30, 0x1, -R4.reuse ;  /* 0x000000011e1eb824 */ /* 0x100fe200078e0a04 */
[----:B------:R-:W-:Y:S01]  /*1ed0*/  LOP3.LUT R34, R5, 0x88, RZ, 0xfc, !PT ;  /* 0x0000008805227812 */ /* 0x000fe200078efcff */
[----:B------:R-:W-:Y:S02]  /*1ee0*/  IMAD.MOV R31, RZ, RZ, -R31 ;  /* 0x000000ffff1f7224 */ /* 0x000fe400078e0a1f */
[----:B------:R-:W-:Y:S01]  /*1ef0*/  @!P6 IMAD.IADD R27, R27, 0x1, -R4 ;  /* 0x000000011b1be824 */ /* 0x000fe200078e0a04 */
[----:B------:R-:W-:Y:S01]  /*1f00*/  ISETP.GT.U32.AND P3, PT, R4, R30, PT ;  /* 0x0000001e0400720c */ /* 0x000fe20003f64070 */
[----:B------:R-:W-:Y:S01]  /*1f10*/  @!P4 IMAD.MOV R28, RZ, RZ, -R28 ;  /* 0x000000ffff1cc224 */ /* 0x000fe200078e0a1c */
[----:B------:R-:W-:Y:S01]  /*1f20*/  ISETP.GE.AND P6, PT, R32, RZ, PT ;  /* 0x000000ff2000720c */ /* 0x000fe20003fc6270 */
[----:B------:R-:W-:Y:S01]  /*1f30*/  @!P2 IMAD.IADD R29, R29, 0x1, -R4 ;  /* 0x000000011d1da824 */ /* 0x000fe200078e0a04 */
[----:B------:R-:W-:Y:S01]  /*1f40*/  ISETP.GE.AND P4, PT, R33, RZ, PT ;  /* 0x000000ff2100720c */ /* 0x000fe20003f86270 */
[----:B------:R-:W-:Y:S01]  /*1f50*/  IMAD R31, R4, R31, R35 ;  /* 0x0000001f041f7224 */ /* 0x000fe200078e0223 */
[----:B------:R-:W-:Y:S01]  /*1f60*/  LOP3.LUT R32, R5, 0x90, RZ, 0xfc, !PT ;  /* 0x0000009005207812 */ /* 0x000fe200078efcff */
[----:B------:R-:W-:Y:S01]  /*1f70*/  IMAD.HI.U32 R33, R2, R39, RZ ;  /* 0x0000002702217227 */ /* 0x000fe200078e00ff */
[----:B------:R-:W-:-:S02]  /*1f80*/  IABS R41, R34 ;  /* 0x0000002200297213 */ /* 0x000fc40000000000 */
[----:B------:R-:W-:Y:S01]  /*1f90*/  IABS R37, R32 ;  /* 0x0000002000257213 */ /* 0x000fe20000000000 */
[----:B------:R-:W-:Y:S01]  /*1fa0*/  @!P1 IMAD.MOV R29, RZ, RZ, -R29 ;  /* 0x000000ffff1d9224 */ /* 0x000fe200078e0a1d */
[----:B------:R-:W-:Y:S01]  /*1fb0*/  ISETP.GT.U32.AND P1, PT, R4, R31, PT ;  /* 0x0000001f0400720c */ /* 0x000fe20003f24070 */
[----:B------:R-:W-:Y:S01]  /*1fc0*/  IMAD.MOV R33, RZ, RZ, -R33 ;  /* 0x000000ffff217224 */ /* 0x000fe200078e0a21 */
[----:B------:R-:W-:Y:S01]  /*1fd0*/  ISETP.GE.AND P2, PT, R34, RZ, PT ;  /* 0x000000ff2200720c */ /* 0x000fe20003f46270 */
[----:B------:R-:W-:Y:S02]  /*1fe0*/  @!P3 IMAD.IADD R30, R30, 0x1, -R4 ;  /* 0x000000011e1eb824 */ /* 0x000fe400078e0a04 */
[----:B------:R-:W-:Y:S01]  /*1ff0*/  IMAD R33, R4, R33, R39 ;  /* 0x0000002104217224 */ /* 0x000fe200078e0227 */
[----:B------:R-:W-:Y:S01]  /*2000*/  IABS R39, R42 ;  /* 0x0000002a00277213 */ /* 0x000fe20000000000 */
[----:B------:R-:W-:Y:S01]  /*2010*/  @!P5 IMAD.MOV R27, RZ, RZ, -R27 ;  /* 0x000000ffff1bd224 */ /* 0x000fe200078e0a1b */
[----:B------:R-:W-:Y:S01]  /*2020*/  ISETP.GE.AND P5, PT, R32, RZ, PT ;  /* 0x000000ff2000720c */ /* 0x000fe20003fa6270 */
[----:B------:R-:W-:Y:S01]  /*2030*/  @!P6 IMAD.MOV R30, RZ, RZ, -R30 ;  /* 0x000000ffff1ee224 */ /* 0x000fe200078e0a1e */
[----:B------:R-:W-:Y:S01]  /*2040*/  ISETP.GT.U32.AND P6, PT, R4, R33, PT ;  /* 0x000000210400720c */ /* 0x000fe20003fc4070 */
[----:B------:R-:W-:-:S04]  /*2050*/  IMAD.HI.U32 R32, R2, R37, RZ ;  /* 0x0000002502207227 */ /* 0x000fc800078e00ff */
[----:B------:R-:W-:Y:S02]  /*2060*/  IMAD.MOV R32, RZ, RZ, -R32 ;  /* 0x000000ffff207224 */ /* 0x000fe400078e0a20 */
[--C-:B------:R-:W-:Y:S02]  /*2070*/  @!P1 IMAD.IADD R31, R31, 0x1, -R4.reuse ;  /* 0x000000011f1f9824 */ /* 0x100fe400078e0a04 */
[----:B------:R-:W-:Y:S01]  /*2080*/  IMAD R32, R4, R32, R37 ;  /* 0x0000002004207224 */ /* 0x000fe200078e0225 */
[----:B------:R-:W-:Y:S01]  /*2090*/  IABS R37, R40 ;  /* 0x0000002800257213 */ /* 0x000fe20000000000 */
[----:B------:R-:W-:Y:S01]  /*20a0*/  IMAD.HI.U32 R34, R2, R41, RZ ;  /* 0x0000002902227227 */ /* 0x000fe200078e00ff */
[C---:B------:R-:W-:Y:S02]  /*20b0*/  ISETP.GT.U32.AND P1, PT, R4.reuse, R31, PT ;  /* 0x0000001f0400720c */ /* 0x040fe40003f24070 */
[----:B------:R-:W-:Y:S01]  /*20c0*/  ISETP.GT.U32.AND P3, PT, R4, R32, PT ;  /* 0x000000200400720c */ /* 0x000fe20003f64070 */
[----:B------:R-:W-:-:S02]  /*20d0*/  @!P6 IMAD.IADD R33, R33, 0x1, -R4 ;  /* 0x000000012121e824 */ /* 0x000fc400078e0a04 */
[----:B------:R-:W-:Y:S02]  /*20e0*/  IMAD.MOV R34, RZ, RZ, -R34 ;  /* 0x000000ffff227224 */ /* 0x000fe400078e0a22 */
[----:B------:R-:W-:Y:S01]  /*20f0*/  IMAD.HI.U32 R36, R2, R39, RZ ;  /* 0x0000002702247227 */ /* 0x000fe200078e00ff */
[----:B------:R-:W-:-:S03]  /*2100*/  ISETP.GT.U32.AND P6, PT, R4, R33, PT ;  /* 0x000000210400720c */ /* 0x000fc60003fc4070 */
[C---:B------:R-:W-:Y:S01]  /*2110*/  IMAD R34, R4.reuse, R34, R41 ;  /* 0x0000002204227224 */ /* 0x040fe200078e0229 */
[----:B------:R-:W-:Y:S01]  /*2120*/  IABS R41, R45 ;  /* 0x0000002d00297213 */ /* 0x000fe20000000000 */
[----:B------:R-:W-:Y:S02]  /*2130*/  @!P1 IMAD.IADD R31, R31, 0x1, -R4 ;  /* 0x000000011f1f9824 */ /* 0x000fe400078e0a04 */
[----:B------:R-:W-:Y:S01]  /*2140*/  IMAD.MOV R36, RZ, RZ, -R36 ;  /* 0x000000ffff247224 */ /* 0x000fe200078e0a24 */
[----:B------:R-:W-:Y:S01]  /*2150*/  ISETP.GT.U32.AND P1, PT, R4, R34, PT ;  /* 0x000000220400720c */ /* 0x000fe20003f24070 */
[--C-:B------:R-:W-:Y:S02]  /*2160*/  @!P3 IMAD.IADD R32, R32, 0x1, -R4.reuse ;  /* 0x000000012020b824 */ /* 0x100fe400078e0a04 */
[C---:B------:R-:W-:Y:S02]  /*2170*/  IMAD R36, R4.reuse, R36, R39 ;  /* 0x0000002404247224 */ /* 0x040fe400078e0227 */
[----:B------:R-:W-:Y:S01]  /*2180*/  @!P6 IMAD.IADD R33, R33, 0x1, -R4 ;  /* 0x000000012121e824 */ /* 0x000fe200078e0a04 */
[----:B------:R-:W-:Y:S01]  /*2190*/  ISETP.GT.U32.AND P3, PT, R4, R32, PT ;  /* 0x000000200400720c */ /* 0x000fe20003f64070 */
[----:B------:R-:W-:Y:S01]  /*21a0*/  IMAD.HI.U32 R35, R2, R37, RZ ;  /* 0x0000002502237227 */ /* 0x000fe200078e00ff */
[----:B------:R-:W-:-:S03]  /*21b0*/  ISETP.GT.U32.AND P6, PT, R4, R36, PT ;  /* 0x000000240400720c */ /* 0x000fc60003fc4070 */
[----:B------:R-:W-:Y:S02]  /*21c0*/  IMAD.MOV R35, RZ, RZ, -R35 ;  /* 0x000000ffff237224 */ /* 0x000fe400078e0a23 */
[----:B------:R-:W-:Y:S01]  /*21d0*/  @!P1 IMAD.IADD R34, R34, 0x1, -R4 ;  /* 0x0000000122229824 */ /* 0x000fe200078e0a04 */
[----:B------:R-:W-:Y:S01]  /*21e0*/  ISETP.GE.AND P1, PT, R40, RZ, PT ;  /* 0x000000ff2800720c */ /* 0x000fe20003f26270 */
[----:B------:R-:W-:Y:S02]  /*21f0*/  IMAD.MOV.U32 R39, RZ, RZ, R38 ;  /* 0x000000ffff277224 */ /* 0x000fe400078e0026 */
[C---:B------:R-:W-:Y:S02]  /*2200*/  IMAD R35, R4.reuse, R35, R37 ;  /* 0x0000002304237224 */ /* 0x040fe400078e0225 */
[----:B------:R-:W-:Y:S01]  /*2210*/  @!P0 IMAD.MOV R31, RZ, RZ, -R31 ;  /* 0x000000ffff1f8224 */ /* 0x000fe200078e0a1f */
[----:B------:R-:W-:Y:S01]  /*2220*/  ISETP.GT.U32.AND P0, PT, R4, R34, PT ;  /* 0x000000220400720c */ /* 0x000fe20003f04070 */
[----:B------:R-:W-:-:S04]  /*2230*/  IMAD.HI.U32 R37, R2, R39, RZ ;  /* 0x0000002702257227 */ /* 0x000fc800078e00ff */
[--C-:B------:R-:W-:Y:S01]  /*2240*/  @!P3 IMAD.IADD R32, R32, 0x1, -R4.reuse ;  /* 0x000000012020b824 */ /* 0x100fe200078e0a04 */
[----:B------:R-:W-:Y:S01]  /*2250*/  ISETP.GT.U32.AND P3, PT, R4, R35, PT ;  /* 0x000000230400720c */ /* 0x000fe20003f64070 */
[----:B------:R-:W-:Y:S02]  /*2260*/  @!P6 IMAD.IADD R36, R36, 0x1, -R4 ;  /* 0x000000012424e824 */ /* 0x000fe400078e0a04 */
[----:B------:R-:W-:-:S04]  /*2270*/  IMAD.HI.U32 R38, R2, R41, RZ ;  /* 0x0000002902267227 */ /* 0x000fc800078e00ff */
[----:B------:R-:W-:Y:S02]  /*2280*/  IMAD.MOV R37, RZ, RZ, -R37 ;  /* 0x000000ffff257224 */ /* 0x000fe400078e0a25 */
[----:B------:R-:W-:Y:S01]  /*2290*/  @!P5 IMAD.MOV R32, RZ, RZ, -R32 ;  /* 0x000000ffff20d224 */ /* 0x000fe200078e0a20 */
[C---:B------:R-:W-:Y:S01]  /*22a0*/  ISETP.GT.U32.AND P5, PT, R4.reuse, R36, PT ;  /* 0x000000240400720c */ /* 0x040fe20003fa4070 */
[----:B------:R-:W-:Y:S02]  /*22b0*/  IMAD.MOV R38, RZ, RZ, -R38 ;  /* 0x000000ffff267224 */ /* 0x000fe400078e0a26 */
[----:B------:R-:W-:Y:S02]  /*22c0*/  IMAD R37, R4, R37, R39 ;  /* 0x0000002504257224 */ /* 0x000fe400078e0227 */
[----:B------:R-:W-:-:S04]  /*22d0*/  IMAD.HI.U32 R39, R2, R43, RZ ;  /* 0x0000002b02277227 */ /* 0x000fc800078e00ff */
[----:B------:R-:W-:Y:S02]  /*22e0*/  IMAD R38, R4, R38, R41 ;  /* 0x0000002604267224 */ /* 0x000fe400078e0229 */
[--C-:B------:R-:W-:Y:S01]  /*22f0*/  @!P0 IMAD.IADD R34, R34, 0x1, -R4.reuse ;  /* 0x0000000122228824 */ /* 0x100fe200078e0a04 */
[----:B------:R-:W-:Y:S01]  /*2300*/  ISETP.GT.U32.AND P0, PT, R4, R37, PT ;  /* 0x000000250400720c */ /* 0x000fe20003f04070 */
[----:B------:R-:W-:Y:S02]  /*2310*/  IMAD.MOV R39, RZ, RZ, -R39 ;  /* 0x000000ffff277224 */ /* 0x000fe400078e0a27 */
[----:B------:R-:W-:Y:S01]  /*2320*/  @!P3 IMAD.IADD R35, R35, 0x1, -R4 ;  /* 0x000000012323b824 */ /* 0x000fe200078e0a04 */
[----:B------:R-:W-:Y:S01]  /*2330*/  ISETP.GE.AND P3, PT, R42, RZ, PT ;  /* 0x000000ff2a00720c */ /* 0x000fe20003f66270 */
[----:B------:R-:W-:Y:S01]  /*2340*/  @!P2 IMAD.MOV R34, RZ, RZ, -R34 ;  /* 0x000000ffff22a224 */ /* 0x000fe200078e0a22 */
[C---:B------:R-:W-:Y:S01]  /*2350*/  ISETP.GT.U32.AND P2, PT, R4.reuse, R38, PT ;  /* 0x000000260400720c */ /* 0x040fe20003f44070 */
[C---:B------:R-:W-:Y:S01]  /*2360*/  IMAD R39, R4.reuse, R39, R43 ;  /* 0x0000002704277224 */ /* 0x040fe200078e022b */
[----:B------:R-:W-:Y:S01]  /*2370*/  ISETP.GT.U32.AND P6, PT, R4, R35, PT ;  /* 0x000000230400720c */ /* 0x000fe20003fc4070 */
[--C-:B------:R-:W-:Y:S01]  /*2380*/  @!P5 IMAD.IADD R36, R36, 0x1, -R4.reuse ;  /* 0x000000012424d824 */ /* 0x100fe200078e0a04 */
[----:B------:R-:W-:Y:S01]  /*2390*/  LOP3.LUT R42, R5, 0x6c, RZ, 0xfc, !PT ;  /* 0x0000006c052a7812 */ /* 0x000fe200078efcff */
[----:B------:R-:W-:Y:S01]  /*23a0*/  @!P4 IMAD.MOV R33, RZ, RZ, -R33 ;  /* 0x000000ffff21c224 */ /* 0x000fe200078e0a21 */
[----:B------:R-:W-:Y:S01]  /*23b0*/  ISETP.GT.U32.AND P5, PT, R4, R39, PT ;  /* 0x000000270400720c */ /* 0x000fe20003fa4070 */
[----:B------:R-:W-:Y:S01]  /*23c0*/  @!P0 IMAD.IADD R37, R37, 0x1, -R4 ;  /* 0x0000000125258824 */ /* 0x000fe200078e0a04 */
[----:B------:R-:W-:-:S02]  /*23d0*/  IABS R43, R42 ;  /* 0x0000002a002b7213 */ /* 0x000fc40000000000 */
[----:B------:R-:W-:Y:S01]  /*23e0*/  ISETP.GE.AND P4, PT, R44, RZ, PT ;  /* 0x000000ff2c00720c */ /* 0x000fe20003f86270 */
[----:B------:R-:W-:Y:S01]  /*23f0*/  @!P3 IMAD.MOV R36, RZ, RZ, -R36 ;  /* 0x000000ffff24b224 */ /* 0x000fe200078e0a24 */
[C---:B------:R-:W-:Y:S01]  /*2400*/  LOP3.LUT R44, R5.reuse, 0x68, RZ, 0xfc, !PT ;  /* 0x00000068052c7812 */ /* 0x040fe200078efcff */
[--C-:B------:R-:W-:Y:S01]  /*2410*/  @!P2 IMAD.IADD R38, R38, 0x1, -R4.reuse ;  /* 0x000000012626a824 */ /* 0x100fe200078e0a04 */
[----:B------:R-:W-:Y:S01]  /*2420*/  ISETP.GT.U32.AND P2, PT, R4, R37, PT ;  /* 0x000000250400720c */ /* 0x000fe20003f44070 */
[----:B------:R-:W-:Y:S01]  /*2430*/  IMAD.HI.U32 R40, R2, R43, RZ ;  /* 0x0000002b02287227 */ /* 0x000fe200078e00ff */
[----:B------:R-:W-:Y:S02]  /*2440*/  ISETP.GE.AND P0, PT, R46, RZ, PT ;  /* 0x000000ff2e00720c */ /* 0x000fe40003f06270 */
[----:B------:R-:W-:Y:S01]  /*2450*/  LOP3.LUT R46, R5, 0x64, RZ, 0xfc, !PT ;  /* 0x00000064052e7812 */ /* 0x000fe200078efcff */
[--C-:B------:R-:W-:Y:S01]  /*2460*/  @!P6 IMAD.IADD R35, R35, 0x1, -R4.reuse ;  /* 0x000000012323e824 */ /* 0x100fe200078e0a04 */
[----:B------:R-:W-:Y:S01]  /*2470*/  ISETP.GE.AND P6, PT, R45, RZ, PT ;  /* 0x000000ff2d00720c */ /* 0x000fe20003fc6270 */
[----:B------:R-:W-:Y:S01]  /*2480*/  @!P5 IMAD.IADD R39, R39, 0x1, -R4 ;  /* 0x000000012727d824 */ /* 0x000fe200078e0a04 */
[----:B------:R-:W-:Y:S01]  /*2490*/  IABS R45, R44 ;  /* 0x0000002c002d7213 */ /* 0x000fe20000000000 */
[----:B------:R-:W-:Y:S01]  /*24a0*/  IMAD.MOV R40, RZ, RZ, -R40 ;  /* 0x000000ffff287224 */ /* 0x000fe200078e0a28 */
[----:B------:R-:W-:Y:S01]  /*24b0*/  IABS R47, R46 ;  /* 0x0000002e002f7213 */ /* 0x000fe20000000000 */
[----:B------:R-:W-:Y:S01]  /*24c0*/  @!P1 IMAD.MOV R35, RZ, RZ, -R35 ;  /* 0x000000ffff239224 */ /* 0x000fe200078e0a23 */
[C---:B------:R-:W-:Y:S01]  /*24d0*/  ISETP.GT.U32.AND P1, PT, R4.reuse, R38, PT ;  /* 0x000000260400720c */ /* 0x040fe20003f24070 */
[C---:B------:R-:W-:Y:S01]  /*24e0*/  IMAD R40, R4.reuse, R40, R43 ;  /* 0x0000002804287224 */ /* 0x040fe200078e022b */
[----:B------:R-:W-:Y:S01]  /*24f0*/  ISETP.GT.U32.AND P5, PT, R4, R39, PT ;  /* 0x000000270400720c */ /* 0x000fe20003fa4070 */
[----:B------:R-:W-:-:S04]  /*2500*/  IMAD.HI.U32 R41, R2, R45, RZ ;  /* 0x0000002d02297227 */ /* 0x000fc800078e00ff */
[----:B------:R-:W-:Y:S01]  /*2510*/  @!P2 IMAD.IADD R37, R37, 0x1, -R4 ;  /* 0x000000012525a824 */ /* 0x000fe200078e0a04 */
[----:B------:R-:W-:Y:S01]  /*2520*/  ISETP.GT.U32.AND P2, PT, R4, R40, PT ;  /* 0x000000280400720c */ /* 0x000fe20003f44070 */
[----:B------:R-:W-:Y:S02]  /*2530*/  IMAD.MOV R41, RZ, RZ, -R41 ;  /* 0x000000ffff297224 */ /* 0x000fe400078e0a29 */
[----:B------:R-:W-:-:S04]  /*2540*/  IMAD.HI.U32 R43, R2, R49, RZ ;  /* 0x00000031022b7227 */ /* 0x000fc800078e00ff */
[----:B------:R-:W-:Y:S02]  /*2550*/  IMAD R41, R4, R41, R45 ;  /* 0x0000002904297224 */ /* 0x000fe400078e022d */
[--C-:B------:R-:W-:Y:S01]  /*2560*/  @!P1 IMAD.IADD R38, R38, 0x1, -R4.reuse ;  /* 0x0000000126269824 */ /* 0x100fe200078e0a04 */
[----:B------:R-:W-:Y:S01]  /*2570*/  ISETP.GE.AND P1, PT, R42, RZ, PT ;  /* 0x000000ff2a00720c */ /* 0x000fe20003f26270 */
[----:B------:R-:W-:Y:S01]  /*2580*/  @!P5 IMAD.IADD R39, R39, 0x1, -R4 ;  /* 0x000000012727d824 */ /* 0x000fe200078e0a04 */
[----:B------:R-:W-:Y:S01]  /*2590*/  ISETP.GT.U32.AND P5, PT, R4, R41, PT ;  /* 0x000000290400720c */ /* 0x000fe20003fa4070 */
[----:B------:R-:W-:-:S04]  /*25a0*/  IMAD.HI.U32 R42, R2, R47, RZ ;  /* 0x0000002f022a7227 */ /* 0x000fc800078e00ff */
[----:B------:R-:W-:Y:S02]  /*25b0*/  IMAD.MOV R42, RZ, RZ, -R42 ;  /* 0x000000ffff2a7224 */ /* 0x000fe400078e0a2a */
[--C-:B------:R-:W-:Y:S01]  /*25c0*/  @!P2 IMAD.IADD R40, R40, 0x1, -R4.reuse ;  /* 0x000000012828a824 */ /* 0x100fe200078e0a04 */
[----:B------:R-:W-:Y:S01]  /*25d0*/  ISETP.GE.AND P2, PT, R44, RZ, PT ;  /* 0x000000ff2c00720c */ /* 0x000fe20003f46270 */
[C---:B------:R-:W-:Y:S01]  /*25e0*/  IMAD R42, R4.reuse, R42, R47 ;  /* 0x0000002a042a7224 */ /* 0x040fe200078e022f */
[----:B------:R-:W-:Y:S01]  /*25f0*/  IABS R47, R50 ;  /* 0x00000032002f7213 */ /* 0x000fe20000000000 */
[----:B------:R-:W-:Y:S01]  /*2600*/  IMAD.MOV R43, RZ, RZ, -R43 ;  /* 0x000000ffff2b7224 */ /* 0x000fe200078e0a2b */
[C---:B------:R-:W-:Y:S01]  /*2610*/  ISETP.GT.U32.AND P3, PT, R4.reuse, R40, PT ;  /* 0x000000280400720c */ /* 0x040fe20003f64070 */
[----:B------:R-:W-:Y:S01]  /*2620*/  @!P5 IMAD.IADD R41, R41, 0x1, -R4 ;  /* 0x000000012929d824 */ /* 0x000fe200078e0a04 */
[----:B------:R-:W-:Y:S01]  /*2630*/  ISETP.GT.U32.AND P5, PT, R4, R42, PT ;  /* 0x0000002a0400720c */ /* 0x000fe20003fa4070 */
[----:B------:R-:W-:-:S04]  /*2640*/  IMAD.HI.U32 R44, R2, R47, RZ ;  /* 0x0000002f022c7227 */ /* 0x000fc800078e00ff */
[C---:B------:R-:W-:Y:S01]  /*2650*/  IMAD R43, R4.reuse, R43, R49 ;  /* 0x0000002b042b7224 */ /* 0x040fe200078e0231 */
[----:B------:R-:W-:Y:S01]  /*2660*/  IABS R49, R52 ;  /* 0x0000003400317213 */ /* 0x000fe20000000000 */
[----:B------:R-:W-:Y:S01]  /*2670*/  @!P4 IMAD.MOV R37, RZ, RZ, -R37 ;  /* 0x000000ffff25c224 */ /* 0x000fe200078e0a25 */
[C---:B------:R-:W-:Y:S01]  /*2680*/  ISETP.GT.U32.AND P4, PT, R4.reuse, R41, PT ;  /* 0x000000290400720c */ /* 0x040fe20003f84070 */
[----:B------:R-:W-:Y:S02]  /*2690*/  IMAD.MOV R44, RZ, RZ, -R44 ;  /* 0x000000ffff2c7224 */ /* 0x000fe400078e0a2c */
[----:B------:R-:W-:Y:S01]  /*26a0*/  @!P6 IMAD.MOV R38, RZ, RZ, -R38 ;  /* 0x000000ffff26e224 */ /* 0x000fe200078e0a26 */
[----:B------:R-:W-:Y:S01]  /*26b0*/  ISETP.GT.U32.AND P6, PT, R4, R43, PT ;  /* 0x0000002b0400720c */ /* 0x000fe20003fc4070 */
[----:B------:R-:W-:Y:S01]  /*26c0*/  @!P3 IMAD.IADD R40, R40, 0x1, -R4 ;  /* 0x000000012828b824 */ /* 0x000fe200078e0a04 */
[----:B------:R-:W-:Y:S01]  /*26d0*/  ISETP.GE.AND P3, PT, R48, RZ, PT ;  /* 0x000000ff3000720c */ /* 0x000fe20003f66270 */
[----:B------:R-:W-:Y:S01]  /*26e0*/  IMAD R44, R4, R44, R47 ;  /* 0x0000002c042c7224 */ /* 0x000fe200078e022f */
[----:B------:R-:W-:Y:S01]  /*26f0*/  LOP3.LUT R47, R5, 0x50, RZ, 0xfc, !PT ;  /* 0x00000050052f7812 */ /* 0x000fe200078efcff */
[----:B------:R-:W-:-:S04]  /*2700*/  IMAD.HI.U32 R45, R2, R49, RZ ;  /* 0x00000031022d7227 */ /* 0x000fc800078e00ff */
[----:B------:R-:W-:Y:S01]  /*2710*/  @!P1 IMAD.MOV R40, RZ, RZ, -R40 ;  /* 0x000000ffff289224 */ /* 0x000fe200078e0a28 */
[----:B------:R-:W-:Y:S01]  /*2720*/  ISETP.GT.U32.AND P1, PT, R4, R44, PT ;  /* 0x0000002c0400720c */ /* 0x000fe20003f24070 */
[--C-:B------:R-:W-:Y:S02]  /*2730*/  @!P5 IMAD.IADD R42, R42, 0x1, -R4.reuse ;  /* 0x000000012a2ad824 */ /* 0x100fe400078e0a04 */
[----:B------:R-:W-:Y:S02]  /*2740*/  IMAD.MOV R45, RZ, RZ, -R45 ;  /* 0x000000ffff2d7224 */ /* 0x000fe400078e0a2d */
[--C-:B------:R-:W-:Y:S01]  /*2750*/  @!P4 IMAD.IADD R41, R41, 0x1, -R4.reuse ;  /* 0x000000012929c824 */ /* 0x100fe200078e0a04 */
[C---:B------:R-:W-:Y:S01]  /*2760*/  ISETP.GT.U32.AND P5, PT, R4.reuse, R42, PT ;  /* 0x0000002a0400720c */ /* 0x040fe20003fa4070 */
[----:B------:R-:W-:Y:S01]  /*2770*/  IMAD R45, R4, R45, R49 ;  /* 0x0000002d042d7224 */ /* 0x000fe200078e0231 */
[----:B------:R-:W-:Y:S01]  /*2780*/  IABS R49, R47 ;  /* 0x0000002f00317213 */ /* 0x000fe20000000000 */
[--C-:B------:R-:W-:Y:S01]  /*2790*/  @!P6 IMAD.IADD R43, R43, 0x1, -R4.reuse ;  /* 0x000000012b2be824 */ /* 0x100fe200078e0a04 */
[----:B------:R-:W-:Y:S01]  /*27a0*/  ISETP.GE.AND P4, PT, R50, RZ, PT ;  /* 0x000000ff3200720c */ /* 0x000fe20003f86270 */
[----:B------:R-:W-:Y:S01]  /*27b0*/  @!P2 IMAD.MOV R41, RZ, RZ, -R41 ;  /* 0x000000ffff29a224 */ /* 0x000fe200078e0a29 */
[----:B------:R-:W-:Y:S01]  /*27c0*/  ISETP.GT.U32.AND P2, PT, R4, R45, PT ;  /* 0x0000002d0400720c */ /* 0x000fe20003f44070 */
[----:B------:R-:W-:Y:S01]  /*27d0*/  @!P1 IMAD.IADD R44, R44, 0x1, -R4 ;  /* 0x000000012c2c9824 */ /* 0x000fe200078e0a04 */
[----:B------:R-:W-:Y:S01]  /*27e0*/  ISETP.GT.U32.AND P6, PT, R4, R43, PT ;  /* 0x0000002b0400720c */ /* 0x000fe20003fc4070 */
[----:B------:R-:W-:Y:S01]  /*27f0*/  @!P0 IMAD.MOV R39, RZ, RZ, -R39 ;  /* 0x000000ffff278224 */ /* 0x000fe200078e0a27 */
[----:B------:R-:W-:Y:S01]  /*2800*/  ISETP.GE.AND P0, PT, R46, RZ, PT ;  /* 0x000000ff2e00720c */ /* 0x000fe20003f06270 */
[----:B------:R-:W-:Y:S01]  /*2810*/  IMAD.HI.U32 R46, R2, R49, RZ ;  /* 0x00000031022e7227 */ /* 0x000fe200078e00ff */
[----:B------:R-:W-:-:S02]  /*2820*/  ISETP.GT.U32.AND P1, PT, R4, R44, PT ;  /* 0x0000002c0400720c */ /* 0x000fc40003f24070 */
[C---:B------:R-:W-:Y:S01]  /*2830*/  LOP3.LUT R50, R5.reuse, 0x4c, RZ, 0xfc, !PT ;  /* 0x0000004c05327812 */ /* 0x040fe200078efcff */
[----:B------:R-:W-:Y:S01]  /*2840*/  @!P5 IMAD.IADD R42, R42, 0x1, -R4 ;  /* 0x000000012a2ad824 */ /* 0x000fe200078e0a04 */
[----:B------:R-:W-:Y:S01]  /*2850*/  ISETP.GE.AND P5, PT, R52, RZ, PT ;  /* 0x000000ff3400720c */ /* 0x000fe20003fa6270 */
[----:B------:R-:W-:Y:S01]  /*2860*/  IMAD.MOV R46, RZ, RZ, -R46 ;  /* 0x000000ffff2e7224 */ /* 0x000fe200078e0a2e */
[----:B------:R-:W-:Y:S01]  /*2870*/  LOP3.LUT R52, R5, 0x48, RZ, 0xfc, !PT ;  /* 0x0000004805347812 */ /* 0x000fe200078efcff */
[--C-:B------:R-:W-:Y:S01]  /*2880*/  @!P2 IMAD.IADD R45, R45, 0x1, -R4.reuse ;  /* 0x000000012d2da824 */ /* 0x100fe200078e0a04 */
[----:B------:R-:W-:Y:S01]  /*2890*/  IABS R51, R50 ;  /* 0x0000003200337213 */ /* 0x000fe20000000000 */
[----:B------:R-:W-:Y:S01]  /*28a0*/  @!P6 IMAD.IADD R43, R43, 0x1, -R4 ;  /* 0x000000012b2be824 */ /* 0x000fe200078e0a04 */
[----:B------:R-:W-:Y:S01]  /*28b0*/  IABS R48, R52 ;  /* 0x0000003400307213 */ /* 0x000fe20000000000 */
[----:B------:R-:W-:Y:S01]  /*28c0*/  IMAD R46, R4, R46, R49 ;  /* 0x0000002e042e7224 */ /* 0x000fe200078e0231 */
[----:B------:R-:W-:Y:S01]  /*28d0*/  ISETP.GE.AND P6, PT, R47, RZ, PT ;  /* 0x000000ff2f00720c */ /* 0x000fe20003fc6270 */
[----:B------:R-:W-:Y:S01]  /*28e0*/  IMAD.HI.U32 R47, R2, R51, RZ ;  /* 0x00000033022f7227 */ /* 0x000fe200078e00ff */
[----:B------:R-:W-:-:S03]  /*28f0*/  ISETP.GT.U32.AND P2, PT, R4, R45, PT ;  /* 0x0000002d0400720c */ /* 0x000fc60003f44070 */
[----:B------:R-:W-:Y:S02]  /*2900*/  IMAD.MOV.U32 R49, RZ, RZ, R48 ;  /* 0x000000ffff317224 */ /* 0x000fe400078e0030 */
[----:B------:R-:W-:Y:S01]  /*2910*/  @!P1 IMAD.IADD R44, R44, 0x1, -R4 ;  /* 0x000000012c2c9824 */ /* 0x000fe200078e0a04 */
[----:B------:R-:W-:Y:S01]  /*2920*/  ISETP.GT.U32.AND P1, PT, R4, R46, PT ;  /* 0x0000002e0400720c */ /* 0x000fe20003f24070 */
[----:B------:R-:W-:Y:S02]  /*2930*/  IMAD.MOV R47, RZ, RZ, -R47 ;  /* 0x000000ffff2f7224 */ /* 0x000fe400078e0a2f */
[----:B------:R-:W-:-:S04]  /*2940*/  IMAD.HI.U32 R48, R2, R49, RZ ;  /* 0x0000003102307227 */ /* 0x000fc800078e00ff */
[C---:B------:R-:W-:Y:S01]  /*2950*/  IMAD R47, R4.reuse, R47, R51 ;  /* 0x0000002f042f7224 */ /* 0x040fe200078e0233 */
[----:B------:R-:W-:Y:S01]  /*2960*/  IABS R51, R54 ;  /* 0x0000003600337213 */ /* 0x000fe20000000000 */
[----:B------:R-:W-:Y:S02]  /*2970*/  IMAD.MOV R48, RZ, RZ, -R48 ;  /* 0x000000ffff307224 */ /* 0x000fe400078e0a30 */
[--C-:B------:R-:W-:Y:S01]  /*2980*/  @!P2 IMAD.IADD R45, R45, 0x1, -R4.reuse ;  /* 0x000000012d2da824 */ /* 0x100fe200078e0a04 */
[C---:B------:R-:W-:Y:S01]  /*2990*/  ISETP.GT.U32.AND P2, PT, R4.reuse, R47, PT ;  /* 0x0000002f0400720c */ /* 0x040fe20003f44070 */
[----:B------:R-:W-:Y:S02]  /*29a0*/  IMAD R49, R4, R48, R49 ;  /* 0x0000003004317224 */ /* 0x000fe400078e0231 */
[----:B------:R-:W-:Y:S02]  /*29b0*/  @!P1 IMAD.IADD R46, R46, 0x1, -R4 ;  /* 0x000000012e2e9824 */ /* 0x000fe400078e0a04 */
[----:B------:R-:W-:Y:S01]  /*29c0*/  @!P3 IMAD.MOV R43, RZ, RZ, -R43 ;  /* 0x000000ffff2bb224 */ /* 0x000fe200078e0a2b */
[----:B------:R-:W-:Y:S01]  /*29d0*/  ISETP.GT.U32.AND P1, PT, R4, R49, PT ;  /* 0x000000310400720c */ /* 0x000fe20003f24070 */
[----:B------:R-:W-:Y:S01]  /*29e0*/  IMAD.HI.U32 R48, R2, R51, RZ ;  /* 0x0000003302307227 */ /* 0x000fe200078e00ff */
[----:B------:R-:W-:-:S03]  /*29f0*/  ISETP.GT.U32.AND P3, PT, R4, R46, PT ;  /* 0x0000002e0400720c */ /* 0x000fc60003f64070 */
[----:B------:R-:W-:Y:S02]  /*2a00*/  IMAD.MOV R48, RZ, RZ, -R48 ;  /* 0x000000ffff307224 */ /* 0x000fe400078e0a30 */
[----:B------:R-:W-:Y:S01]  /*2a10*/  @!P2 IMAD.IADD R47, R47, 0x1, -R4 ;  /* 0x000000012f2fa824 */ /* 0x000fe200078e0a04 */
[----:B------:R-:W-:Y:S01]  /*2a20*/  ISETP.GE.AND P2, PT, R52, RZ, PT ;  /* 0x000000ff3400720c */ /* 0x000fe20003f46270 */
[----:B------:R-:W-:Y:S01]  /*2a30*/  IMAD R51, R4, R48, R51 ;  /* 0x0000003004337224 */ /* 0x000fe200078e0233 */
[----:B------:R-:W-:Y:S01]  /*2a40*/  LOP3.LUT R52, R5, 0x28, RZ, 0xfc, !PT ;  /* 0x0000002805347812 */ /* 0x000fe200078efcff */
[----:B------:R-:W-:Y:S01]  /*2a50*/  @!P0 IMAD.MOV R42, RZ, RZ, -R42 ;  /* 0x000000ffff2a8224 */ /* 0x000fe200078e0a2a */
[----:B------:R-:W-:Y:S01]  /*2a60*/  ISETP.GE.AND P0, PT, R50, RZ, PT ;  /* 0x000000ff3200720c */ /* 0x000fe20003f06270 */
[--C-:B------:R-:W-:Y:S01]  /*2a70*/  @!P1 IMAD.IADD R49, R49, 0x1, -R4.reuse ;  /* 0x0000000131319824 */ /* 0x100fe200078e0a04 */
[----:B------:R-:W-:Y:S01]  /*2a80*/  ISETP.GT.U32.AND P1, PT, R4, R47, PT ;  /* 0x0000002f0400720c */ /* 0x000fe20003f24070 */
[----:B------:R-:W-:Y:S01]  /*2a90*/  @!P3 IMAD.IADD R46, R46, 0x1, -R4 ;  /* 0x000000012e2eb824 */ /* 0x000fe200078e0a04 */
[----:B------:R-:W-:Y:S01]  /*2aa0*/  ISETP.GT.U32.AND P3, PT, R4, R51, PT ;  /* 0x000000330400720c */ /* 0x000fe20003f64070 */
[----:B------:R-:W-:-:S04]  /*2ab0*/  IMAD.HI.U32 R50, R2, R53, RZ ;  /* 0x0000003502327227 */ /* 0x000fc800078e00ff */
[----:B------:R-:W-:Y:S02]  /*2ac0*/  IMAD.MOV R50, RZ, RZ, -R50 ;  /* 0x000000ffff327224 */ /* 0x000fe400078e0a32 */
[----:B------:R-:W-:-:S04]  /*2ad0*/  IMAD.HI.U32 R48, R2, R55, RZ ;  /* 0x0000003702307227 */ /* 0x000fc800078e00ff */
[C---:B------:R-:W-:Y:S01]  /*2ae0*/  IMAD R53, R4.reuse, R50, R53 ;  /* 0x0000003204357224 */ /* 0x040fe200078e0235 */
[----:B------:R-:W-:Y:S01]  /*2af0*/  LOP3.LUT R50, R5, 0x2c, RZ, 0xfc, !PT ;  /* 0x0000002c05327812 */ /* 0x000fe200078efcff */
[----:B------:R-:W-:Y:S02]  /*2b00*/  @!P1 IMAD.IADD R47, R47, 0x1, -R4 ;  /* 0x000000012f2f9824 */ /* 0x000fe400078e0a04 */
[----:B------:R-:W-:Y:S01]  /*2b10*/  IMAD.MOV R48, RZ, RZ, -R48 ;  /* 0x000000ffff307224 */ /* 0x000fe200078e0a30 */
[----:B------:R-:W-:Y:S01]  /*2b20*/  IABS R65, R50 ;  /* 0x0000003200417213 */ /* 0x000fe20000000000 */
[----:B------:R-:W-:Y:S01]  /*2b30*/  @!P5 IMAD.MOV R45, RZ, RZ, -R45 ;  /* 0x000000ffff2dd224 */ /* 0x000fe200078e0a2d */
[----:B------:R-:W-:Y:S01]  /*2b40*/  ISETP.GT.U32.AND P5, PT, R4, R53, PT ;  /* 0x000000350400720c */ /* 0x000fe20003fa4070 */
[----:B------:R-:W-:Y:S02]  /*2b50*/  IMAD.MOV.U32 R59, RZ, RZ, R47 ;  /* 0x000000ffff3b7224 */ /* 0x000fe400078e002f */
[----:B------:R-:W-:Y:S01]  /*2b60*/  @!P3 IMAD.IADD R51, R51, 0x1, -R4 ;  /* 0x000000013333b824 */ /* 0x000fe200078e0a04 */
[----:B------:R-:W-:Y:S01]  /*2b70*/  ISETP.GE.AND P3, PT, R58, RZ, PT ;  /* 0x000000ff3a00720c */ /* 0x000fe20003f66270 */
[C---:B------:R-:W-:Y:S01]  /*2b80*/  IMAD R55, R4.reuse, R48, R55 ;  /* 0x0000003004377224 */ /* 0x040fe200078e0237 */
[----:B------:R-:W-:Y:S01]  /*2b90*/  LOP3.LUT R58, R5, 0x14, RZ, 0xfc, !PT ;  /* 0x00000014053a7812 */ /* 0x000fe200078efcff */
[----:B------:R-:W-:Y:S01]  /*2ba0*/  @!P0 IMAD.MOV R59, RZ, RZ, -R59 ;  /* 0x000000ffff3b8224 */ /* 0x000fe200078e0a3b */
[----:B------:R-:W-:Y:S01]  /*2bb0*/  ISETP.GT.U32.AND P0, PT, R4, R51, PT ;  /* 0x000000330400720c */ /* 0x000fe20003f04070 */
[----:B------:R-:W-:Y:S01]  /*2bc0*/  IMAD.HI.U32 R48, R2, R57, RZ ;  /* 0x0000003902307227 */ /* 0x000fe200078e00ff */
[----:B------:R-:W-:-:S03]  /*2bd0*/  ISETP.GT.U32.AND P1, PT, R4, R55, PT ;  /* 0x000000370400720c */ /* 0x000fc60003f24070 */
[----:B------:R-:W-:Y:S02]  /*2be0*/  IMAD.MOV R48, RZ, RZ, -R48 ;  /* 0x000000ffff307224 */ /* 0x000fe400078e0a30 */
[----:B------:R-:W-:Y:S01]  /*2bf0*/  @!P4 IMAD.MOV R44, RZ, RZ, -R44 ;  /* 0x000000ffff2cc224 */ /* 0x000fe200078e0a2c */
[C---:B------:R-:W-:Y:S01]  /*2c00*/  ISETP.GT.U32.AND P4, PT, R4.reuse, R49, PT ;  /* 0x000000310400720c */ /* 0x040fe20003f84070 */
[--C-:B------:R-:W-:Y:S02]  /*2c10*/  @!P5 IMAD.IADD R53, R53, 0x1, -R4.reuse ;  /* 0x000000013535d824 */ /* 0x100fe400078e0a04 */
[C---:B------:R-:W-:Y:S01]  /*2c20*/  IMAD R47, R4.reuse, R48, R57 ;  /* 0x00000030042f7224 */ /* 0x040fe200078e0239 */
[----:B------:R-:W-:Y:S01]  /*2c30*/  LOP3.LUT R48, R5, 0x30, RZ, 0xfc, !PT ;  /* 0x0000003005307812 */ /* 0x000fe200078efcff */
[--C-:B------:R-:W-:Y:S01]  /*2c40*/  @!P0 IMAD.IADD R51, R51, 0x1, -R4.reuse ;  /* 0x0000000133338824 */ /* 0x100fe200078e0a04 */
[C---:B------:R-:W-:Y:S01]  /*2c50*/  ISETP.GT.U32.AND P5, PT, R4.reuse, R53, PT ;  /* 0x000000350400720c */ /* 0x040fe20003fa4070 */
[----:B------:R-:W-:Y:S01]  /*2c60*/  @!P1 IMAD.IADD R55, R55, 0x1, -R4 ;  /* 0x0000000137379824 */ /* 0x000fe200078e0a04 */
[----:B------:R-:W-:Y:S01]  /*2c70*/  ISETP.GT.U32.AND P0, PT, R4, R47, PT ;  /* 0x0000002f0400720c */ /* 0x000fe20003f04070 */
[----:B------:R-:W-:Y:S01]  /*2c80*/  @!P6 IMAD.MOV R46, RZ, RZ, -R46 ;  /* 0x000000ffff2ee224 */ /* 0x000fe200078e0a2e */
[----:B------:R-:W-:Y:S01]  /*2c90*/  ISETP.GE.AND P6, PT, R54, RZ, PT ;  /* 0x000000ff3600720c */ /* 0x000fe20003fc6270 */
[----:B------:R-:W-:Y:S01]  /*2ca0*/  IMAD.MOV.U32 R63, RZ, RZ, R51 ;  /* 0x000000ffff3f7224 */ /* 0x000fe200078e0033 */
[----:B------:R-:W-:Y:S01]  /*2cb0*/  ISETP.GT.U32.AND P1, PT, R4, R55, PT ;  /* 0x000000370400720c */ /* 0x000fe20003f24070 */
[----:B------:R-:W-:Y:S01]  /*2cc0*/  @!P4 IMAD.IADD R49, R49, 0x1, -R4 ;  /* 0x000000013131c824 */ /* 0x000fe200078e0a04 */
[----:B------:R-:W-:-:S02]  /*2cd0*/  IABS R57, R48 ;  /* 0x0000003000397213 */ /* 0x000fc40000000000 */
[----:B------:R-:W-:Y:S01]  /*2ce0*/  ISETP.GE.AND P4, PT, R56, RZ, PT ;  /* 0x000000ff3800720c */ /* 0x000fe20003f86270 */
[----:B------:R-:W-:Y:S01]  /*2cf0*/  IMAD.MOV.U32 R61, RZ, RZ, R49 ;  /* 0x000000ffff3d7224 */ /* 0x000fe200078e0031 */
[----:B------:R-:W-:Y:S01]  /*2d00*/  LOP3.LUT R54, R5, 0x20, RZ, 0xfc, !PT ;  /* 0x0000002005367812 */ /* 0x000fe200078efcff */
[--C-:B------:R-:W-:Y:S01]  /*2d10*/  @!P5 IMAD.IADD R53, R53, 0x1, -R4.reuse ;  /* 0x000000013535d824 */ /* 0x100fe200078e0a04 */
[----:B------:R-:W-:Y:S01]  /*2d20*/  ISETP.GE.AND P5, PT, R48, RZ, PT ;  /* 0x000000ff3000720c */ /* 0x000fe20003fa6270 */
[----:B------:R-:W-:Y:S01]  /*2d30*/  @!P0 IMAD.IADD R47, R47, 0x1, -R4 ;  /* 0x000000012f2f8824 */ /* 0x000fe200078e0a04 */
[----:B------:R-:W-:Y:S01]  /*2d40*/  LOP3.LUT R56, R5, 0x18, RZ, 0xfc, !PT ;  /* 0x0000001805387812 */ /* 0x000fe200078efcff */
[----:B------:R-:W-:Y:S01]  /*2d50*/  IMAD.HI.U32 R49, R2, R65, RZ ;  /* 0x0000004102317227 */ /* 0x000fe200078e00ff */
[----:B------:R-:W-:Y:S02]  /*2d60*/  ISETP.GE.AND P0, PT, R52, RZ, PT ;  /* 0x000000ff3400720c */ /* 0x000fe40003f06270 */
[----:B------:R-:W-:Y:S01]  /*2d70*/  IABS R67, R56 ;  /* 0x0000003800437213 */ /* 0x000fe20000000000 */
[----:B------:R-:W-:-:S04]  /*2d80*/  IMAD.HI.U32 R48, R2, R57, RZ ;  /* 0x0000003902307227 */ /* 0x000fc800078e00ff */
[----:B------:R-:W-:Y:S01]  /*2d90*/  @!P6 IMAD.MOV R63, RZ, RZ, -R63 ;  /* 0x000000ffff3fe224 */ /* 0x000fe200078e0a3f */
[----:B------:R-:W-:Y:S01]  /*2da0*/  ISETP.GT.U32.AND P6, PT, R4, R47, PT ;  /* 0x0000002f0400720c */ /* 0x000fe20003fc4070 */
[----:B------:R-:W-:Y:S02]  /*2db0*/  IMAD.MOV R51, RZ, RZ, -R49 ;  /* 0x000000ffff337224 */ /* 0x000fe400078e0a31 */
[----:B------:R-:W-:Y:S02]  /*2dc0*/  IMAD.MOV R48, RZ, RZ, -R48 ;  /* 0x000000ffff307224 */ /* 0x000fe400078e0a30 */
[----:B------:R-:W-:Y:S01]  /*2dd0*/  @!P1 IMAD.IADD R55, R55, 0x1, -R4 ;  /* 0x0000000137379824 */ /* 0x000fe200078e0a04 */
[----:B------:R-:W-:Y:S01]  /*2de0*/  ISETP.GE.AND P1, PT, R50, RZ, PT ;  /* 0x000000ff3200720c */ /* 0x000fe20003f26270 */
[C---:B------:R-:W-:Y:S01]  /*2df0*/  IMAD R51, R4.reuse, R51, R65 ;  /* 0x0000003304337224 */ /* 0x040fe200078e0241 */
[----:B------:R-:W-:Y:S01]  /*2e00*/  IABS R50, R52 ;  /* 0x0000003400327213 */ /* 0x000fe20000000000 */
[----:B------:R-:W-:Y:S01]  /*2e10*/  IMAD R49, R4, R48, R57 ;  /* 0x0000003004317224 */ /* 0x000fe200078e0239 */
[----:B------:R-:W-:Y:S01]  /*2e20*/  IABS R52, R58 ;  /* 0x0000003a00347213 */ /* 0x000fe20000000000 */
[----:B------:R-:W-:-:S02]  /*2e30*/  IMAD.MOV.U32 R65, RZ, RZ, R53 ;  /* 0x000000ffff417224 */ /* 0x000fc400078e0035 */
[----:B------:R-:W-:Y:S01]  /*2e40*/  IMAD.MOV.U32 R57, RZ, RZ, R50 ;  /* 0x000000ffff397224 */ /* 0x000fe200078e0032 */
[----:B------:R-:W-:Y:S01]  /*2e50*/  LOP3.LUT R50, R5, 0x24, RZ, 0xfc, !PT ;  /* 0x0000002405327812 */ /* 0x000fe200078efcff */
[----:B------:R-:W-:Y:S01]  /*2e60*/  @!P4 IMAD.MOV R65, RZ, RZ, -R65 ;  /* 0x000000ffff41c224 */ /* 0x000fe200078e0a41 */
[----:B------:R-:W-:Y:S01]  /*2e70*/  ISETP.GT.U32.AND P4, PT, R4, R49, PT ;  /* 0x000000310400720c */ /* 0x000fe20003f84070 */
[----:B------:R-:W-:-:S04]  /*2e80*/  IMAD.HI.U32 R48, R2, R57, RZ ;  /* 0x0000003902307227 */ /* 0x000fc800078e00ff */
[----:B------:R-:W-:Y:S01]  /*2e90*/  @!P6 IMAD.IADD R47, R47, 0x1, -R4 ;  /* 0x000000012f2fe824 */ /* 0x000fe200078e0a04 */
[C---:B------:R-:W-:Y:S01]  /*2ea0*/  ISETP.GT.U32.AND P6, PT, R4.reuse, R51, PT ;  /* 0x000000330400720c */ /* 0x040fe20003fc4070 */
[----:B------:R-:W-:Y:S02]  /*2eb0*/  IMAD.MOV R48, RZ, RZ, -R48 ;  /* 0x000000ffff307224 */ /* 0x000fe400078e0a30 */
[----:B------:R-:W-:Y:S01]  /*2ec0*/  IMAD.MOV.U32 R69, RZ, RZ, R55 ;  /* 0x000000ffff457224 */ /* 0x000fe200078e0037 */
[----:B------:R-:W-:Y:S01]  /*2ed0*/  IABS R55, R50 ;  /* 0x0000003200377213 */ /* 0x000fe20000000000 */
[----:B------:R-:W-:Y:S01]  /*2ee0*/  IMAD R53, R4, R48, R57 ;  /* 0x0000003004357224 */ /* 0x000fe200078e0239 */
[----:B------:R-:W-:Y:S01]  /*2ef0*/  IABS R57, R54 ;  /* 0x0000003600397213 */ /* 0x000fe20000000000 */
[----:B------:R-:W-:Y:S02]  /*2f00*/  @!P4 IMAD.IADD R49, R49, 0x1, -R4 ;  /* 0x000000013131c824 */ /* 0x000fe400078e0a04 */
[----:B------:R-:W-:Y:S01]  /*2f10*/  IMAD.HI.U32 R48, R2, R55, RZ ;  /* 0x0000003702307227 */ /* 0x000fe200078e00ff */
[----:B------:R-:W-:-:S03]  /*2f20*/  ISETP.GT.U32.AND P4, PT, R4, R53, PT ;  /* 0x000000350400720c */ /* 0x000fc60003f84070 */
[----:B------:R-:W-:Y:S01]  /*2f30*/  @!P6 IMAD.IADD R51, R51, 0x1, -R4 ;  /* 0x000000013333e824 */ /* 0x000fe200078e0a04 */
[----:B------:R-:W-:Y:S01]  /*2f40*/  ISETP.GT.U32.AND P6, PT, R4, R49, PT ;  /* 0x000000310400720c */ /* 0x000fe20003fc4070 */
[----:B------:R-:W-:Y:S01]  /*2f50*/  @!P3 IMAD.MOV R69, RZ, RZ, -R69 ;  /* 0x000000ffff45b224 */ /* 0x000fe200078e0a45 */
[----:B------:R-:W-:Y:S01]  /*2f60*/  ISETP.GE.AND P3, PT, R50, RZ, PT ;  /* 0x000000ff3200720c */ /* 0x000fe20003f66270 */
[----:B------:R-:W-:Y:S02]  /*2f70*/  IMAD.MOV R50, RZ, RZ, -R48 ;  /* 0x000000ffff327224 */ /* 0x000fe400078e0a30 */
[----:B------:R-:W-:-:S04]  /*2f80*/  IMAD.HI.U32 R48, R2, R57, RZ ;  /* 0x0000003902307227 */ /* 0x000fc800078e00ff */
[----:B------:R-:W-:Y:S01]  /*2f90*/  @!P2 IMAD.MOV R61, RZ, RZ, -R61 ;  /* 0x000000ffff3da224 */ /* 0x000fe200078e0a3d */
[----:B------:R-:W-:Y:S01]  /*2fa0*/  ISETP.GE.AND P2, PT, R60, RZ, PT ;  /* 0x000000ff3c00720c */ /* 0x000fe20003f46270 */
[----:B------:R-:W-:Y:S02]  /*2fb0*/  IMAD.MOV.U32 R71, RZ, RZ, R47 ;  /* 0x000000ffff477224 */ /* 0x000fe400078e002f */
[----:B------:R-:W-:Y:S01]  /*2fc0*/  @!P4 IMAD.IADD R53, R53, 0x1, -R4 ;  /* 0x000000013535c824 */ /* 0x000fe200078e0a04 */
[----:B------:R-:W-:Y:S01]  /*2fd0*/  ISETP.GT.U32.AND P4, PT, R4, R51, PT ;  /* 0x000000330400720c */ /* 0x000fe20003f84070 */
[----:B------:R-:W-:-:S04]  /*2fe0*/  IMAD.HI.U32 R47, R2, R67, RZ ;  /* 0x00000043022f7227 */ /* 0x000fc800078e00ff */
[----:B------:R-:W-:Y:S02]  /*2ff0*/  IMAD.MOV R48, RZ, RZ, -R48 ;  /* 0x000000ffff307224 */ /* 0x000fe400078e0a30 */
[----:B------:R-:W-:Y:S02]  /*3000*/  @!P6 IMAD.IADD R49, R49, 0x1, -R4 ;  /* 0x000000013131e824 */ /* 0x000fe400078e0a04 */
[C---:B------:R-:W-:Y:S02]  /*3010*/  IMAD R55, R4.reuse, R50, R55 ;  /* 0x0000003204377224 */ /* 0x040fe400078e0237 */
[----:B------:R-:W-:Y:S02]  /*3020*/  IMAD.MOV R50, RZ, RZ, -R47 ;  /* 0x000000ffff327224 */ /* 0x000fe400078e0a2f */
[C---:B------:R-:W-:Y:S01]  /*3030*/  IMAD R47, R4.reuse, R48, R57 ;  /* 0x00000030042f7224 */ /* 0x040fe200078e0239 */
[----:B------:R-:W-:Y:S01]  /*3040*/  ISETP.GT.U32.AND P6, PT, R4, R55, PT ;  /* 0x000000370400720c */ /* 0x000fe20003fc4070 */
[----:B------:R-:W-:-:S02]  /*3050*/  IMAD.MOV.U32 R73, RZ, RZ, R49 ;  /* 0x000000ffff497224 */ /* 0x000fc400078e0031 */
[C---:B------:R-:W-:Y:S01]  /*3060*/  IMAD R49, R4.reuse, R50, R67 ;  /* 0x0000003204317224 */ /* 0x040fe200078e0243 */
[----:B------:R-:W-:Y:S01]  /*3070*/  LOP3.LUT R50, R5, 0x10, RZ, 0xfc, !PT ;  /* 0x0000001005327812 */ /* 0x000fe200078efcff */
[----:B------:R-:W-:Y:S01]  /*3080*/  @!P5 IMAD.MOV R73, RZ, RZ, -R73 ;  /* 0x000000ffff49d224 */ /* 0x000fe200078e0a49 */
[C---:B------:R-:W-:Y:S01]  /*3090*/  ISETP.GT.U32.AND P5, PT, R4.reuse, R47, PT ;  /* 0x0000002f0400720c */ /* 0x040fe20003fa4070 */
[----:B------:R-:W-:Y:S01]  /*30a0*/  @!P2 IMAD.MOV R71, RZ, RZ, -R71 ;  /* 0x000000ffff47a224 */ /* 0x000fe200078e0a47 */
[C---:B------:R-:W-:Y:S01]  /*30b0*/  ISETP.GT.U32.AND P2, PT, R4.reuse, R53, PT ;  /* 0x000000350400720c */ /* 0x040fe20003f44070 */
[----:B------:R-:W-:Y:S01]  /*30c0*/  @!P4 IMAD.IADD R51, R51, 0x1, -R4 ;  /* 0x000000013333c824 */ /* 0x000fe200078e0a04 */
[----:B------:R-:W-:Y:S01]  /*30d0*/  ISETP.GT.U32.AND P4, PT, R4, R49, PT ;  /* 0x000000310400720c */ /* 0x000fe20003f84070 */
[----:B------:R-:W-:Y:S01]  /*30e0*/  IMAD.MOV.U32 R57, RZ, RZ, R52 ;  /* 0x000000ffff397224 */ /* 0x000fe200078e0034 */
[----:B------:R-:W-:Y:S01]  /*30f0*/  IABS R67, R50 ;  /* 0x0000003200437213 */ /* 0x000fe20000000000 */
[----:B------:R-:W-:Y:S01]  /*3100*/  IMAD.MOV.U32 R75, RZ, RZ, R51 ;  /* 0x000000ffff4b7224 */ /* 0x000fe200078e0033 */
[----:B------:R-:W-:Y:S01]  /*3110*/  LOP3.LUT R52, R5, 0xc, RZ, 0xfc, !PT ;  /* 0x0000000c05347812 */ /* 0x000fe200078efcff */
[----:B------:R-:W-:-:S03]  /*3120*/  IMAD.HI.U32 R48, R2, R57, RZ ;  /* 0x0000003902307227 */ /* 0x000fc600078e00ff */
[----:B------:R-:W-:Y:S01]  /*3130*/  IABS R91, R52 ;  /* 0x00000034005b7213 */ /* 0x000fe20000000000 */
[----:B------:R-:W-:Y:S02]  /*3140*/  @!P5 IMAD.IADD R47, R47, 0x1, -R4 ;  /* 0x000000012f2fd824 */ /* 0x000fe400078e0a04 */
[----:B------:R-:W-:Y:S02]  /*3150*/  IMAD.MOV R48, RZ, RZ, -R48 ;  /* 0x000000ffff307224 */ /* 0x000fe400078e0a30 */
[--C-:B------:R-:W-:Y:S01]  /*3160*/  @!P2 IMAD.IADD R53, R53, 0x1, -R4.reuse ;  /* 0x000000013535a824 */ /* 0x100fe200078e0a04 */
[----:B------:R-:W-:Y:S01]  /*3170*/  ISETP.GE.AND P2, PT, R54, RZ, PT ;  /* 0x000000ff3600720c */ /* 0x000fe20003f46270 */
[----:B------:R-:W-:Y:S01]  /*3180*/  @!P4 IMAD.IADD R49, R49, 0x1, -R4 ;  /* 0x000000013131c824 */ /* 0x000fe200078e0a04 */
[C---:B------:R-:W-:Y:S01]  /*3190*/  ISETP.GT.U32.AND P4, PT, R4.reuse, R47, PT ;  /* 0x0000002f0400720c */ /* 0x040fe20003f84070 */
[----:B------:R-:W-:Y:S02]  /*31a0*/  IMAD R57, R4, R48, R57 ;  /* 0x0000003004397224 */ /* 0x000fe400078e0239 */
[----:B------:R-:W-:-:S04]  /*31b0*/  IMAD.HI.U32 R48, R2, R67, RZ ;  /* 0x0000004302307227 */ /* 0x000fc800078e00ff */
[----:B------:R-:W-:Y:S01]  /*31c0*/  IMAD.MOV.U32 R77, RZ, RZ, R53 ;  /* 0x000000ffff4d7224 */ /* 0x000fe200078e0035 */
[----:B------:R-:W-:Y:S01]  /*31d0*/  LOP3.LUT R53, R5, 0x8, RZ, 0xfc, !PT ;  /* 0x0000000805357812 */ /* 0x000fe200078efcff */
[----:B------:R-:W-:Y:S01]  /*31e0*/  @!P1 IMAD.MOV R75, RZ, RZ, -R75 ;  /* 0x000000ffff4b9224 */ /* 0x000fe200078e0a4b */
[C---:B------:R-:W-:Y:S01]  /*31f0*/  ISETP.GT.U32.AND P1, PT, R4.reuse, R49, PT ;  /* 0x000000310400720c */ /* 0x040fe20003f24070 */
[----:B------:R-:W-:Y:S01]  /*3200*/  IMAD.MOV R48, RZ, RZ, -R48 ;  /* 0x000000ffff307224 */ /* 0x000fe200078e0a30 */
[----:B------:R-:W-:Y:S01]  /*3210*/  IABS R93, R53 ;  /* 0x00000035005d7213 */ /* 0x000fe20000000000 */
[----:B------:R-:W-:Y:S01]  /*3220*/  @!P0 IMAD.MOV R77, RZ, RZ, -R77 ;  /* 0x000000ffff4d8224 */ /* 0x000fe200078e0a4d */
[----:B------:R-:W-:Y:S01]  /*3230*/  ISETP.GT.U32.AND P0, PT, R4, R57, PT ;  /* 0x000000390400720c */ /* 0x000fe20003f04070 */
[----:B------:R-:W-:Y:S01]  /*3240*/  @!P6 IMAD.IADD R55, R55, 0x1, -R4 ;  /* 0x000000013737e824 */ /* 0x000fe200078e0a04 */
[----:B------:R-:W-:Y:S01]  /*3250*/  ISETP.GE.AND P6, PT, R56, RZ, PT ;  /* 0x000000ff3800720c */ /* 0x000fe20003fc6270 */
[----:B------:R-:W-:-:S02]  /*3260*/  IMAD R51, R4, R48, R67 ;  /* 0x0000003004337224 */ /* 0x000fc400078e0243 */
[----:B------:R-:W-:Y:S01]  /*3270*/  @!P4 IMAD.IADD R47, R47, 0x1, -R4 ;  /* 0x000000012f2fc824 */ /* 0x000fe200078e0a04 */
[----:B------:R-:W-:Y:S01]  /*3280*/  ISETP.GT.U32.AND P5, PT, R4, R55, PT ;  /* 0x000000370400720c */ /* 0x000fe20003fa4070 */
[----:B------:R-:W-:Y:S01]  /*3290*/  IMAD.HI.U32 R48, R2, R91, RZ ;  /* 0x0000005b02307227 */ /* 0x000fe200078e00ff */
[----:B------:R-:W-:-:S03]  /*32a0*/  ISETP.GT.U32.AND P4, PT, R4, R51, PT ;  /* 0x000000330400720c */ /* 0x000fc60003f84070 */
[----:B------:R-:W-:Y:S01]  /*32b0*/  @!P1 IMAD.IADD R49, R49, 0x1, -R4 ;  /* 0x0000000131319824 */ /* 0x000fe200078e0a04 */
[----:B------:R-:W-:Y:S01]  /*32c0*/  ISETP.GE.AND P1, PT, R50, RZ, PT ;  /* 0x000000ff3200720c */ /* 0x000fe20003f26270 */
[----:B------:R-:W-:Y:S02]  /*32d0*/  IMAD.MOV R48, RZ, RZ, -R48 ;  /* 0x000000ffff307224 */ /* 0x000fe400078e0a30 */
[--C-:B------:R-:W-:Y:S02]  /*32e0*/  @!P0 IMAD.IADD R57, R57, 0x1, -R4.reuse ;  /* 0x0000000139398824 */ /* 0x100fe400078e0a04 */
[C---:B------:R-:W-:Y:S02]  /*32f0*/  IMAD R91, R4.reuse, R48, R91 ;  /* 0x00000030045b7224 */ /* 0x040fe400078e025b */
[----:B------:R-:W-:Y:S01]  /*3300*/  IMAD.MOV.U32 R85, RZ, RZ, R49 ;  /* 0x000000ffff557224 */ /* 0x000fe200078e0031 */
[----:B------:R-:W-:Y:S01]  /*3310*/  ISETP.GT.U32.AND P0, PT, R4, R57, PT ;  /* 0x000000390400720c */ /* 0x000fe20003f04070 */
[--C-:B------:R-:W-:Y:S01]  /*3320*/  @!P5 IMAD.IADD R55, R55, 0x1, -R4.reuse ;  /* 0x000000013737d824 */ /* 0x100fe200078e0a04 */
[----:B------:R-:W-:Y:S01]  /*3330*/  ISETP.GE.AND P5, PT, R58, RZ, PT ;  /* 0x000000ff3a00720c */ /* 0x000fe20003fa6270 */
[----:B------:R-:W-:-:S02]  /*3340*/  @!P4 IMAD.IADD R51, R51, 0x1, -R4 ;  /* 0x000000013333c824 */ /* 0x000fc400078e0a04 */
[----:B------:R-:W-:Y:S01]  /*3350*/  @!P6 IMAD.MOV R85, RZ, RZ, -R85 ;  /* 0x000000ffff55e224 */ /* 0x000fe200078e0a55 */
[C---:B------:R-:W-:Y:S01]  /*3360*/  ISETP.GT.U32.AND P6, PT, R4.reuse, R91, PT ;  /* 0x0000005b0400720c */ /* 0x040fe20003fc4070 */
[----:B------:R-:W-:Y:S01]  /*3370*/  IMAD.MOV.U32 R79, RZ, RZ, R55 ;  /* 0x000000ffff4f7224 */ /* 0x000fe200078e0037 */
[----:B------:R-:W-:Y:S01]  /*3380*/  ISETP.GT.U32.AND P4, PT, R4, R51, PT ;  /* 0x000000330400720c */ /* 0x000fe20003f84070 */
[----:B------:R-:W-:Y:S02]  /*3390*/  IMAD.MOV.U32 R81, RZ, RZ, R47 ;  /* 0x000000ffff517224 */ /* 0x000fe400078e002f */
[----:B------:R-:W-:-:S04]  /*33a0*/  IMAD.HI.U32 R47, R2, R93, RZ ;  /* 0x0000005d022f7227 */ /* 0x000fc800078e00ff */
[----:B------:R-:W-:Y:S01]  /*33b0*/  @!P3 IMAD.MOV R79, RZ, RZ, -R79 ;  /* 0x000000ffff4fb224 */ /* 0x000fe200078e0a4f */
[----:B------:R-:W-:Y:S01]  /*33c0*/  ISETP.GE.AND P3, PT, R52, RZ, PT ;  /* 0x000000ff3400720c */ /* 0x000fe20003f66270 */
[----:B------:R-:W-:Y:S01]  /*33d0*/  IMAD.MOV R48, RZ, RZ, -R47 ;  /* 0x000000ffff307224 */ /* 0x000fe200078e0a2f */
[----:B------:R-:W-:Y:S01]  /*33e0*/  LOP3.LUT R47, R5, 0x4, RZ, 0xfc, !PT ;  /* 0x00000004052f7812 */ /* 0x000fe200078efcff */
[--C-:B------:R-:W-:Y:S01]  /*33f0*/  @!P0 IMAD.IADD R57, R57, 0x1, -R4.reuse ;  /* 0x0000000139398824 */ /* 0x100fe200078e0a04 */
[----:B------:R-:W-:Y:S01]  /*3400*/  LEA.HI R52, R0, R19, RZ, 0x1b ;  /* 0x0000001300347211 */ /* 0x000fe200078fd8ff */
[--C-:B------:R-:W-:Y:S01]  /*3410*/  @!P6 IMAD.IADD R91, R91, 0x1, -R4.reuse ;  /* 0x000000015b5be824 */ /* 0x100fe200078e0a04 */
[----:B------:R-:W-:Y:S01]  /*3420*/  ISETP.GE.AND P0, PT, R47, RZ, PT ;  /* 0x000000ff2f00720c */ /* 0x000fe20003f06270 */
[----:B------:R-:W-:Y:S01]  /*3430*/  @!P4 IMAD.IADD R51, R51, 0x1, -R4 ;  /* 0x000000013333c824 */ /* 0x000fe200078e0a04 */
[----:B------:R-:W-:Y:S01]  /*3440*/  IABS R95, R47 ;  /* 0x0000002f005f7213 */ /* 0x000fe20000000000 */
[----:B------:R-:W-:Y:S01]  /*3450*/  VIADD R47, R52, 0xfc ;  /* 0x000000fc342f7836 */ /* 0x000fe20000000000 */
[C---:B------:R-:W-:Y:S01]  /*3460*/  ISETP.GT.U32.AND P6, PT, R4.reuse, R91, PT ;  /* 0x0000005b0400720c */ /* 0x040fe20003fc4070 */
[----:B------:R-:W-:-:S02]  /*3470*/  IMAD R93, R4, R48, R93 ;  /* 0x00000030045d7224 */ /* 0x000fc400078e025d */
[----:B------:R-:W-:Y:S01]  /*3480*/  IMAD.MOV.U32 R89, RZ, RZ, R51 ;  /* 0x000000ffff597224 */ /* 0x000fe200078e0033 */
[----:B------:R-:W-:Y:S01]  /*3490*/  ISETP.GE.AND P4, PT, R47, RZ, PT ;  /* 0x000000ff2f00720c */ /* 0x000fe20003f86270 */
[----:B------:R-:W-:Y:S01]  /*34a0*/  VIADD R48, R52, 0xdc ;  /* 0x000000dc34307836 */ /* 0x000fe20000000000 */
[----:B------:R-:W-:Y:S01]  /*34b0*/  IABS R49, R47 ;  /* 0x0000002f00317213 */ /* 0x000fe20000000000 */
[----:B------:R-:W-:-:S04]  /*34c0*/  IMAD.HI.U32 R47, R2, R95, RZ ;  /* 0x0000005f022f7227 */ /* 0x000fc800078e00ff */
[----:B------:R-:W-:Y:S02]  /*34d0*/  IMAD.MOV R47, RZ, RZ, -R47 ;  /* 0x000000ffff2f7224 */ /* 0x000fe400078e0a2f */
[----:B------:R-:W-:Y:S01]  /*34e0*/  @!P1 IMAD.MOV R89, RZ, RZ, -R89 ;  /* 0x000000ffff599224 */ /* 0x000fe200078e0a59 */
[C---:B------:R-:W-:Y:S01]  /*34f0*/  ISETP.GT.U32.AND P1, PT, R4.reuse, R93, PT ;  /* 0x0000005d0400720c */ /* 0x040fe20003f24070 */
[C---:B------:R-:W-:Y:S02]  /*3500*/  IMAD R95, R4.reuse, R47, R95 ;  /* 0x0000002f045f7224 */ /* 0x040fe400078e025f */
[----:B------:R-:W-:Y:S02]  /*3510*/  @!P6 IMAD.IADD R91, R91, 0x1, -R4 ;  /* 0x000000015b5be824 */ /* 0x000fe400078e0a04 */
[----:B------:R-:W-:Y:S01]  /*3520*/  IMAD.MOV.U32 R51, RZ, RZ, R49 ;  /* 0x000000ffff337224 */ /* 0x000fe200078e0031 */
[----:B------:R-:W-:Y:S01]  /*3530*/  ISETP.GT.U32.AND P6, PT, R4, R95, PT ;  /* 0x0000005f0400720c */ /* 0x000fe20003fc4070 */
[----:B------:R-:W-:Y:S01]  /*3540*/  @!P2 IMAD.MOV R81, RZ, RZ, -R81 ;  /* 0x000000ffff51a224 */ /* 0x000fe200078e0a51 */
[----:B------:R-:W-:Y:S01]  /*3550*/  ISETP.GE.AND P2, PT, R53, RZ, PT ;  /* 0x000000ff3500720c */ /* 0x000fe20003f46270 */
[----:B------:R-:W-:Y:S01]  /*3560*/  VIADD R56, R52, 0xbc ;  /* 0x000000bc34387836 */ /* 0x000fe20000000000 */
[----:B------:R-:W-:Y:S01]  /*3570*/  IABS R53, R48 ;  /* 0x0000003000357213 */ /* 0x000fe20000000000 */
[----:B------:R-:W-:-:S02]  /*3580*/  IMAD.MOV.U32 R87, RZ, RZ, R57 ;  /* 0x000000ffff577224 */ /* 0x000fc400078e0039 */
[----:B------:R-:W-:Y:S01]  /*3590*/  @!P1 IMAD.IADD R93, R93, 0x1, -R4 ;  /* 0x000000015d5d9824 */ /* 0x000fe200078e0a04 */
[----:B------:R-:W-:Y:S01]  /*35a0*/  IABS R55, R56 ;  /* 0x0000003800377213 */ /* 0x000fe20000000000 */
[----:B------:R-:W-:-:S03]  /*35b0*/  IMAD.HI.U32 R47, R2, R51, RZ ;  /* 0x00000033022f7227 */ /* 0x000fc600078e00ff */
[----:B------:R-:W-:Y:S01]  /*35c0*/  ISETP.GT.U32.AND P1, PT, R4, R93, PT ;  /* 0x0000005d0400720c */ /* 0x000fe20003f24070 */
[----:B------:R-:W-:Y:S02]  /*35d0*/  @!P6 IMAD.IADD R95, R95, 0x1, -R4 ;  /* 0x000000015f5fe824 */ /* 0x000fe400078e0a04 */
[----:B------:R-:W-:Y:S01]  /*35e0*/  @!P5 IMAD.MOV R87, RZ, RZ, -R87 ;  /* 0x000000ffff57d224 */ /* 0x000fe200078e0a57 */
[----:B------:R-:W-:Y:S01]  /*35f0*/  ISETP.GE.AND P5, PT, R48, RZ, PT ;  /* 0x000000ff3000720c */ /* 0x000fe20003fa6270 */
[----:B------:R-:W-:Y:S01]  /*3600*/  IMAD.HI.U32 R48, R2, R53, RZ ;  /* 0x0000003502307227 */ /* 0x000fe200078e00ff */
[----:B------:R-:W-:-:S03]  /*3610*/  ISETP.GT.U32.AND P6, PT, R4, R95, PT ;  /* 0x0000005f0400720c */ /* 0x000fc60003fc4070 */
[----:B------:R-:W-:Y:S02]  /*3620*/  IMAD.MOV R47, RZ, RZ, -R47 ;  /* 0x000000ffff2f7224 */ /* 0x000fe400078e0a2f */
[----:B------:R-:W-:-:S04]  /*3630*/  IMAD.HI.U32 R49, R2, R55, RZ ;  /* 0x0000003702317227 */ /* 0x000fc800078e00ff */
[----:B------:R-:W-:Y:S02]  /*3640*/  VIADD R58, R52, 0x9c ;  /* 0x0000009c343a7836 */ /* 0x000fe40000000000 */
[----:B------:R-:W-:Y:S02]  /*3650*/  IMAD.MOV R48, RZ, RZ, -R48 ;  /* 0x000000ffff307224 */ /* 0x000fe400078e0a30 */
[C---:B------:R-:W-:Y:S01]  /*3660*/  IMAD R47, R4.reuse, R47, R51 ;  /* 0x0000002f042f7224 */ /* 0x040fe200078e0233 */
[----:B------:R-:W-:Y:S01]  /*3670*/  IABS R57, R58 ;  /* 0x0000003a00397213 */ /* 0x000fe20000000000 */
[----:B------:R-:W-:Y:S02]  /*3680*/  IMAD.MOV R51, RZ, RZ, -R49 ;  /* 0x000000ffff337224 */ /* 0x000fe400078e0a31 */
[C---:B------:R-:W-:Y:S02]  /*3690*/  IMAD R49, R4.reuse, R48, R53 ;  /* 0x0000003004317224 */ /* 0x040fe400078e0235 */
[--C-:B------:R-:W-:Y:S01]  /*36a0*/  @!P1 IMAD.IADD R93, R93, 0x1, -R4.reuse ;  /* 0x000000015d5d9824 */ /* 0x100fe200078e0a04 */
[C---:B------:R-:W-:Y:S01]  /*36b0*/  ISETP.GT.U32.AND P1, PT, R4.reuse, R47, PT ;  /* 0x0000002f0400720c */ /* 0x040fe20003f24070 */
[----:B------:R-:W-:Y:S01]  /*36c0*/  @!P6 IMAD.IADD R95, R95, 0x1, -R4 ;  /* 0x000000015f5fe824 */ /* 0x000fe200078e0a04 */
[----:B------:R-:W-:Y:S01]  /*36d0*/  ISETP.GT.U32.AND P6, PT, R4, R49, PT ;  /* 0x000000310400720c */ /* 0x000fe20003fc4070 */
[----:B------:R-:W-:-:S04]  /*36e0*/  IMAD.HI.U32 R48, R2, R57, RZ ;  /* 0x0000003902307227 */ /* 0x000fc800078e00ff */
[----:B------:R-:W-:Y:S02]  /*36f0*/  IMAD R51, R4, R51, R55 ;  /* 0x0000003304337224 */ /* 0x000fe400078e0237 */
[----:B------:R-:W-:Y:S02]  /*3700*/  IMAD.MOV R48, RZ, RZ, -R48 ;  /* 0x000000ffff307224 */ /* 0x000fe400078e0a30 */
[----:B------:R-:W-:Y:S02]  /*3710*/  VIADD R60, R52, 0x7c ;  /* 0x0000007c343c7836 */ /* 0x000fe40000000000 */
[C---:B------:R-:W-:Y:S02]  /*3720*/  IMAD R53, R4.reuse, R48, R57 ;  /* 0x0000003004357224 */ /* 0x040fe400078e0239 */
[--C-:B------:R-:W-:Y:S01]  /*3730*/  @!P1 IMAD.IADD R47, R47, 0x1, -R4.reuse ;  /* 0x000000012f2f9824 */ /* 0x100fe200078e0a04 */
[C---:B------:R-:W-:Y:S01]  /*3740*/  ISETP.GT.U32.AND P1, PT, R4.reuse, R51, PT ;  /* 0x000000330400720c */ /* 0x040fe20003f24070 */
[----:B------:R-:W-:Y:S01]  /*3750*/  @!P6 IMAD.IADD R49, R49, 0x1, -R4 ;  /* 0x000000013131e824 */ /* 0x000fe200078e0a04 */
[----:B------:R-:W-:Y:S01]  /*3760*/  ISETP.GT.U32.AND P6, PT, R4, R53, PT ;  /* 0x000000350400720c */ /* 0x000fe20003fc4070 */
[C---:B------:R-:W-:Y:S01]  /*3770*/  VIADD R62, R52.reuse, 0x5c ;  /* 0x0000005c343e7836 */ /* 0x040fe20000000000 */
[----:B------:R-:W-:Y:S01]  /*3780*/  IABS R55, R60 ;  /* 0x0000003c00377213 */ /* 0x000fe20000000000 */
[----:B------:R-:W-:-:S02]  /*3790*/  VIADD R64, R52, 0x3c ;  /* 0x0000003c34407836 */ /* 0x000fc40000000000 */
[----:B------:R-:W-:Y:S01]  /*37a0*/  VIADD R52, R52, 0x1c ;  /* 0x0000001c34347836 */ /* 0x000fe20000000000 */
[----:B------:R-:W-:Y:S01]  /*37b0*/  IABS R57, R62 ;  /* 0x0000003e00397213 */ /* 0x000fe20000000000 */
[----:B------:R-:W-:Y:S01]  /*37c0*/  IMAD.HI.U32 R48, R2, R55, RZ ;  /* 0x0000003702307227 */ /* 0x000fe200078e00ff */
[----:B------:R-:W-:Y:S02]  /*37d0*/  IABS R67, R64 ;  /* 0x0000004000437213 */ /* 0x000fe40000000000 */
[----:B------:R-:W-:Y:S01]  /*37e0*/  IABS R83, R52 ;  /* 0x0000003400537213 */ /* 0x000fe20000000000 */
[----:B------:R-:W-:Y:S01]  /*37f0*/  @!P1 IMAD.IADD R51, R51, 0x1, -R4 ;  /* 0x0000000133339824 */ /* 0x000fe200078e0a04 */
[----:B------:R-:W-:Y:S01]  /*3800*/  ISETP.GT.U32.AND P1, PT, R4, R47, PT ;  /* 0x0000002f0400720c */ /* 0x000fe20003f24070 */
[----:B------:R-:W-:Y:S02]  /*3810*/  IMAD.MOV R48, RZ, RZ, -R48 ;  /* 0x000000ffff307224 */ /* 0x000fe400078e0a30 */
[----:B------:R-:W-:-:S02]  /*3820*/  @!P6 IMAD.IADD R53, R53, 0x1, -R4 ;  /* 0x000000013535e824 */ /* 0x000fc400078e0a04 */
[----:B------:R-:W-:Y:S01]  /*3830*/  @!P2 IMAD.MOV R93, RZ, RZ, -R93 ;  /* 0x000000ffff5da224 */ /* 0x000fe200078e0a5d */
[C---:B------:R-:W-:Y:S01]  /*3840*/  ISETP.GT.U32.AND P2, PT, R4.reuse, R51, PT ;  /* 0x000000330400720c */ /* 0x040fe20003f44070 */
[C---:B------:R-:W-:Y:S01]  /*3850*/  IMAD R55, R4.reuse, R48, R55 ;  /* 0x0000003004377224 */ /* 0x040fe200078e0237 */
[----:B------:R-:W-:Y:S01]  /*3860*/  ISETP.GT.U32.AND P6, PT, R4, R53, PT ;  /* 0x000000350400720c */ /* 0x000fe20003fc4070 */
[----:B------:R-:W-:-:S04]  /*3870*/  IMAD.HI.U32 R48, R2, R57, RZ ;  /* 0x0000003902307227 */ /* 0x000fc800078e00ff */
[----:B------:R-:W-:-:S04]  /*3880*/  IMAD.HI.U32 R50, R2, R67, RZ ;  /* 0x0000004302327227 */ /* 0x000fc800078e00ff */
[----:B------:R-:W-:-:S04]  /*3890*/  IMAD.HI.U32 R54, R2, R83, RZ ;  /* 0x0000005302367227 */ /* 0x000fc800078e00ff */
[----:B------:R-:W-:Y:S02]  /*38a0*/  IMAD.MOV R48, RZ, RZ, -R48 ;  /* 0x000000ffff307224 */ /* 0x000fe400078e0a30 */
[----:B------:R-:W-:Y:S02]  /*38b0*/  IMAD.MOV R50, RZ, RZ, -R50 ;  /* 0x000000ffff327224 */ /* 0x000fe400078e0a32 */
[----:B------:R-:W-:Y:S02]  /*38c0*/  IMAD.MOV R54, RZ, RZ, -R54 ;  /* 0x000000ffff367224 */ /* 0x000fe400078e0a36 */
[----:B------:R-:W-:-:S04]  /*38d0*/  IMAD.HI.U32 R2, R2, R97, RZ ;  /* 0x0000006102027227 */ /* 0x000fc800078e00ff */
[----:B------:R-:W-:Y:S01]  /*38e0*/  @!P3 IMAD.MOV R91, RZ, RZ, -R91 ;  /* 0x000000ffff5bb224 */ /* 0x000fe200078e0a5b */
[C---:B------:R-:W-:Y:S01]  /*38f0*/  ISETP.GT.U32.AND P3, PT, R4.reuse, R49, PT ;  /* 0x000000310400720c */ /* 0x040fe20003f64070 */
[C---:B------:R-:W-:Y:S02]  /*3900*/  IMAD R57, R4.reuse, R48, R57 ;  /* 0x0000003004397224 */ /* 0x040fe400078e0239 */
[C---:B------:R-:W-:Y:S02]  /*3910*/  IMAD R67, R4.reuse, R50, R67 ;  /* 0x0000003204437224 */ /* 0x040fe400078e0243 */
[C---:B------:R-:W-:Y:S02]  /*3920*/  IMAD R83, R4.reuse, R54, R83 ;  /* 0x0000003604537224 */ /* 0x040fe400078e0253 */
[----:B------:R-:W-:Y:S01]  /*3930*/  @!P1 IMAD.IADD R47, R47, 0x1, -R4 ;  /* 0x000000012f2f9824 */ /* 0x000fe200078e0a04 */
[----:B------:R-:W-:Y:S01]  /*3940*/  ISETP.GT.U32.AND P1, PT, R4, R55, PT ;  /* 0x000000370400720c */ /* 0x000fe20003f24070 */
[----:B------:R-:W-:-:S02]  /*3950*/  IMAD.MOV R2, RZ, RZ, -R2 ;  /* 0x000000ffff027224 */ /* 0x000fc400078e0a02 */
[----:B------:R-:W-:Y:S01]  /*3960*/  @!P0 IMAD.MOV R95, RZ, RZ, -R95 ;  /* 0x000000ffff5f8224 */ /* 0x000fe200078e0a5f */
[C---:B------:R-:W-:Y:S01]  /*3970*/  ISETP.GT.U32.AND P0, PT, R4.reuse, R57, PT ;  /* 0x000000390400720c */ /* 0x040fe20003f04070 */
[C---:B------:R-:W-:Y:S02]  /*3980*/  IMAD R97, R4.reuse, R2, R97 ;  /* 0x0000000204617224 */ /* 0x040fe400078e0261 */
[----:B------:R-:W-:Y:S01]  /*3990*/  @!P4 IMAD.MOV R47, RZ, RZ, -R47 ;  /* 0x000000ffff2fc224 */ /* 0x000fe200078e0a2f */
[C---:B------:R-:W-:Y:S01]  /*39a0*/  ISETP.GT.U32.AND P4, PT, R4.reuse, R67, PT ;  /* 0x000000430400720c */ /* 0x040fe20003f84070 */
[--C-:B------:R-:W-:Y:S01]  /*39b0*/  @!P2 IMAD.IADD R51, R51, 0x1, -R4.reuse ;  /* 0x000000013333a824 */ /* 0x100fe200078e0a04 */
[C---:B------:R-:W-:Y:S01]  /*39c0*/  ISETP.GT.U32.AND P2, PT, R4.reuse, R83, PT ;  /* 0x000000530400720c */ /* 0x040fe20003f44070 */
[--C-:B------:R-:W-:Y:S01]  /*39d0*/  @!P6 IMAD.IADD R53, R53, 0x1, -R4.reuse ;  /* 0x000000013535e824 */ /* 0x100fe200078e0a04 */
[----:B------:R-:W-:Y:S01]  /*39e0*/  ISETP.GT.U32.AND P6, PT, R4, R97, PT ;  /* 0x000000610400720c */ /* 0x000fe20003fc4070 */
[--C-:B------:R-:W-:Y:S01]  /*39f0*/  @!P3 IMAD.IADD R49, R49, 0x1, -R4.reuse ;  /* 0x000000013131b824 */ /* 0x100fe200078e0a04 */
[----:B------:R-:W-:Y:S01]  /*3a00*/  ISETP.GE.AND P3, PT, R56, RZ, PT ;  /* 0x000000ff3800720c */ /* 0x000fe20003f66270 */
[--C-:B------:R-:W-:Y:S01]  /*3a10*/  @!P1 IMAD.IADD R55, R55, 0x1, -R4.reuse ;  /* 0x0000000137379824 */ /* 0x100fe200078e0a04 */
[----:B------:R-:W-:Y:S01]  /*3a20*/  ISETP.GE.AND P1, PT, R58, RZ, PT ;  /* 0x000000ff3a00720c */ /* 0x000fe20003f26270 */
[----:B------:R-:W-:-:S02]  /*3a30*/  @!P0 IMAD.IADD R57, R57, 0x1, -R4 ;  /* 0x0000000139398824 */ /* 0x000fc400078e0a04 */
[----:B------:R-:W-:Y:S01]  /*3a40*/  @!P5 IMAD.MOV R49, RZ, RZ, -R49 ;  /* 0x000000ffff31d224 */ /* 0x000fe200078e0a31 */
[C---:B------:R-:W-:Y:S01]  /*3a50*/  ISETP.GT.U32.AND P0, PT, R4.reuse, R55, PT ;  /* 0x000000370400720c */ /* 0x040fe20003f04070 */
[--C-:B------:R-:W-:Y:S01]  /*3a60*/  @!P4 IMAD.IADD R67, R67, 0x1, -R4.reuse ;  /* 0x000000014343c824 */ /* 0x100fe200078e0a04 */
[----:B------:R-:W-:Y:S01]  /*3a70*/  ISETP.GT.U32.AND P4, PT, R4, R57, PT ;  /* 0x000000390400720c */ /* 0x000fe20003f84070 */
[--C-:B------:R-:W-:Y:S01]  /*3a80*/  @!P2 IMAD.IADD R83, R83, 0x1, -R4.reuse ;  /* 0x000000015353a824 */ /* 0x100fe200078e0a04 */
[----:B------:R-:W-:Y:S01]  /*3a90*/  ISETP.GE.AND P5, PT, R60, RZ, PT ;  /* 0x000000ff3c00720c */ /* 0x000fe20003fa6270 */
[----:B------:R-:W-:Y:S01]  /*3aa0*/  @!P6 IMAD.IADD R97, R97, 0x1, -R4 ;  /* 0x000000016161e824 */ /* 0x000fe200078e0a04 */
[C---:B------:R-:W-:Y:S01]  /*3ab0*/  ISETP.GT.U32.AND P2, PT, R4.reuse, R67, PT ;  /* 0x000000430400720c */ /* 0x040fe20003f44070 */
[----:B------:R-:W-:Y:S01]  /*3ac0*/  @!P3 IMAD.MOV R51, RZ, RZ, -R51 ;  /* 0x000000ffff33b224 */ /* 0x000fe200078e0a33 */
[C---:B------:R-:W-:Y:S01]  /*3ad0*/  ISETP.GT.U32.AND P6, PT, R4.reuse, R83, PT ;  /* 0x000000530400720c */ /* 0x040fe20003fc4070 */
[----:B------:R-:W-:Y:S01]  /*3ae0*/  @!P1 IMAD.MOV R53, RZ, RZ, -R53 ;  /* 0x000000ffff359224 */ /* 0x000fe200078e0a35 */
[----:B------:R-:W-:Y:S01]  /*3af0*/  ISETP.GT.U32.AND P3, PT, R4, R97, PT ;  /* 0x000000610400720c */ /* 0x000fe20003f64070 */
[----:B------:R-:W-:-:S02]  /*3b00*/  IMAD.SHL.U32 R2, R0, 0x20, RZ ;  /* 0x0000002000027824 */ /* 0x000fc400078e00ff */
[--C-:B------:R-:W-:Y:S01]  /*3b10*/  @!P0 IMAD.IADD R55, R55, 0x1, -R4.reuse ;  /* 0x0000000137378824 */ /* 0x100fe200078e0a04 */
[----:B------:R-:W-:Y:S01]  /*3b20*/  ISETP.GE.AND P0, PT, R62, RZ, PT ;  /* 0x000000ff3e00720c */ /* 0x000fe20003f06270 */
[--C-:B------:R-:W-:Y:S01]  /*3b30*/  @!P4 IMAD.IADD R57, R57, 0x1, -R4.reuse ;  /* 0x000000013939c824 */ /* 0x100fe200078e0a04 */
[----:B------:R-:W-:Y:S01]  /*3b40*/  ISETP.GE.AND P4, PT, R64, RZ, PT ;  /* 0x000000ff4000720c */ /* 0x000fe20003f86270 */
[----:B------:R-:W-:Y:S01]  /*3b50*/  @!P5 IMAD.MOV R55, RZ, RZ, -R55 ;  /* 0x000000ffff37d224 */ /* 0x000fe200078e0a37 */
[----:B------:R-:W-:Y:S01]  /*3b60*/  LOP3.LUT R2, R2, 0x760, RZ, 0xc0, !PT ;  /* 0x0000076002027812 */ /* 0x000fe200078ec0ff */
[--C-:B------:R-:W-:Y:S01]  /*3b70*/  @!P2 IMAD.IADD R67, R67, 0x1, -R4.reuse ;  /* 0x000000014343a824 */ /* 0x100fe200078e0a04 */
[----:B------:R-:W-:Y:S01]  /*3b80*/  ISETP.GE.AND P2, PT, R52, RZ, PT ;  /* 0x000000ff3400720c */ /* 0x000fe20003f46270 */
[--C-:B------:R-:W-:Y:S01]  /*3b90*/  @!P6 IMAD.IADD R83, R83, 0x1, -R4.reuse ;  /* 0x000000015353e824 */ /* 0x100fe200078e0a04 */
[----:B------:R-:W-:Y:S01]  /*3ba0*/  ISETP.GE.AND P6, PT, R5, RZ, PT ;  /* 0x000000ff0500720c */ /* 0x000fe20003fc6270 */
[----:B------:R-:W-:Y:S01]  /*3bb0*/  @!P3 IMAD.IADD R97, R97, 0x1, -R4 ;  /* 0x000000016161b824 */ /* 0x000fe200078e0a04 */
[----:B------:R-:W-:-:S02]  /*3bc0*/  ISETP.NE.AND P3, PT, R153, RZ, PT ;  /* 0x000000ff9900720c */ /* 0x000fc40003f65270 */
[----:B------:R-:W-:Y:S01]  /*3bd0*/  LOP3.LUT R4, RZ, R153, RZ, 0x33, !PT ;  /* 0x00000099ff047212 */ /* 0x000fe200078e33ff */
[----:B------:R-:W-:Y:S01]  /*3be0*/  @!P0 IMAD.MOV R57, RZ, RZ, -R57 ;  /* 0x000000ffff398224 */ /* 0x000fe200078e0a39 */
[----:B------:R-:W-:Y:S01]  /*3bf0*/  LOP3.LUT R2, R2, 0x90, R99, 0xf8, !PT ;  /* 0x0000009002027812 */ /* 0x000fe200078ef863 */
[----:B------:R-:W-:Y:S01]  /*3c00*/  @!P4 IMAD.MOV R67, RZ, RZ, -R67 ;  /* 0x000000ffff43c224 */ /* 0x000fe200078e0a43 */
[C---:B------:R-:W-:Y:S02]  /*3c10*/  SEL R9, R4.reuse, R9, !P3 ;  /* 0x0000000904097207 */ /* 0x040fe40005800000 */
[----:B------:R-:W-:Y:S02]  /*3c20*/  CS2R R98, SRZ ;  /* 0x0000000000627805 */ /* 0x000fe4000001ff00 */
[C---:B------:R-:W-:Y:S01]  /*3c30*/  SEL R10, R4.reuse, R10, !P3 ;  /* 0x0000000a040a7207 */ /* 0x040fe20005800000 */
[----:B------:R-:W-:Y:S01]  /*3c40*/  @!P2 IMAD.MOV R83, RZ, RZ, -R83 ;  /* 0x000000ffff53a224 */ /* 0x000fe200078e0a53 */
[C---:B------:R-:W-:Y:S01]  /*3c50*/  SEL R22, R4.reuse, R22, !P3 ;  /* 0x0000001604167207 */ /* 0x040fe20005800000 */
[----:B------:R-:W-:Y:S01]  /*3c60*/  @!P6 IMAD.MOV R97, RZ, RZ, -R97 ;  /* 0x000000ffff61e224 */ /* 0x000fe200078e0a61 */
[C---:B------:R-:W-:Y:S01]  /*3c70*/  SEL R14, R4.reuse, R14, !P3 ;  /* 0x0000000e040e7207 */ /* 0x040fe20005800000 */
[----:B------:R-:W-:Y:S01]  /*3c80*/  IMAD R9, R9, UR4, RZ ;  /* 0x0000000409097c24 */ /* 0x000fe2000f8e02ff */
[----:B------:R-:W-:Y:S01]  /*3c90*/  SEL R23, R4, R23, !P3 ;  /* 0x0000001704177207 */ /* 0x000fe20005800000 */
[----:B------:R-:W-:Y:S01]  /*3ca0*/  IMAD R10, R10, UR4, RZ ;  /* 0x000000040a0a7c24 */ /* 0x000fe2000f8e02ff */
[----:B------:R-:W-:Y:S01]  /*3cb0*/  SEL R16, R4, R16, !P3 ;  /* 0x0000001004107207 */ /* 0x000fe20005800000 */
[----:B------:R-:W-:Y:S01]  /*3cc0*/  IMAD R175, R22, UR4, RZ ;  /* 0x0000000416af7c24 */ /* 0x000fe2000f8e02ff */
[----:B------:R-:W-:Y:S01]  /*3cd0*/  SEL R5, R4, R7, !P3 ;  /* 0x0000000704057207 */ /* 0x000fe20005800000 */
[----:B------:R-:W-:Y:S01]  /*3ce0*/  IMAD R14, R14, UR4, RZ ;  /* 0x000000040e0e7c24 */ /* 0x000fe2000f8e02ff */
[C---:B------:R-:W-:Y:S01]  /*3cf0*/  SEL R8, R4.reuse, R8, !P3 ;  /* 0x0000000804087207 */ /* 0x040fe20005800000 */
        /* <DEDUP_REMOVED lines=9> */
[C---:B------:R-:W-:Y:S01]  /*3d90*/  SEL R17, R4.reuse, R17, !P3 ;  /* 0x0000001104117207 */ /* 0x040fe20005800000 */
[----:B------:R-:W-:Y:S01]  /*3da0*/  IMAD R7, R3, UR6, RZ ;  /* 0x0000000603077c24 */ /* 0x000fe2000f8e02ff */
[C---:B------:R-:W-:Y:S01]  /*3db0*/  SEL R20, R4.reuse, R20, !P3 ;  /* 0x0000001404147207 */ /* 0x040fe20005800000 */
[----:B------:R-:W-:Y:S01]  /*3dc0*/  IMAD R15, R15, UR4, RZ ;  /* 0x000000040f0f7c24 */ /* 0x000fe2000f8e02ff */
[C---:B------:R-:W-:Y:S01]  /*3dd0*/  SEL R21, R4.reuse, R21, !P3 ;  /* 0x0000001504157207 */ /* 0x040fe20005800000 */
        /* <DEDUP_REMOVED lines=99> */
[----:B------:R-:W-:Y:S01]  /*4410*/  SHF.R.S32.HI R160, RZ, 0x1f, R9 ;  /* 0x0000001fffa07819 */ /* 0x000fe20000011409 */
[----:B------:R-:W-:Y:S01]  /*4420*/  IMAD R83, R83, UR4, RZ ;  /* 0x0000000453537c24 */ /* 0x000fe2000f8e02ff */
[----:B------:R-:W-:Y:S01]  /*4430*/  IADD3 R22, P3, R9, UR14, RZ ;  /* 0x0000000e09167c10 */ /* 0x000fe2000ff7e0ff */
[----:B------:R-:W-:Y:S01]  /*4440*/  IMAD R5, R93, UR4, RZ ;  /* 0x000000045d057c24 */ /* 0x000fe2000f8e02ff */
[----:B------:R-:W-:Y:S01]  /*4450*/  SHF.R.S32.HI R162, RZ, 0x1f, R10 ;  /* 0x0000001fffa27819 */ /* 0x000fe2000001140a */
[----:B------:R-:W-:Y:S01]  /*4460*/  IMAD R4, R95, UR4, RZ ;  /* 0x000000045f047c24 */ /* 0x000fe2000f8e02ff */
[----:B------:R-:W-:Y:S01]  /*4470*/  IADD3 R23, P2, R10, UR14, RZ ;  /* 0x0000000e0a177c10 */ /* 0x000fe2000ff5e0ff */
[----:B------:R-:W-:Y:S01]  /*4480*/  IMAD R27, R97, UR4, RZ ;  /* 0x00000004611b7c24 */ /* 0x000fe2000f8e02ff */
[----:B------:R-:W-:Y:S01]  /*4490*/  IADD3.X R160, R160, UR15, RZ, P3, !PT ;  /* 0x0000000fa0a07c10 */ /* 0x000fe20009ffe4ff */
[----:B------:R-:W-:Y:S01]  /*44a0*/  UIADD3 UR4, UR8, 0x2000, URZ ;  /* 0x0000200008047890 */ /* 0x000fe2000fffe03f */
[----:B------:R-:W-:Y:S01]  /*44b0*/  SHF.R.S32.HI R174, RZ, 0x1f, R14 ;  /* 0x0000001fffae7819 */ /* 0x000fe2000001140e */
[----:B------:R-:W-:Y:S01]  /*44c0*/  USHF.R.U32.HI UR6, URZ, 0x4, UR8 ;  /* 0x000000043f067899 */ /* 0x000fe20008011608 */
[----:B------:R-:W-:Y:S01]  /*44d0*/  IADD3 R161, P3, R14, UR14, RZ ;  /* 0x0000000e0ea17c10 */ /* 0x000fe2000ff7e0ff */
[----:B------:R-:W-:Y:S01]  /*44e0*/  USHF.R.U32.HI UR4, URZ, 0x4, UR4 ;  /* 0x000000043f047899 */ /* 0x000fe20008011604 */
[----:B------:R-:W-:-:S02]  /*44f0*/  IADD3.X R162, R162, UR15, RZ, P2, !PT ;  /* 0x0000000fa2a27c10 */ /* 0x000fc400097fe4ff */
[----:B------:R-:W-:Y:S02]  /*4500*/  CS2R R84, SRZ ;  /* 0x0000000000547805 */ /* 0x000fe4000001ff00 */
[----:B------:R-:W-:Y:S02]  /*4510*/  SHF.R.S32.HI R176, RZ, 0x1f, R16 ;  /* 0x0000001fffb07819 */ /* 0x000fe40000011410 */
[----:B------:R-:W-:Y:S02]  /*4520*/  CS2R R86, SRZ ;  /* 0x0000000000567805 */ /* 0x000fe4000001ff00 */
[----:B------:R-:W-:Y:S02]  /*4530*/  IADD3 R163, P2, R16, UR14, RZ ;  /* 0x0000000e10a37c10 */ /* 0x000fe4000ff5e0ff */
[----:B------:R-:W-:Y:S02]  /*4540*/  CS2R R88, SRZ ;  /* 0x0000000000587805 */ /* 0x000fe4000001ff00 */
[----:B------:R-:W-:-:S02]  /*4550*/  SHF.R.S32.HI R158, RZ, 0x1f, R50 ;  /* 0x0000001fff9e7819 */ /* 0x000fc40000011432 */
[----:B------:R-:W-:Y:S02]  /*4560*/  CS2R R90, SRZ ;  /* 0x00000000005a7805 */ /* 0x000fe4000001ff00 */
[----:B------:R-:W-:Y:S02]  /*4570*/  IADD3 R21, P5, R50, UR14, RZ ;  /* 0x0000000e32157c10 */ /* 0x000fe4000ffbe0ff */
[----:B------:R-:W-:Y:S02]  /*4580*/  CS2R R92, SRZ ;  /* 0x00000000005c7805 */ /* 0x000fe4000001ff00 */
[----:B------:R-:W-:Y:S02]  /*4590*/  SHF.R.S32.HI R16, RZ, 0x1f, R175 ;  /* 0x0000001fff107819 */ /* 0x000fe400000114af */
[----:B------:R-:W-:Y:S02]  /*45a0*/  CS2R R94, SRZ ;  /* 0x00000000005e7805 */ /* 0x000fe4000001ff00 */
[----:B------:R-:W-:-:S02]  /*45b0*/  IADD3.X R174, R174, UR15, RZ, P3, !PT ;  /* 0x0000000faeae7c10 */ /* 0x000fc40009ffe4ff */
[----:B------:R-:W-:Y:S02]  /*45c0*/  CS2R R96, SRZ ;  /* 0x0000000000607805 */ /* 0x000fe4000001ff00 */
[----:B------:R-:W-:Y:S01]  /*45d0*/  IADD3 R175, P3, R175, UR14, RZ ;  /* 0x0000000eafaf7c10 */ /* 0x000fe2000ff7e0ff */
[----:B------:R-:W-:Y:S01]  /*45e0*/  USGXT.U32 UR6, UR6, 0xe ;  /* 0x0000000e0606789a */ /* 0x000fe20008000000 */
[----:B------:R-:W-:Y:S01]  /*45f0*/  SHF.R.S32.HI R164, RZ, 0x1f, R11 ;  /* 0x0000001fffa47819 */ /* 0x000fe2000001140b */
[----:B------:R-:W-:Y:S01]  /*4600*/  USGXT.U32 UR4, UR4, 0xe ;  /* 0x0000000e0404789a */ /* 0x000fe20008000000 */
[----:B------:R-:W-:Y:S02]  /*4610*/  IADD3 R152, P1, R11, UR14, RZ ;  /* 0x0000000e0b987c10 */ /* 0x000fe4000ff3e0ff */
[----:B------:R-:W-:Y:S02]  /*4620*/  IADD3.X R158, R158, UR15, RZ, P5, !PT ;  /* 0x0000000f9e9e7c10 */ /* 0x000fe4000affe4ff */
[----:B------:R-:W-:-:S02]  /*4630*/  SHF.R.S32.HI R172, RZ, 0x1f, R15 ;  /* 0x0000001fffac7819 */ /* 0x000fc4000001140f */
[----:B------:R-:W-:Y:S02]  /*4640*/  IADD3 R159, P5, R15, UR14, RZ ;  /* 0x0000000e0f9f7c10 */ /* 0x000fe4000ffbe0ff */
[----:B------:R-:W-:Y:S02]  /*4650*/  IADD3.X R16, R16, UR15, RZ, P3, !PT ;  /* 0x0000000f10107c10 */ /* 0x000fe40009ffe4ff */
[----:B------:R-:W-:Y:S02]  /*4660*/  SHF.R.S32.HI R15, RZ, 0x1f, R177 ;  /* 0x0000001fff0f7819 */ /* 0x000fe400000114b1 */
[----:B------:R-:W-:Y:S02]  /*4670*/  IADD3.X R176, R176, UR15, RZ, P2, !PT ;  /* 0x0000000fb0b07c10 */ /* 0x000fe400097fe4ff */
[----:B------:R-:W-:Y:S02]  /*4680*/  SHF.R.S32.HI R9, RZ, 0x1f, R53 ;  /* 0x0000001fff097819 */ /* 0x000fe40000011435 */
[----:B------:R-:W-:-:S02]  /*4690*/  IADD3 R212, P3, R53, UR14, RZ ;  /* 0x0000000e35d47c10 */ /* 0x000fc4000ff7e0ff */
[----:B------:R-:W-:Y:S02]  /*46a0*/  CS2R R52, SRZ ;  /* 0x0000000000347805 */ /* 0x000fe4000001ff00 */
[----:B------:R-:W-:Y:S02]  /*46b0*/  IADD3.X R164, R164, UR15, RZ, P1, !PT ;  /* 0x0000000fa4a47c10 */ /* 0x000fe40008ffe4ff */
[----:B------:R-:W-:Y:S02]  /*46c0*/  IADD3 R177, P2, R177, UR14, RZ ;  /* 0x0000000eb1b17c10 */ /* 0x000fe4000ff5e0ff */
[----:B------:R-:W-:Y:S02]  /*46d0*/  SHF.R.S32.HI R178, RZ, 0x1f, R17 ;  /* 0x0000001fffb27819 */ /* 0x000fe40000011411 */
[----:B------:R-:W-:Y:S02]  /*46e0*/  IADD3 R165, P1, R17, UR14, RZ ;  /* 0x0000000e11a57c10 */ /* 0x000fe4000ff3e0ff */
[----:B------:R-:W-:-:S02]  /*46f0*/  SHF.R.S32.HI R166, RZ, 0x1f, R12 ;  /* 0x0000001fffa67819 */ /* 0x000fc4000001140c */
[----:B------:R-:W-:Y:S02]  /*4700*/  IADD3 R153, P0, R12, UR14, RZ ;  /* 0x0000000e0c997c10 */ /* 0x000fe4000ff1e0ff */
[----:B------:R-:W-:Y:S02]  /*4710*/  SHF.R.S32.HI R154, RZ, 0x1f, R47 ;  /* 0x0000001fff9a7819 */ /* 0x000fe4000001142f */
[----:B------:R-:W-:Y:S02]  /*4720*/  IADD3 R3, P4, R47, UR14, RZ ;  /* 0x0000000e2f037c10 */ /* 0x000fe4000ff9e0ff */
[----:B------:R-:W-:Y:S02]  /*4730*/  IADD3.X R9, R9, UR15, RZ, P3, !PT ;  /* 0x0000000f09097c10 */ /* 0x000fe40009ffe4ff */
[----:B------:R-:W-:Y:S02]  /*4740*/  IADD3.X R15, R15, UR15, RZ, P2, !PT ;  /* 0x0000000f0f0f7c10 */ /* 0x000fe400097fe4ff */
[----:B------:R-:W-:-:S02]  /*4750*/  SHF.R.S32.HI R225, RZ, 0x1f, R36 ;  /* 0x0000001fffe17819 */ /* 0x000fc40000011424 */
[----:B------:R-:W-:Y:S02]  /*4760*/  IADD3 R226, P3, R36, UR14, RZ ;  /* 0x0000000e24e27c10 */ /* 0x000fe4000ff7e0ff */
[----:B------:R-:W-:Y:S02]  /*4770*/  SHF.R.S32.HI R14, RZ, 0x1f, R179 ;  /* 0x0000001fff0e7819 */ /* 0x000fe400000114b3 */
[----:B------:R-:W-:Y:S02]  /*4780*/  IADD3.X R178, R178, UR15, RZ, P1, !PT ;  /* 0x0000000fb2b27c10 */ /* 0x000fe40008ffe4ff */
[----:B------:R-:W-:Y:S02]  /*4790*/  SHF.R.S32.HI R213, RZ, 0x1f, R30 ;  /* 0x0000001fffd57819 */ /* 0x000fe4000001141e */
[----:B------:R-:W-:Y:S02]  /*47a0*/  IADD3 R214, P2, R30, UR14, RZ ;  /* 0x0000000e1ed67c10 */ /* 0x000fe4000ff5e0ff */
[----:B------:R-:W-:-:S02]  /*47b0*/  SHF.R.S32.HI R180, RZ, 0x1f, R167 ;  /* 0x0000001fffb47819 */ /* 0x000fc400000114a7 */
[----:B------:R-:W-:Y:S02]  /*47c0*/  IADD3.X R166, R166, UR15, RZ, P0, !PT ;  /* 0x0000000fa6a67c10 */ /* 0x000fe400087fe4ff */
[----:B------:R-:W-:Y:S02]  /*47d0*/  IADD3 R179, P1, R179, UR14, RZ ;  /* 0x0000000eb3b37c10 */ /* 0x000fe4000ff3e0ff */
[----:B------:R-:W-:Y:S02]  /*47e0*/  IADD3.X R154, R154, UR15, RZ, P4, !PT ;  /* 0x0000000f9a9a7c10 */ /* 0x000fe4000a7fe4ff */
[----:B------:R-:W-:Y:S02]  /*47f0*/  IADD3 R167, P0, R167, UR14, RZ ;  /* 0x0000000ea7a77c10 */ /* 0x000fe4000ff1e0ff */
[----:B------:R-:W-:Y:S02]  /*4800*/  SHF.R.S32.HI R168, RZ, 0x1f, R13 ;  /* 0x0000001fffa87819 */ /* 0x000fe4000001140d */
[----:B------:R-:W-:-:S02]  /*4810*/  IADD3 R155, P4, R13, UR14, RZ ;  /* 0x0000000e0d9b7c10 */ /* 0x000fc4000ff9e0ff */
[----:B------:R-:W-:Y:S02]  /*4820*/  IADD3.X R225, R225, UR15, RZ, P3, !PT ;  /* 0x0000000fe1e17c10 */ /* 0x000fe40009ffe4ff */
[----:B------:R-:W-:Y:S02]  /*4830*/  SHF.R.S32.HI R156, RZ, 0x1f, R48 ;  /* 0x0000001fff9c7819 */ /* 0x000fe40000011430 */
[----:B------:R-:W-:Y:S02]  /*4840*/  IADD3 R20, P6, R48, UR14, RZ ;  /* 0x0000000e30147c10 */ /* 0x000fe4000ffde0ff */
[----:B------:R-:W-:Y:S02]  /*4850*/  IADD3.X R213, R213, UR15, RZ, P2, !PT ;  /* 0x0000000fd5d57c10 */ /* 0x000fe400097fe4ff */
[----:B------:R-:W-:Y:S02]  /*4860*/  SHF.R.S32.HI R239, RZ, 0x1f, R42 ;  /* 0x0000001fffef7819 */ /* 0x000fe4000001142a */
[----:B------:R-:W-:-:S02]  /*4870*/  IADD3 R240, P3, R42, UR14, RZ ;  /* 0x0000000e2af07c10 */ /* 0x000fc4000ff7e0ff */
[----:B------:R-:W-:Y:S02]  /*4880*/  IADD3.X R14, R14, UR15, RZ, P1, !PT ;  /* 0x0000000f0e0e7c10 */ /* 0x000fe40008ffe4ff */
[----:B------:R-:W-:Y:S02]  /*4890*/  SHF.R.S32.HI R227, RZ, 0x1f, R55 ;  /* 0x0000001fffe37819 */ /* 0x000fe40000011437 */
[----:B------:R-:W-:Y:S02]  /*48a0*/  IADD3 R228, P2, R55, UR14, RZ ;  /* 0x0000000e37e47c10 */ /* 0x000fe4000ff5e0ff */
[----:B------:R-:W-:Y:S02]  /*48b0*/  CS2R R54, SRZ ;  /* 0x0000000000367805 */ /* 0x000fe4000001ff00 */
[----:B------:R-:W-:Y:S02]  /*48c0*/  SHF.R.S32.HI R13, RZ, 0x1f, R181 ;  /* 0x0000001fff0d7819 */ /* 0x000fe400000114b5 */
[----:B------:R-:W-:-:S02]  /*48d0*/  IADD3.X R180, R180, UR15, RZ, P0, !PT ;  /* 0x0000000fb4b47c10 */ /* 0x000fc400087fe4ff */
[----:B------:R-:W-:Y:S02]  /*48e0*/  SHF.R.S32.HI R215, RZ, 0x1f, R31 ;  /* 0x0000001fffd77819 */ /* 0x000fe4000001141f */
[----:B------:R-:W-:Y:S02]  /*48f0*/  IADD3 R216, P1, R31, UR14, RZ ;  /* 0x0000000e1fd87c10 */ /* 0x000fe4000ff3e0ff */
[----:B------:R-:W-:Y:S02]  /*4900*/  SHF.R.S32.HI R182, RZ, 0x1f, R169 ;  /* 0x0000001fffb67819 */ /* 0x000fe400000114a9 */
[----:B------:R-:W-:Y:S02]  /*4910*/  IADD3.X R168, R168, UR15, RZ, P4, !PT ;  /* 0x0000000fa8a87c10 */ /* 0x000fe4000a7fe4ff */
[----:B------:R-:W-:Y:S02]  /*4920*/  IADD3 R181, P0, R181, UR14, RZ ;  /* 0x0000000eb5b57c10 */ /* 0x000fe4000ff1e0ff */
[----:B------:R-:W-:-:S02]  /*4930*/  IADD3.X R156, R156, UR15, RZ, P6, !PT ;  /* 0x0000000f9c9c7c10 */ /* 0x000fc4000b7fe4ff */
[----:B------:R-:W-:Y:S02]  /*4940*/  IADD3 R169, P4, R169, UR14, RZ ;  /* 0x0000000ea9a97c10 */ /* 0x000fe4000ff9e0ff */
[----:B------:R-:W-:Y:S02]  /*4950*/  IADD3.X R239, R239, UR15, RZ, P3, !PT ;  /* 0x0000000fefef7c10 */ /* 0x000fe40009ffe4ff */
[----:B------:R-:W-:Y:S02]  /*4960*/  SHF.R.S32.HI R170, RZ, 0x1f, R49 ;  /* 0x0000001fffaa7819 */ /* 0x000fe40000011431 */
[----:B------:R-:W-:Y:S02]  /*4970*/  IADD3 R157, P6, R49, UR14, RZ ;  /* 0x0000000e319d7c10 */ /* 0x000fe4000ffde0ff */
[----:B------:R-:W-:Y:S02]  /*4980*/  CS2R R48, SRZ ;  /* 0x0000000000307805 */ /* 0x000fe4000001ff00 */
[----:B------:R-:W-:-:S02]  /*4990*/  IADD3.X R227, R227, UR15, RZ, P2, !PT ;  /* 0x0000000fe3e37c10 */ /* 0x000fc400097fe4ff */
[----:B------:R-:W-:Y:S02]  /*49a0*/  IADD3 R187, P3, R61, UR14, RZ ;  /* 0x0000000e3dbb7c10 */ /* 0x000fe4000ff7e0ff */
[----:B------:R-:W-:Y:S02]  /*49b0*/  IADD3.X R215, R215, UR15, RZ, P1, !PT ;  /* 0x0000000fd7d77c10 */ /* 0x000fe40008ffe4ff */
[----:B------:R-:W-:Y:S01]  /*49c0*/  SHF.R.S32.HI R241, RZ, 0x1f, R43 ;  /* 0x0000001ffff17819 */ /* 0x000fe2000001142b */
[----:B------:R0:W-:Y:S01]  /*49d0*/  STL [R1+0x4], R187 ;  /* 0x000004bb01007387 */ /* 0x0001e20000100800 */
[----:B------:R-:W-:Y:S02]  /*49e0*/  IADD3 R242, P2, R43, UR14, RZ ;  /* 0x0000000e2bf27c10 */ /* 0x000fe4000ff5e0ff */
[----:B------:R-:W-:Y:S02]  /*49f0*/  CS2R R42, SRZ ;  /* 0x00000000002a7805 */ /* 0x000fe4000001ff00 */
[----:B------:R-:W-:-:S02]  /*4a00*/  IADD3.X R13, R13, UR15, RZ, P0, !PT ;  /* 0x0000000f0d0d7c10 */ /* 0x000fc400087fe4ff */
[----:B------:R-:W-:Y:S02]  /*4a10*/  SHF.R.S32.HI R229, RZ, 0x1f, R37 ;  /* 0x0000001fffe57819 */ /* 0x000fe40000011425 */
[----:B------:R-:W-:Y:S02]  /*4a20*/  IADD3 R230, P1, R37, UR14, RZ ;  /* 0x0000000e25e67c10 */ /* 0x000fe4000ff3e0ff */
[----:B------:R-:W-:Y:S02]  /*4a30*/  CS2R R36, SRZ ;  /* 0x0000000000247805 */ /* 0x000fe4000001ff00 */
[----:B------:R-:W-:Y:S02]  /*4a40*/  SHF.R.S32.HI R12, RZ, 0x1f, R183 ;  /* 0x0000001fff0c7819 */ /* 0x000fe400000114b7 */
[----:B------:R-:W-:Y:S02]  /*4a50*/  IADD3.X R182, R182, UR15, RZ, P4, !PT ;  /* 0x0000000fb6b67c10 */ /* 0x000fe4000a7fe4ff */
[----:B------:R-:W-:-:S02]  /*4a60*/  SHF.R.S32.HI R217, RZ, 0x1f, R32 ;  /* 0x0000001fffd97819 */ /* 0x000fc40000011420 */
[----:B------:R-:W-:Y:S02]  /*4a70*/  IADD3 R218, P0, R32, UR14, RZ ;  /* 0x0000000e20da7c10 */ /* 0x000fe4000ff1e0ff */
[----:B------:R-:W-:Y:S02]  /*4a80*/  SHF.R.S32.HI R184, RZ, 0x1f, R171 ;  /* 0x0000001fffb87819 */ /* 0x000fe400000114ab */
[----:B------:R-:W-:Y:S02]  /*4a90*/  IADD3.X R170, R170, UR15, RZ, P6, !PT ;  /* 0x0000000faaaa7c10 */ /* 0x000fe4000b7fe4ff */
[----:B------:R-:W-:Y:S02]  /*4aa0*/  IADD3 R183, P4, R183, UR14, RZ ;  /* 0x0000000eb7b77c10 */ /* 0x000fe4000ff9e0ff */
[----:B------:R-:W-:Y:S02]  /*4ab0*/  IADD3 R171, P6, R171, UR14, RZ ;  /* 0x0000000eabab7c10 */ /* 0x000fe4000ffde0ff */
[----:B------:R-:W-:-:S02]  /*4ac0*/  IADD3.X R241, R241, UR15, RZ, P2, !PT ;  /* 0x0000000ff1f17c10 */ /* 0x000fc400097fe4ff */
[----:B------:R-:W-:Y:S02]  /*4ad0*/  IADD3.X R229, R229, UR15, RZ, P1, !PT ;  /* 0x0000000fe5e57c10 */ /* 0x000fe40008ffe4ff */
[----:B0-----:R-:W-:Y:S02]  /*4ae0*/  IADD3 R187, P2, R63, UR14, RZ ;  /* 0x0000000e3fbb7c10 */ /* 0x001fe4000ff5e0ff */
[----:B------:R-:W-:Y:S02]  /*4af0*/  IADD3.X R217, R217, UR15, RZ, P0, !PT ;  /* 0x0000000fd9d97c10 */ /* 0x000fe400087fe4ff */
[----:B------:R-:W-:Y:S01]  /*4b00*/  SHF.R.S32.HI R243, RZ, 0x1f, R57 ;  /* 0x0000001ffff37819 */ /* 0x000fe20000011439 */
[----:B------:R0:W-:Y:S01]  /*4b10*/  STL [R1+0xc], R187 ;  /* 0x00000cbb01007387 */ /* 0x0001e20000100800 */
[----:B------:R-:W-:Y:S02]  /*4b20*/  IADD3 R244, P1, R57, UR14, RZ ;  /* 0x0000000e39f47c10 */ /* 0x000fe4000ff3e0ff */
[----:B------:R-:W-:-:S02]  /*4b30*/  CS2R R56, SRZ ;  /* 0x0000000000387805 */ /* 0x000fc4000001ff00 */
        /* <DEDUP_REMOVED lines=9> */
[----:B------:R-:W-:Y:S02]  /*4bd0*/  SHF.R.S32.HI R186, RZ, 0x1f, R51 ;  /* 0x0000001fffba7819 */ /* 0x000fe40000011433 */
[----:B------:R-:W-:Y:S02]  /*4be0*/  IADD3 R173, P5, R51, UR14, RZ ;  /* 0x0000000e33ad7c10 */ /* 0x000fe4000ffbe0ff */
[----:B------:R-:W-:-:S02]  /*4bf0*/  CS2R R50, SRZ ;  /* 0x0000000000327805 */ /* 0x000fc4000001ff00 */
[----:B------:R-:W-:Y:S02]  /*4c00*/  IADD3.X R243, R243, UR15, RZ, P1, !PT ;  /* 0x0000000ff3f37c10 */ /* 0x000fe40008ffe4ff */
[----:B------:R-:W-:Y:S02]  /*4c10*/  IADD3.X R231, R231, UR15, RZ, P0, !PT ;  /* 0x0000000fe7e77c10 */ /* 0x000fe400087fe4ff */
[----:B0-----:R-:W-:Y:S02]  /*4c20*/  IADD3 R187, P1, R65, UR14, RZ ;  /* 0x0000000e41bb7c10 */ /* 0x001fe4000ff3e0ff */
[----:B------:R-:W-:Y:S02]  /*4c30*/  IADD3.X R219, R219, UR15, RZ, P4, !PT ;  /* 0x0000000fdbdb7c10 */ /* 0x000fe4000a7fe4ff */
[----:B------:R-:W-:Y:S01]  /*4c40*/  SHF.R.S32.HI R245, RZ, 0x1f, R44 ;  /* 0x0000001ffff57819 */ /* 0x000fe2000001142c */
[----:B------:R0:W-:Y:S01]  /*4c50*/  STL [R1+0x14], R187 ;  /* 0x000014bb01007387 */ /* 0x0001e20000100800 */
[----:B------:R-:W-:-:S02]  /*4c60*/  IADD3 R246, P0, R44, UR14, RZ ;  /* 0x0000000e2cf67c10 */ /* 0x000fc4000ff1e0ff */
[----:B------:R-:W-:Y:S02]  /*4c70*/  IADD3.X R11, R11, UR15, RZ, P6, !PT ;  /* 0x0000000f0b0b7c10 */ /* 0x000fe4000b7fe4ff */
[----:B------:R-:W-:Y:S02]  /*4c80*/  SHF.R.S32.HI R233, RZ, 0x1f, R39 ;  /* 0x0000001fffe97819 */ /* 0x000fe40000011427 */
[----:B------:R-:W-:Y:S02]  /*4c90*/  IADD3 R234, P4, R39, UR14, RZ ;  /* 0x0000000e27ea7c10 */ /* 0x000fe4000ff9e0ff */
[----:B------:R-:W-:Y:S02]  /*4ca0*/  CS2R R38, SRZ ;  /* 0x0000000000267805 */ /* 0x000fe4000001ff00 */
[----:B------:R-:W-:Y:S02]  /*4cb0*/  IADD3.X R186, R186, UR15, RZ, P5, !PT ;  /* 0x0000000fbaba7c10 */ /* 0x000fe4000affe4ff */
[----:B------:R-:W-:-:S02]  /*4cc0*/  SHF.R.S32.HI R221, RZ, 0x1f, R34 ;  /* 0x0000001fffdd7819 */ /* 0x000fc40000011422 */
[----:B------:R-:W-:Y:S02]  /*4cd0*/  IADD3 R222, P6, R34, UR14, RZ ;  /* 0x0000000e22de7c10 */ /* 0x000fe4000ffde0ff */
[----:B------:R-:W-:Y:S02]  /*4ce0*/  SHF.R.S32.HI R10, RZ, 0x1f, R29 ;  /* 0x0000001fff0a7819 */ /* 0x000fe4000001141d */
[----:B------:R-:W-:Y:S02]  /*4cf0*/  IADD3 R17, P5, R29, UR14, RZ ;  /* 0x0000000e1d117c10 */ /* 0x000fe4000ffbe0ff */
[----:B------:R-:W-:Y:S02]  /*4d00*/  IADD3.X R245, R245, UR15, RZ, P0, !PT ;  /* 0x0000000ff5f57c10 */ /* 0x000fe400087fe4ff */
[----:B------:R-:W-:Y:S02]  /*4d10*/  IADD3.X R233, R233, UR15, RZ, P4, !PT ;  /* 0x0000000fe9e97c10 */ /* 0x000fe4000a7fe4ff */
[----:B0-----:R-:W-:-:S02]  /*4d20*/  IADD3 R187, P0, R67, UR14, RZ ;  /* 0x0000000e43bb7c10 */ /* 0x001fc4000ff1e0ff */
[----:B------:R-:W-:Y:S02]  /*4d30*/  IADD3.X R221, R221, UR15, RZ, P6, !PT ;  /* 0x0000000fdddd7c10 */ /* 0x000fe4000b7fe4ff */
[----:B------:R-:W-:Y:S01]  /*4d40*/  SHF.R.S32.HI R247, RZ, 0x1f, R45 ;  /* 0x0000001ffff77819 */ /* 0x000fe2000001142d */
[----:B------:R0:W-:Y:S01]  /*4d50*/  STL [R1+0x1c], R187 ;  /* 0x00001cbb01007387 */ /* 0x0001e20000100800 */
        /* <DEDUP_REMOVED lines=15> */
[----:B------:R-:W-:Y:S02]  /*4e50*/  SHF.R.S32.HI R237, RZ, 0x1f, R41 ;  /* 0x0000001fffed7819 */ /* 0x000fe40000011429 */
[----:B------:R-:W-:-:S02]  /*4e60*/  IADD3 R238, P5, R41, UR14, RZ ;  /* 0x0000000e29ee7c10 */ /* 0x000fc4000ffbe0ff */
[----:B------:R-:W-:Y:S02]  /*4e70*/  CS2R R40, SRZ ;  /* 0x0000000000287805 */ /* 0x000fe4000001ff00 */
[----:B------:R-:W-:Y:S02]  /*4e80*/  IADD3.X R249, R249, UR15, RZ, P6, !PT ;  /* 0x0000000ff9f97c10 */ /* 0x000fe4000b7fe4ff */
[----:B------:R-:W-:Y:S02]  /*4e90*/  IADD3.X R237, R237, UR15, RZ, P5, !PT ;  /* 0x0000000feded7c10 */ /* 0x000fe4000affe4ff */
[----:B0-----:R-:W-:Y:S02]  /*4ea0*/  IADD3 R187, P6, R71, UR14, RZ ;  /* 0x0000000e47bb7c10 */ /* 0x001fe4000ffde0ff */
[----:B------:R-:W-:Y:S02]  /*4eb0*/  SHF.R.S32.HI R251, RZ, 0x1f, R59 ;  /* 0x0000001ffffb7819 */ /* 0x000fe4000001143b */
[----:B------:R-:W-:Y:S01]  /*4ec0*/  IADD3 R252, P5, R59, UR14, RZ ;  /* 0x0000000e3bfc7c10 */ /* 0x000fe2000ffbe0ff */
[----:B------:R0:W-:Y:S01]  /*4ed0*/  STL [R1+0x2c], R187 ;  /* 0x00002cbb01007387 */ /* 0x0001e20000100800 */
[----:B------:R-:W-:-:S02]  /*4ee0*/  SHF.R.S32.HI R28, RZ, 0x1f, R61 ;  /* 0x0000001fff1c7819 */ /* 0x000fc4000001143d */
[----:B------:R-:W-:Y:S02]  /*4ef0*/  CS2R R58, SRZ ;  /* 0x00000000003a7805 */ /* 0x000fe4000001ff00 */
[----:B------:R-:W-:Y:S02]  /*4f00*/  IADD3.X R251, R251, UR15, RZ, P5, !PT ;  /* 0x0000000ffbfb7c10 */ /* 0x000fe4000affe4ff */
[----:B------:R-:W-:Y:S02]  /*4f10*/  CS2R R60, SRZ ;  /* 0x00000000003c7805 */ /* 0x000fe4000001ff00 */
[----:B------:R-:W-:Y:S02]  /*4f20*/  IADD3.X R188, R28, UR15, RZ, P3, !PT ;  /* 0x0000000f1cbc7c10 */ /* 0x000fe40009ffe4ff */
[----:B------:R-:W-:Y:S02]  /*4f30*/  SHF.R.S32.HI R29, RZ, 0x1f, R63 ;  /* 0x0000001fff1d7819 */ /* 0x000fe4000001143f */
[----:B------:R-:W-:-:S02]  /*4f40*/  CS2R R62, SRZ ;  /* 0x00000000003e7805 */ /* 0x000fc4000001ff00 */
[----:B------:R-:W-:Y:S02]  /*4f50*/  SHF.R.S32.HI R30, RZ, 0x1f, R65 ;  /* 0x0000001fff1e7819 */ /* 0x000fe40000011441 */
[----:B------:R-:W-:Y:S02]  /*4f60*/  CS2R R64, SRZ ;  /* 0x0000000000407805 */ /* 0x000fe4000001ff00 */
[----:B0-----:R-:W-:Y:S02]  /*4f70*/  IADD3 R187, P5, R73, UR14, RZ ;  /* 0x0000000e49bb7c10 */ /* 0x001fe4000ffbe0ff */
[----:B------:R-:W-:Y:S02]  /*4f80*/  SHF.R.S32.HI R31, RZ, 0x1f, R67 ;  /* 0x0000001fff1f7819 */ /* 0x000fe40000011443 */
[----:B------:R-:W-:Y:S02]  /*4f90*/  CS2R R66, SRZ ;  /* 0x0000000000427805 */ /* 0x000fe4000001ff00 */
[----:B------:R-:W-:Y:S01]  /*4fa0*/  SHF.R.S32.HI R32, RZ, 0x1f, R69 ;  /* 0x0000001fff207819 */ /* 0x000fe20000011445 */
[----:B------:R0:W-:Y:S01]  /*4fb0*/  STL [R1+0x34], R187 ;  /* 0x000034bb01007387 */ /* 0x0001e20000100800 */
[----:B------:R-:W-:-:S02]  /*4fc0*/  SHF.R.S32.HI R33, RZ, 0x1f, R71 ;  /* 0x0000001fff217819 */ /* 0x000fc40000011447 */
[----:B------:R-:W-:Y:S02]  /*4fd0*/  CS2R R68, SRZ ;  /* 0x0000000000447805 */ /* 0x000fe4000001ff00 */
[----:B------:R-:W-:Y:S01]  /*4fe0*/  SHF.R.S32.HI R34, RZ, 0x1f, R73 ;  /* 0x0000001fff227819 */ /* 0x000fe20000011449 */
[----:B------:R1:W-:Y:S01]  /*4ff0*/  STL [R1], R188 ;  /* 0x000000bc01007387 */ /* 0x0003e20000100800 */
[----:B------:R-:W-:Y:S02]  /*5000*/  SHF.R.S32.HI R35, RZ, 0x1f, R75 ;  /* 0x0000001fff237819 */ /* 0x000fe4000001144b */
[----:B------:R-:W-:Y:S02]  /*5010*/  CS2R R70, SRZ ;  /* 0x0000000000467805 */ /* 0x000fe4000001ff00 */
[----:B------:R-:W-:Y:S02]  /*5020*/  SHF.R.S32.HI R28, RZ, 0x1f, R77 ;  /* 0x0000001fff1c7819 */ /* 0x000fe4000001144d */
[----:B------:R-:W-:-:S02]  /*5030*/  CS2R R72, SRZ ;  /* 0x0000000000487805 */ /* 0x000fc4000001ff00 */
[----:B------:R-:W-:Y:S02]  /*5040*/  LOP3.LUT R2, R2, R18, RZ, 0xfc, !PT ;  /* 0x0000001202027212 */ /* 0x000fe400078efcff */
[----:B0-----:R-:W-:Y:S02]  /*5050*/  IADD3 R187, P3, R75, UR14, RZ ;  /* 0x0000000e4bbb7c10 */ /* 0x001fe4000ff7e0ff */
[----:B------:R-:W-:Y:S02]  /*5060*/  CS2R R74, SRZ ;  /* 0x00000000004a7805 */ /* 0x000fe4000001ff00 */
[----:B-1----:R-:W-:Y:S01]  /*5070*/  IADD3.X R188, R29, UR15, RZ, P2, !PT ;  /* 0x0000000f1dbc7c10 */ /* 0x002fe200097fe4ff */
[----:B------:R0:W-:Y:S01]  /*5080*/  STL [R1+0x3c], R187 ;  /* 0x00003cbb01007387 */ /* 0x0001e20000100800 */
[----:B------:R-:W-:-:S03]  /*5090*/  SHF.R.S32.HI R29, RZ, 0x1f, R79 ;  /* 0x0000001fff1d7819 */ /* 0x000fc6000001144f */
[----:B------:R1:W-:Y:S01]  /*50a0*/  STL [R1+0x8], R188 ;  /* 0x000008bc01007387 */ /* 0x0003e20000100800 */
        /* <DEDUP_REMOVED lines=21> */
[----:B------:R0:W-:Y:S04]  /*5200*/  STL [R1+0x5c], R187 ;  /* 0x00005cbb01007387 */ /* 0x0001e80000100800 */
[----:B------:R1:W-:Y:S01]  /*5210*/  STL [R1+0x28], R188 ;  /* 0x000028bc01007387 */ /* 0x0003e20000100800 */
[----:B0-----:R-:W-:-:S02]  /*5220*/  IADD3 R187, P6, R26, UR14, RZ ;  /* 0x0000000e1abb7c10 */ /* 0x001fc4000ffde0ff */
[----:B------:R-:W-:Y:S02]  /*5230*/  SHF.R.S32.HI R26, RZ, 0x1f, R25 ;  /* 0x0000001fff1a7819 */ /* 0x000fe40000011419 */
[----:B-1----:R-:W-:Y:S01]  /*5240*/  IADD3.X R188, R34, UR15, RZ, P5, !PT ;  /* 0x0000000f22bc7c10 */ /* 0x002fe2000affe4ff */
[----:B------:R0:W-:Y:S04]  /*5250*/  STL [R1+0x64], R187 ;  /* 0x000064bb01007387 */ /* 0x0001e80000100800 */
[----:B------:R1:W-:Y:S01]  /*5260*/  STL [R1+0x30], R188 ;  /* 0x000030bc01007387 */ /* 0x0003e20000100800 */
[----:B0-----:R-:W-:Y:S02]  /*5270*/  IADD3 R187, P5, R25, UR14, RZ ;  /* 0x0000000e19bb7c10 */ /* 0x001fe4000ffbe0ff */
[----:B------:R-:W-:-:S02]  /*5280*/  SHF.R.S32.HI R25, RZ, 0x1f, R24 ;  /* 0x0000001fff197819 */ /* 0x000fc40000011418 */
[----:B-1----:R-:W-:Y:S01]  /*5290*/  IADD3.X R188, R35, UR15, RZ, P3, !PT ;  /* 0x0000000f23bc7c10 */ /* 0x002fe20009ffe4ff */
[----:B------:R0:W-:Y:S01]  /*52a0*/  STL [R1+0x6c], R187 ;  /* 0x00006cbb01007387 */ /* 0x0001e20000100800 */
[----:B------:R-:W-:-:S03]  /*52b0*/  CS2R R34, SRZ ;  /* 0x0000000000227805 */ /* 0x000fc6000001ff00 */
[----:B------:R1:W-:Y:S01]  /*52c0*/  STL [R1+0x38], R188 ;  /* 0x000038bc01007387 */ /* 0x0003e20000100800 */
[----:B0-----:R-:W-:Y:S02]  /*52d0*/  IADD3 R187, P3, R24, UR14, RZ ;  /* 0x0000000e18bb7c10 */ /* 0x001fe4000ff7e0ff */
[----:B------:R-:W-:Y:S02]  /*52e0*/  SHF.R.S32.HI R24, RZ, 0x1f, R8 ;  /* 0x0000001fff187819 */ /* 0x000fe40000011408 */
[----:B-1----:R-:W-:Y:S01]  /*52f0*/  IADD3.X R188, R28, UR15, RZ, P2, !PT ;  /* 0x0000000f1cbc7c10 */ /* 0x002fe200097fe4ff */
[----:B------:R0:W-:Y:S01]  /*5300*/  STL [R1+0x74], R187 ;  /* 0x000074bb01007387 */ /* 0x0001e20000100800 */
[----:B------:R-:W-:Y:S02]  /*5310*/  SHF.R.S32.HI R28, RZ, 0x1f, R5 ;  /* 0x0000001fff1c7819 */ /* 0x000fe40000011405 */
[----:B------:R-:W-:Y:S01]  /*5320*/  IADD3.X R189, R25, UR15, RZ, P3, !PT ;  /* 0x0000000f19bd7c10 */ /* 0x000fe20009ffe4ff */
[----:B------:R1:W-:Y:S01]  /*5330*/  STL [R1+0x40], R188 ;  /* 0x000040bc01007387 */ /* 0x0003e20000100800 */
[----:B0-----:R-:W-:-:S02]  /*5340*/  IADD3 R187, P2, R8, UR14, RZ ;  /* 0x0000000e08bb7c10 */ /* 0x001fc4000ff5e0ff */
[----:B------:R-:W-:Y:S02]  /*5350*/  IADD3.X R8, R29, UR15, RZ, P1, !PT ;  /* 0x0000000f1d087c10 */ /* 0x000fe40008ffe4ff */
[----:B-1----:R-:W-:Y:S01]  /*5360*/  IADD3.X R188, R32, UR15, RZ, P6, !PT ;  /* 0x0000000f20bc7c10 */ /* 0x002fe2000b7fe4ff */
[----:B------:R0:W-:Y:S01]  /*5370*/  STL [R1+0x7c], R187 ;  /* 0x00007cbb01007387 */ /* 0x0001e20000100800 */
[----:B------:R-:W-:-:S03]  /*5380*/  CS2R R32, SRZ ;  /* 0x0000000000207805 */ /* 0x000fc6000001ff00 */
[----:B------:R1:W-:Y:S01]  /*5390*/  STL [R1+0x48], R8 ;  /* 0x0000480801007387 */ /* 0x0003e20000100800 */
[----:B0-----:R-:W-:Y:S02]  /*53a0*/  IADD3 R187, P1, R5, UR14, RZ ;  /* 0x0000000e05bb7c10 */ /* 0x001fe4000ff3e0ff */
[----:B------:R-:W-:Y:S02]  /*53b0*/  SHF.R.S32.HI R5, RZ, 0x1f, R4 ;  /* 0x0000001fff057819 */ /* 0x000fe40000011404 */
[----:B-1----:R-:W-:Y:S01]  /*53c0*/  IADD3.X R8, R30, UR15, RZ, P0, !PT ;  /* 0x0000000f1e087c10 */ /* 0x002fe200087fe4ff */
[----:B------:R0:W-:Y:S04]  /*53d0*/  STL [R1+0x84], R187 ;  /* 0x000084bb01007387 */ /* 0x0001e80000100800 */
[----:B------:R1:W-:Y:S01]  /*53e0*/  STL [R1+0x50], R8 ;  /* 0x0000500801007387 */ /* 0x0003e20000100800 */
[----:B0-----:R-:W-:-:S02]  /*53f0*/  IADD3 R187, P0, R4, UR14, RZ ;  /* 0x0000000e04bb7c10 */ /* 0x001fc4000ff1e0ff */
[----:B------:R-:W-:Y:S02]  /*5400*/  SHF.R.S32.HI R4, RZ, 0x1f, R27 ;  /* 0x0000001fff047819 */ /* 0x000fe4000001141b */
[----:B-1----:R-:W-:Y:S01]  /*5410*/  IADD3.X R8, R31, UR15, RZ, P4, !PT ;  /* 0x0000000f1f087c10 */ /* 0x002fe2000a7fe4ff */
[----:B------:R0:W-:Y:S01]  /*5420*/  STL [R1+0x8c], R187 ;  /* 0x00008cbb01007387 */ /* 0x0001e20000100800 */
[----:B------:R-:W-:Y:S02]  /*5430*/  IADD3.X R5, R5, UR15, RZ, P0, !PT ;  /* 0x0000000f05057c10 */ /* 0x000fe400087fe4ff */
[----:B------:R-:W-:Y:S01]  /*5440*/  CS2R R30, SRZ ;  /* 0x00000000001e7805 */ /* 0x000fe2000001ff00 */
[----:B------:R1:W-:Y:S01]  /*5450*/  STL [R1+0x58], R8 ;  /* 0x0000580801007387 */ /* 0x0003e20000100800 */
[----:B0-----:R-:W-:-:S04]  /*5460*/  IADD3 R187, P4, R27, UR14, RZ ;  /* 0x0000000e1bbb7c10 */ /* 0x001fc8000ff9e0ff */
[----:B------:R-:W-:Y:S01]  /*5470*/  IADD3.X R4, R4, UR15, RZ, P4, !PT ;  /* 0x0000000f04047c10 */ /* 0x000fe2000a7fe4ff */
[----:B------:R0:W-:Y:S01]  /*5480*/  STL [R1+0x94], R187 ;  /* 0x000094bb01007387 */ /* 0x0001e20000100800 */
[C---:B-1----:R-:W-:Y:S01]  /*5490*/  IADD3 R8, P6, R7.reuse, UR12, RZ ;  /* 0x0000000c07087c10 */ /* 0x042fe2000ffde0ff */
[----:B------:R-:W-:Y:S02]  /*54a0*/  USHF.L.U32 UR12, UR5, 0x5, URZ ;  /* 0x00000005050c7899 */ /* 0x000fe4000800063f */
[----:B------:R1:W-:Y:S01]  /*54b0*/  STL [R1+0x60], R188 ;  /* 0x000060bc01007387 */ /* 0x0003e20000100800 */
[----:B------:R-:W-:Y:S01]  /*54c0*/  LEA.HI.X.SX32 R7, R7, UR13, 0x1, P6 ;  /* 0x0000000d07077c11 */ /* 0x000fe2000b0f0eff */
[----:B------:R-:W-:Y:S01]  /*54d0*/  USHF.R.S32.HI UR13, URZ, 0x1f, UR12 ;  /* 0x0000001f3f0d7899 */ /* 0x000fe2000801140c */
[----:B0-----:R-:W-:Y:S02]  /*54e0*/  IADD3.X R187, R26, UR15, RZ, P5, !PT ;  /* 0x0000000f1abb7c10 */ /* 0x001fe4000affe4ff */
[----:B------:R-:W-:-:S02]  /*54f0*/  CS2R R26, SRZ ;  /* 0x00000000001a7805 */ /* 0x000fc4000001ff00 */
[----:B-1----:R-:W-:Y:S01]  /*5500*/  IADD3.X R188, R24, UR15, RZ, P2, !PT ;  /* 0x0000000f18bc7c10 */ /* 0x002fe200097fe4ff */
[----:B------:R0:W-:Y:S01]  /*5510*/  STL [R1+0x68], R187 ;  /* 0x000068bb01007387 */ /* 0x0001e20000100800 */
[----:B------:R-:W-:-:S03]  /*5520*/  CS2R R24, SRZ ;  /* 0x0000000000187805 */ /* 0x000fc6000001ff00 */
[----:B------:R1:W-:Y:S04]  /*5530*/  STL [R1+0x70], R189 ;  /* 0x000070bd01007387 */ /* 0x0003e80000100800 */
[----:B------:R2:W-:Y:S01]  /*5540*/  STL [R1+0x78], R188 ;  /* 0x000078bc01007387 */ /* 0x0005e20000100800 */
[----:B0-----:R-:W-:Y:S02]  /*5550*/  IADD3.X R187, R28, UR15, RZ, P1, !PT ;  /* 0x0000000f1cbb7c10 */ /* 0x001fe40008ffe4ff */
[----:B------:R-:W-:Y:S02]  /*5560*/  CS2R R28, SRZ ;  /* 0x00000000001c7805 */ /* 0x000fe4000001ff00 */
[C---:B-1----:R-:W-:Y:S01]  /*5570*/  LOP3.LUT R189, R18.reuse, 0x6, RZ, 0xfc, !PT ;  /* 0x0000000612bd7812 */ /* 0x042fe200078efcff */
[----:B------:R0:W-:Y:S01]  /*5580*/  STL [R1+0x80], R187 ;  /* 0x000080bb01007387 */ /* 0x0001e20000100800 */
[----:B--2---:R-:W-:-:S03]  /*5590*/  LOP3.LUT R188, R18, 0x4, RZ, 0xfc, !PT ;  /* 0x0000000412bc7812 */ /* 0x004fc600078efcff */
[----:B------:R1:W-:Y:S04]  /*55a0*/  STL [R1+0x88], R5 ;  /* 0x0000880501007387 */ /* 0x0003e80000100800 */
[----:B------:R2:W-:Y:S01]  /*55b0*/  STL [R1+0x90], R4 ;  /* 0x0000900401007387 */ /* 0x0005e20000100800 */
[----:B0-----:R-:W-:Y:S02]  /*55c0*/  LOP3.LUT R187, R18, 0x2, RZ, 0xfc, !PT ;  /* 0x0000000212bb7812 */ /* 0x001fe400078efcff */
[----:B-1----:R-:W-:Y:S02]  /*55d0*/  LOP3.LUT R5, R0, 0x1f, RZ, 0xc0, !PT ;  /* 0x0000001f00057812 */ /* 0x002fe400078ec0ff */
[----:B------:R-:W0:Y:S01]  /*55e0*/  LDC R0, c[0x0][0x238] ;  /* 0x00008e00ff007b82 */ /* 0x000e220000000800 */
[----:B--2---:R-:W-:Y:S01]  /*55f0*/  LOP3.LUT R4, R202, 0x10, RZ, 0x3c, !PT ;  /* 0x00000010ca047812 */ /* 0x004fe200078e3cff */
[----:B0-----:R-:W-:-:S02]  /*5600*/  IMAD R199, R199, R0, RZ ;  /* 0x00000000c7c77224 */ /* 0x001fc400078e02ff */
[-C--:B------:R-:W-:Y:S02]  /*5610*/  IMAD R198, R198, R0.reuse, RZ ;  /* 0x00000000c6c67224 */ /* 0x080fe400078e02ff */
[-C--:B------:R-:W-:Y:S01]  /*5620*/  IMAD R197, R197, R0.reuse, RZ ;  /* 0x00000000c5c57224 */ /* 0x080fe200078e02ff */
[----:B------:R-:W-:Y:S01]  /*5630*/  STL [R1+0xd0], R199 ;  /* 0x0000d0c701007387 */ /* 0x000fe20000100800 */
[-C--:B------:R-:W-:Y:S02]  /*5640*/  IMAD R196, R196, R0.reuse, RZ ;  /* 0x00000000c4c47224 */ /* 0x080fe400078e02ff */
[-C--:B------:R-:W-:Y:S01]  /*5650*/  IMAD R195, R195, R0.reuse, RZ ;  /* 0x00000000c3c37224 */ /* 0x080fe200078e02ff */
[----:B------:R-:W-:Y:S01]  /*5660*/  STL [R1+0xcc], R198 ;  /* 0x0000ccc601007387 */ /* 0x000fe20000100800 */
[-C--:B------:R-:W-:Y:S02]  /*5670*/  IMAD R194, R194, R0.reuse, RZ ;  /* 0x00000000c2c27224 */ /* 0x080fe400078e02ff */
[-C--:B------:R-:W-:Y:S01]  /*5680*/  IMAD R193, R193, R0.reuse, RZ ;  /* 0x00000000c1c17224 */ /* 0x080fe200078e02ff */
[----:B------:R-:W-:Y:S01]  /*5690*/  STL [R1+0xc8], R197 ;  /* 0x0000c8c501007387 */ /* 0x000fe20000100800 */
[----:B------:R-:W-:-:S02]  /*56a0*/  IMAD R192, R192, R0, RZ ;  /* 0x00000000c0c07224 */ /* 0x000fc400078e02ff */
        /* <DEDUP_REMOVED lines=11> */
[----:B------:R-:W-:Y:S01]  /*5760*/  IMAD R0, R187, R0, RZ ;  /* 0x00000000bb007224 */ /* 0x000fe200078e02ff */
[----:B------:R-:W-:Y:S02]  /*5770*/  LOP3.LUT R187, R2, 0x10, RZ, 0x3c, !PT ;  /* 0x0000001002bb7812 */ /* 0x000fe400078e3cff */
[----:B------:R-:W-:Y:S04]  /*5780*/  STL [R1+0xb4], R192 ;  /* 0x0000b4c001007387 */ /* 0x000fe80000100800 */
[----:B------:R-:W-:Y:S04]  /*5790*/  STL [R1+0xb0], R191 ;  /* 0x0000b0bf01007387 */ /* 0x000fe80000100800 */
[----:B------:R-:W-:Y:S04]  /*57a0*/  STL [R1+0xac], R190 ;  /* 0x0000acbe01007387 */ /* 0x000fe80000100800 */
[----:B------:R-:W-:Y:S04]  /*57b0*/  STL [R1+0xa8], R189 ;  /* 0x0000a8bd01007387 */ /* 0x000fe80000100800 */
[----:B------:R-:W-:Y:S04]  /*57c0*/  STL [R1+0xa4], R188 ;  /* 0x0000a4bc01007387 */ /* 0x000fe80000100800 */
[----:B------:R0:W-:Y:S04]  /*57d0*/  STL [R1+0xa0], R0 ;  /* 0x0000a00001007387 */ /* 0x0001e80000100800 */
[----:B------:R1:W-:Y:S01]  /*57e0*/  STL [R1+0x98], R187 ;  /* 0x000098bb01007387 */ /* 0x0003e20000100800 */
[----:B0-----:R-:W-:-:S05]  /*57f0*/  IMAD R0, R5, UR5, RZ ;  /* 0x0000000505007c24 */ /* 0x001fca000f8e02ff */
[----:B-1----:R-:W-:-:S07]  /*5800*/  SHF.R.S32.HI R188, RZ, 0x1f, R0 ;  /* 0x0000001fffbc7819 */ /* 0x002fce0000011400 */
.L_x_1:
[----:B------:R-:W2:Y:S01]  /*5810*/  LDL R4, [R1+0xa0] ;  /* 0x0000a00001047983 */ /* 0x000ea20000100800 */
[----:B------:R-:W0:Y:S01]  /*5820*/  LDC R5, c[0x0][0x238] ;  /* 0x00008e00ff057b82 */ /* 0x000e220000000800 */
[C---:B------:R-:W-:Y:S02]  /*5830*/  LOP3.LUT R188, R18.reuse, 0x2, RZ, 0xfc, !PT ;  /* 0x0000000212bc7812 */ /* 0x040fe400078efcff */
[----:B-----5:R1:W-:Y:S01]  /*5840*/  STL [R1+0xd4], R19 ;  /* 0x0000d41301007387 */ /* 0x0203e20000100800 */
[C---:B------:R-:W-:Y:S01]  /*5850*/  ISETP.GE.AND P0, PT, R18.reuse, UR9, PT ;  /* 0x0000000912007c0c */ /* 0x040fe2000bf06270 */
[----:B0-----:R-:W-:Y:S02]  /*5860*/  IMAD R5, R18, R5, RZ ;  /* 0x0000000512057224 */ /* 0x001fe400078e02ff */
[----:B------:R-:W3:Y:S01]  /*5870*/  LDL R18, [R1+0xa4] ;  /* 0x0000a40001127983 */ /* 0x000ee20000100800 */
[----:B------:R-:W-:Y:S02]  /*5880*/  ISETP.GE.AND P2, PT, R188, UR9, PT ;  /* 0x00000009bc007c0c */ /* 0x000fe4000bf46270 */
[----:B------:R-:W-:-:S04]  /*5890*/  IADD3 R190, P1, R5, R8, RZ ;  /* 0x0000000805be7210 */ /* 0x000fc80007f3e0ff */
[----:B------:R-:W-:Y:S02]  /*58a0*/  LEA.HI.X.SX32 R191, R5, R7, 0x1, P1 ;  /* 0x0000000705bf7211 */ /* 0x000fe400008f0eff */
[----:B------:R-:W4:Y:S01]  /*58b0*/  LDL R5, [R1+0xa8] ;  /* 0x0000a80001057983 */ /* 0x000f220000100800 */
[----:B------:R-:W-:Y:S01]  /*58c0*/  PRMT R192, RZ, 0x7610, R192 ;  /* 0x00007610ffc07816 */ /* 0x000fe200000000c0 */
[----:B-1----:R-:W0:Y:S05]  /*58d0*/  S2R R19, SR_TID.X ;  /* 0x0000000000137919 */ /* 0x002e2a0000002100 */
[----:B------:R3:W4:Y:S01]  /*58e0*/  @!P0 LDG.E.U8 R192, desc[UR10][R190.64] ;  /* 0x0000000abec08981 */ /* 0x000722000c1e1100 */
[----:B0-----:R-:W-:-:S04]  /*58f0*/  SHF.R.U32.HI R19, RZ, 0x6, R19 ;  /* 0x00000006ff137819 */ /* 0x001fc80000011613 */
[----:B------:R-:W-:-:S04]  /*5900*/  SGXT.U32 R19, R19, 0x1 ;  /* 0x000000011313781a */ /* 0x000fc80000000000 */
[----:B------:R-:W-:-:S04]  /*5910*/  LOP3.LUT R19, R19, 0x4, RZ, 0xfc, !PT ;  /* 0x0000000413137812 */ /* 0x000fc800078efcff */
[----:B------:R-:W-:Y:S02]  /*5920*/  ISETP.GE.AND P3, PT, R19, UR9, PT ;  /* 0x0000000913007c0c */ /* 0x000fe4000bf66270 */
[----:B------:R-:W4:Y:S01]  /*5930*/  LDL R19, [R1+0xac] ;  /* 0x0000ac0001137983 */ /* 0x000f220000100800 */
[----:B--2---:R-:W-:-:S04]  /*5940*/  IADD3 R188, P1, R4, R8, RZ ;  /* 0x0000000804bc7210 */ /* 0x004fc80007f3e0ff */
[----:B------:R-:W-:Y:S02]  /*5950*/  LEA.HI.X.SX32 R189, R4, R7, 0x1, P1 ;  /* 0x0000000704bd7211 */ /* 0x000fe400008f0eff */
[----:B------:R-:W2:Y:S01]  /*5960*/  LDL R4, [R1+0xb0] ;  /* 0x0000b00001047983 */ /* 0x000ea20000100800 */
[----:B---3--:R-:W-:Y:S01]  /*5970*/  IADD3 R190, P0, R18, R8, RZ ;  /* 0x0000000812be7210 */ /* 0x008fe20007f1e0ff */
[----:B------:R-:W-:Y:S02]  /*5980*/  IMAD.MOV.U32 R191, RZ, RZ, R18 ;  /* 0x000000ffffbf7224 */ /* 0x000fe400078e0012 */
[----:B------:R-:W0:Y:S02]  /*5990*/  S2R R18, SR_TID.X ;  /* 0x0000000000127919 */ /* 0x000e240000002100 */
[----:B0-----:R-:W-:-:S04]  /*59a0*/  SHF.R.U32.HI R18, RZ, 0x6, R18 ;  /* 0x00000006ff127819 */ /* 0x001fc80000011612 */
[----:B------:R-:W-:-:S04]  /*59b0*/  SGXT.U32 R18, R18, 0x1 ;  /* 0x000000011212781a */ /* 0x000fc80000000000 */
[----:B------:R-:W-:-:S04]  /*59c0*/  LOP3.LUT R18, R18, 0x6, RZ, 0xfc, !PT ;  /* 0x0000000612127812 */ /* 0x000fc800078efcff */
[----:B------:R-:W-:Y:S02]  /*59d0*/  ISETP.GE.AND P1, PT, R18, UR9, PT ;  /* 0x0000000912007c0c */ /* 0x000fe4000bf26270 */
[----:B------:R-:W3:Y:S01]  /*59e0*/  LDL R18, [R1+0xb4] ;  /* 0x0000b40001127983 */ /* 0x000ee20000100800 */
[----:B------:R-:W-:Y:S02]  /*59f0*/  PRMT R187, RZ, 0x7610, R187 ;  /* 0x00007610ffbb7816 */ /* 0x000fe400000000bb */
[----:B------:R-:W-:-:S04]  /*5a00*/  LEA.HI.X.SX32 R191, R191, R7, 0x1, P0 ;  /* 0x00000007bfbf7211 */ /* 0x000fc800000f0eff */
[----:B------:R4:W3:Y:S02]  /*5a10*/  @!P2 LDG.E.U8 R187, desc[UR10][R188.64] ;  /* 0x0000000abcbba981 */ /* 0x0008e4000c1e1100 */
[----:B----4-:R-:W-:Y:S01]  /*5a20*/  IADD3 R188, P0, R5, R8, RZ ;  /* 0x0000000805bc7210 */ /* 0x010fe20007f1e0ff */
[----:B------:R-:W-:Y:S02]  /*5a30*/  IMAD.MOV.U32 R189, RZ, RZ, R5 ;  /* 0x000000ffffbd7224 */ /* 0x000fe400078e0005 */
[----:B------:R-:W0:Y:S01]  /*5a40*/  S2R R5, SR_TID.X ;  /* 0x0000000000057919 */ /* 0x000e220000002100 */
[----:B------:R-:W-:Y:S02]  /*5a50*/  PRMT R193, RZ, 0x7610, R193 ;  /* 0x00007610ffc17816 */ /* 0x000fe400000000c1 */
[----:B------:R-:W-:-:S04]  /*5a60*/  LEA.HI.X.SX32 R189, R189, R7, 0x1, P0 ;  /* 0x00000007bdbd7211 */ /* 0x000fc800000f0eff */
[----:B------:R1:W4:Y:S02]  /*5a70*/  @!P3 LDG.E.U8 R193, desc[UR10][R190.64] ;  /* 0x0000000abec1b981 */ /* 0x000324000c1e1100 */
[----:B-1----:R-:W-:-:S06]  /*5a80*/  PRMT R190, RZ, 0x7610, R190 ;  /* 0x00007610ffbe7816 */ /* 0x002fcc00000000be */
[----:B------:R1:W4:Y:S01]  /*5a90*/  @!P1 LDG.E.U8 R190, desc[UR10][R188.64] ;  /* 0x0000000abcbe9981 */ /* 0x000322000c1e1100 */
[----:B0-----:R-:W-:-:S04]  /*5aa0*/  SHF.R.U32.HI R5, RZ, 0x6, R5 ;  /* 0x00000006ff057819 */ /* 0x001fc80000011605 */
[----:B------:R-:W-:-:S04]  /*5ab0*/  SGXT.U32 R5, R5, 0x1 ;  /* 0x000000010505781a */ /* 0x000fc80000000000 */
[----:B------:R-:W-:-:S04]  /*5ac0*/  LOP3.LUT R5, R5, 0x8, RZ, 0xfc, !PT ;  /* 0x0000000805057812 */ /* 0x000fc800078efcff */
[----:B------:R-:W-:Y:S02]  /*5ad0*/  ISETP.GE.AND P1, PT, R5, UR9, PT ;  /* 0x0000000905007c0c */ /* 0x000fe4000bf26270 */
[CC--:B-1----:R-:W-:Y:S02]  /*5ae0*/  IADD3 R188, P0, R19.reuse, R8.reuse, RZ ;  /* 0x0000000813bc7210 */ /* 0x0c2fe40007f1e0ff */
[----:B------:R-:W-:Y:S02]  /*5af0*/  PRMT R191, RZ, 0x7610, R191 ;  /* 0x00007610ffbf7816 */ /* 0x000fe400000000bf */
[----:B------:R-:W-:Y:S01]  /*5b00*/  LEA.HI.X.SX32 R189, R19, R7, 0x1, P0 ;  /* 0x0000000713bd7211 */ /* 0x000fe200000f0eff */
[----:B------:R-:W0:Y:S01]  /*5b10*/  S2R R5, SR_TID.X ;  /* 0x0000000000057919 */ /* 0x000e220000002100 */
[----:B------:R-:W-:Y:S01]  /*5b20*/  PRMT R194, RZ, 0x7610, R194 ;  /* 0x00007610ffc27816 */ /* 0x000fe200000000c2 */
[----:B------:R-:W1:Y:S04]  /*5b30*/  LDC R19, c[0x0][0x238] ;  /* 0x00008e00ff137b82 */ /* 0x000e680000000800 */
[----:B------:R2:W4:Y:S02]  /*5b40*/  @!P1 LDG.E.U8 R191, desc[UR10][R188.64] ;  /* 0x0000000abcbf9981 */ /* 0x000524000c1e1100 */
[----:B--2---:R-:W-:-:S04]  /*5b50*/  IADD3 R188, P0, R4, R8, RZ ;  /* 0x0000000804bc7210 */ /* 0x004fc80007f1e0ff */
[----:B------:R-:W-:Y:S02]  /*5b60*/  LEA.HI.X.SX32 R189, R4, R7, 0x1, P0 ;  /* 0x0000000704bd7211 */ /* 0x000fe400000f0eff */
[----:B------:R-:W2:Y:S01]  /*5b70*/  LDL R4, [R1+0xb8] ;  /* 0x0000b80001047983 */ /* 0x000ea20000100800 */
[----:B0-----:R-:W-:-:S04]  /*5b80*/  SHF.R.U32.HI R5, RZ, 0x6, R5 ;  /* 0x00000006ff057819 */ /* 0x001fc80000011605 */
[----:B------:R-:W-:-:S04]  /*5b90*/  SGXT.U32 R5, R5, 0x1 ;  /* 0x000000010505781a */ /* 0x000fc80000000000 */
[----:B------:R-:W-:-:S04]  /*5ba0*/  LOP3.LUT R5, R5, 0xa, RZ, 0xfc, !PT ;  /* 0x0000000a05057812 */ /* 0x000fc800078efcff */
[----:B------:R-:W-:Y:S02]  /*5bb0*/  ISETP.GE.AND P1, PT, R5, UR9, PT ;  /* 0x0000000905007c0c */ /* 0x000fe4000bf26270 */
[----:B------:R-:W0:Y:S11]  /*5bc0*/  S2R R5, SR_TID.X ;  /* 0x0000000000057919 */ /* 0x000e360000002100 */
[----:B------:R3:W4:Y:S01]  /*5bd0*/  @!P1 LDG.E.U8 R194, desc[UR10][R188.64] ;  /* 0x0000000abcc29981 */ /* 0x000722000c1e1100 */
[----:B------:R-:W-:-:S02]  /*5be0*/  PRMT R195, RZ, 0x7610, R195 ;  /* 0x00007610ffc37816 */ /* 0x000fc400000000c3 */
[----:B0-----:R-:W-:-:S04]  /*5bf0*/  SHF.R.U32.HI R5, RZ, 0x6, R5 ;  /* 0x00000006ff057819 */ /* 0x001fc80000011605 */
[----:B------:R-:W-:-:S04]  /*5c00*/  SGXT.U32 R5, R5, 0x1 ;  /* 0x000000010505781a */ /* 0x000fc80000000000 */
[----:B------:R-:W-:-:S04]  /*5c10*/  LOP3.LUT R5, R5, 0xc, RZ, 0xfc, !PT ;  /* 0x0000000c05057812 */ /* 0x000fc800078efcff */
[----:B------:R-:W-:Y:S02]  /*5c20*/  ISETP.GE.AND P1, PT, R5, UR9, PT ;  /* 0x0000000905007c0c */ /* 0x000fe4000bf26270 */
[----:B---3--:R-:W-:-:S04]  /*5c30*/  IADD3 R188, P0, R18, R8, RZ ;  /* 0x0000000812bc7210 */ /* 0x008fc80007f1e0ff */
[----:B------:R-:W-:Y:S02]  /*5c40*/  LEA.HI.X.SX32 R189, R18, R7, 0x1, P0 ;  /* 0x0000000712bd7211 */ /* 0x000fe400000f0eff */
[----:B------:R-:W3:Y:S01]  /*5c50*/  LDL R18, [R1+0xbc] ;  /* 0x0000bc0001127983 */ /* 0x000ee20000100800 */
[----:B------:R-:W0:Y:S04]  /*5c60*/  S2R R5, SR_TID.X ;  /* 0x0000000000057919 */ /* 0x000e280000002100 */
[----:B------:R1:W4:Y:S02]  /*5c70*/  @!P1 LDG.E.U8 R195, desc[UR10][R188.64] ;  /* 0x0000000abcc39981 */ /* 0x000324000c1e1100 */
[----:B-1----:R-:W1:Y:S01]  /*5c80*/  S2R R189, SR_TID.X ;  /* 0x0000000000bd7919 */ /* 0x002e620000002100 */
[----:B------:R-:W-:-:S02]  /*5c90*/  PRMT R196, RZ, 0x7610, R196 ;  /* 0x00007610ffc47816 */ /* 0x000fc400000000c4 */
[----:B0-----:R-:W-:-:S05]  /*5ca0*/  LEA.HI R5, R5, 0xe, RZ, 0x1a ;  /* 0x0000000e05057811 */ /* 0x001fca00078fd0ff */
[----:B------:R-:W-:Y:S01]  /*5cb0*/  IMAD R19, R5, R19, RZ ;  /* 0x0000001305137224 */ /* 0x000fe200078e02ff */
[----:B-1----:R-:W-:-:S04]  /*5cc0*/  LEA.HI R189, R189, 0xe, RZ, 0x1a ;  /* 0x0000000ebdbd7811 */ /* 0x002fc800078fd0ff */
[----:B------:R-:W-:Y:S02]  /*5cd0*/  ISETP.GE.AND P1, PT, R189, UR9, PT ;  /* 0x00000009bd007c0c */ /* 0x000fe4000bf26270 */
[----:B------:R-:W-:-:S04]  /*5ce0*/  IADD3 R188, P0, R19, R8, RZ ;  /* 0x0000000813bc7210 */ /* 0x000fc80007f1e0ff */
[----:B------:R-:W-:Y:S02]  /*5cf0*/  LEA.HI.X.SX32 R189, R19, R7, 0x1, P0 ;  /* 0x0000000713bd7211 */ /* 0x000fe400000f0eff */
[----:B------:R-:W4:Y:S05]  /*5d00*/  LDL R19, [R1+0xc0] ;  /* 0x0000c00001137983 */ /* 0x000f2a0000100800 */
[----:B------:R0:W4:Y:S02]  /*5d10*/  @!P1 LDG.E.U8 R196, desc[UR10][R188.64] ;  /* 0x0000000abcc49981 */ /* 0x000124000c1e1100 */
[----:B0-----:R-:W0:Y:S02]  /*5d20*/  S2R R189, SR_TID.X ;  /* 0x0000000000bd7919 */ /* 0x001e240000002100 */
[----:B0-----:R-:W-:-:S04]  /*5d30*/  SHF.R.U32.HI R189, RZ, 0x6, R189 ;  /* 0x00000006ffbd7819 */ /* 0x001fc800000116bd */
[----:B------:R-:W-:-:S04]  /*5d40*/  SGXT.U32 R189, R189, 0x1 ;  /* 0x00000001bdbd781a */ /* 0x000fc80000000000 */
[----:B------:R-:W-:-:S04]  /*5d50*/  LOP3.LUT R189, R189, 0x10, RZ, 0xfc, !PT ;  /* 0x00000010bdbd7812 */ /* 0x000fc800078efcff */
[----:B------:R-:W-:Y:S02]  /*5d60*/  ISETP.GE.AND P1, PT, R189, UR9, PT ;  /* 0x00000009bd007c0c */ /* 0x000fe4000bf26270 */
[----:B--2---:R-:W-:-:S04]  /*5d70*/  IADD3 R188, P0, R4, R8, RZ ;  /* 0x0000000804bc7210 */ /* 0x004fc80007f1e0ff */
[----:B------:R-:W-:Y:S02]  /*5d80*/  LEA.HI.X.SX32 R189, R4, R7, 0x1, P0 ;  /* 0x0000000704bd7211 */ /* 0x000fe400000f0eff */
[----:B------:R-:W2:Y:S01]  /*5d90*/  LDL R4, [R1+0xc4] ;  /* 0x0000c40001047983 */ /* 0x000ea20000100800 */
[----:B------:R-:W-:-:S06]  /*5da0*/  PRMT R197, RZ, 0x7610, R197 ;  /* 0x00007610ffc57816 */ /* 0x000fcc00000000c5 */
[----:B------:R0:W2:Y:S02]  /*5db0*/  @!P1 LDG.E.U8 R197, desc[UR10][R188.64] ;  /* 0x0000000abcc59981 */ /* 0x0000a4000c1e1100 */
[----:B0-----:R-:W0:Y:S01]  /*5dc0*/  S2R R189, SR_TID.X ;  /* 0x0000000000bd7919 */ /* 0x001e220000002100 */
[----:B------:R-:W-:Y:S02]  /*5dd0*/  PRMT R198, RZ, 0x7610, R198 ;  /* 0x00007610ffc67816 */ /* 0x000fe400000000c6 */
[----:B0-----:R-:W-:-:S04]  /*5de0*/  SHF.R.U32.HI R189, RZ, 0x6, R189 ;  /* 0x00000006ffbd7819 */ /* 0x001fc800000116bd */
[----:B------:R-:W-:-:S04]  /*5df0*/  SGXT.U32 R189, R189, 0x1 ;  /* 0x00000001bdbd781a */ /* 0x000fc80000000000 */
[----:B------:R-:W-:-:S04]  /*5e00*/  LOP3.LUT R189, R189, 0x12, RZ, 0xfc, !PT ;  /* 0x00000012bdbd7812 */ /* 0x000fc800078efcff */
[----:B------:R-:W-:Y:S02]  /*5e10*/  ISETP.GE.AND P1, PT, R189, UR9, PT ;  /* 0x00000009bd007c0c */ /* 0x000fe4000bf26270 */
[----:B---3--:R-:W-:-:S04]  /*5e20*/  IADD3 R188, P0, R18, R8, RZ ;  /* 0x0000000812bc7210 */ /* 0x008fc80007f1e0ff */
[----:B------:R-:W-:Y:S02]  /*5e30*/  LEA.HI.X.SX32 R189, R18, R7, 0x1, P0 ;  /* 0x0000000712bd7211 */ /* 0x000fe400000f0eff */
[----:B------:R-:W3:Y:S05]  /*5e40*/  LDL R18, [R1+0xc8] ;  /* 0x0000c80001127983 */ /* 0x000eea0000100800 */
[----:B------:R0:W3:Y:S02]  /*5e50*/  @!P1 LDG.E.U8 R198, desc[UR10][R188.64] ;  /* 0x0000000abcc69981 */ /* 0x0000e4000c1e1100 */
[----:B0-----:R-:W0:Y:S01]  /*5e60*/  S2R R189, SR_TID.X ;  /* 0x0000000000bd7919 */ /* 0x001e220000002100 */
[----:B------:R-:W-:-:S02]  /*5e70*/  PRMT R199, RZ, 0x7610, R199 ;  /* 0x00007610ffc77816 */ /* 0x000fc400000000c7 */
[----:B0-----:R-:W-:-:S04]  /*5e80*/  SHF.R.U32.HI R189, RZ, 0x6, R189 ;  /* 0x00000006ffbd7819 */ /* 0x001fc800000116bd */
[----:B------:R-:W-:-:S04]  /*5e90*/  SGXT.U32 R189, R189, 0x1 ;  /* 0x00000001bdbd781a */ /* 0x000fc80000000000 */
[----:B------:R-:W-:-:S04]  /*5ea0*/  LOP3.LUT R189, R189, 0x14, RZ, 0xfc, !PT ;  /* 0x00000014bdbd7812 */ /* 0x000fc800078efcff */
[----:B------:R-:W-:Y:S02]  /*5eb0*/  ISETP.GE.AND P1, PT, R189, UR9, PT ;  /* 0x00000009bd007c0c */ /* 0x000fe4000bf26270 */
[----:B----4-:R-:W-:-:S04]  /*5ec0*/  IADD3 R188, P0, R19, R8, RZ ;  /* 0x0000000813bc7210 */ /* 0x010fc80007f1e0ff */
        /* <DEDUP_REMOVED lines=19> */
[----:B---3--:R-:W-:Y:S01]  /*6000*/  IADD3 R188, P0, R18, R8, RZ ;  /* 0x0000000812bc7210 */ /* 0x008fe20007f1e0ff */
[----:B------:R-:W-:Y:S02]  /*6010*/  IMAD.MOV.U32 R189, RZ, RZ, R18 ;  /* 0x000000ffffbd7224 */ /* 0x000fe400078e0012 */
[----:B------:R-:W0:Y:S03]  /*6020*/  S2R R18, SR_TID.X ;  /* 0x0000000000127919 */ /* 0x000e260000002100 */
[----:B------:R-:W-:-:S05]  /*6030*/  LEA.HI.X.SX32 R189, R189, R7, 0x1, P0 ;  /* 0x00000007bdbd7211 */ /* 0x000fca00000f0eff */
[----:B------:R4:W3:Y:S01]  /*6040*/  @!P1 LDG.E.U8 R201, desc[UR10][R188.64] ;  /* 0x0000000abcc99981 */ /* 0x0008e2000c1e1100 */
[----:B------:R-:W-:Y:S02]  /*6050*/  PRMT R202, RZ, 0x7610, R202 ;  /* 0x00007610ffca7816 */ /* 0x000fe400000000ca */
[----:B0-----:R-:W-:-:S04]  /*6060*/  SHF.R.U32.HI R18, RZ, 0x6, R18 ;  /* 0x00000006ff127819 */ /* 0x001fc80000011612 */
[----:B------:R-:W-:Y:S02]  /*6070*/  SGXT.U32 R18, R18, 0x1 ;  /* 0x000000011212781a */ /* 0x000fe40000000000 */
[----:B----4-:R-:W-:Y:S01]  /*6080*/  IADD3 R188, P0, R19, R8, RZ ;  /* 0x0000000813bc7210 */ /* 0x010fe20007f1e0ff */
[----:B------:R-:W-:Y:S02]  /*6090*/  IMAD.MOV.U32 R189, RZ, RZ, R19 ;  /* 0x000000ffffbd7224 */ /* 0x000fe400078e0013 */
[----:B------:R-:W0:Y:S01]  /*60a0*/  S2R R19, SR_TID.X ;  /* 0x0000000000137919 */ /* 0x000e220000002100 */
[----:B------:R-:W-:-:S04]  /*60b0*/  LOP3.LUT R18, R18, 0x1a, RZ, 0xfc, !PT ;  /* 0x0000001a12127812 */ /* 0x000fc800078efcff */
[----:B------:R-:W-:Y:S02]  /*60c0*/  ISETP.GE.AND P1, PT, R18, UR9, PT ;  /* 0x0000000912007c0c */ /* 0x000fe4000bf26270 */
[----:B------:R-:W-:Y:S01]  /*60d0*/  LEA.HI.X.SX32 R189, R189, R7, 0x1, P0 ;  /* 0x00000007bdbd7211 */ /* 0x000fe200000f0eff */
[----:B------:R-:W4:Y:S01]  /*60e0*/  LDL.LU R18, [R1+0x90] ;  /* 0x0000900001127983 */ /* 0x000f220000300800 */
[----:B------:R-:W-:-:S09]  /*60f0*/  PRMT R203, RZ, 0x7610, R203 ;  /* 0x00007610ffcb7816 */ /* 0x000fd200000000cb */
[----:B------:R2:W3:Y:S01]  /*6100*/  @!P1 LDG.E.U8 R202, desc[UR10][R188.64] ;  /* 0x0000000abcca9981 */ /* 0x0004e2000c1e1100 */
[----:B0-----:R-:W-:-:S04]  /*6110*/  SHF.R.U32.HI R19, RZ, 0x6, R19 ;  /* 0x00000006ff137819 */ /* 0x001fc80000011613 */
[----:B------:R-:W-:-:S04]  /*6120*/  SGXT.U32 R19, R19, 0x1 ;  /* 0x000000011313781a */ /* 0x000fc80000000000 */
[----:B------:R-:W-:-:S04]  /*6130*/  LOP3.LUT R19, R19, 0x1c, RZ, 0xfc, !PT ;  /* 0x0000001c13137812 */ /* 0x000fc800078efcff */
[----:B------:R-:W-:Y:S02]  /*6140*/  ISETP.GE.AND P1, PT, R19, UR9, PT ;  /* 0x0000000913007c0c */ /* 0x000fe4000bf26270 */
[----:B------:R-:W3:Y:S04]  /*6150*/  LDL.LU R19, [R1+0x80] ;  /* 0x0000800001137983 */ /* 0x000ee80000300800 */
[----:B------:R-:W-:Y:S04]  /*6160*/  STL [R1+0xec], R8 ;  /* 0x0000ec0801007387 */ /* 0x000fe80000100800 */
[----:B------:R0:W-:Y:S01]  /*6170*/  STL [R1+0xd8], R7 ;  /* 0x0000d80701007387 */ /* 0x0001e20000100800 */
[----:B--2---:R-:W-:Y:S01]  /*6180*/  IMAD.MOV.U32 R189, RZ, RZ, R4 ;  /* 0x000000ffffbd7224 */ /* 0x004fe200078e0004 */
[----:B------:R-:W-:-:S04]  /*6190*/  IADD3 R188, P0, R4, R8, RZ ;  /* 0x0000000804bc7210 */ /* 0x000fc80007f1e0ff */
[----:B------:R-:W-:-:S05]  /*61a0*/  LEA.HI.X.SX32 R189, R189, R7, 0x1, P0 ;  /* 0x00000007bdbd7211 */ /* 0x000fca00000f0eff */
[----:B------:R1:W2:Y:S02]  /*61b0*/  @!P1 LDG.E.U8 R203, desc[UR10][R188.64] ;  /* 0x0000000abccb9981 */ /* 0x0002a4000c1e1100 */
[----:B-1----:R-:W1:Y:S01]  /*61c0*/  S2R R188, SR_TID.X ;  /* 0x0000000000bc7919 */ /* 0x002e620000002100 */
[----:B------:R-:W0:Y:S01]  /*61d0*/  LDC R189, c[0x0][0x238] ;  /* 0x00008e00ffbd7b82 */ /* 0x000e220000000800 */
[----:B------:R-:W0:Y:S01]  /*61e0*/  S2R R4, SR_TID.X ;  /* 0x0000000000047919 */ /* 0x000e220000002100 */
[----:B-1----:R-:W-:-:S05]  /*61f0*/  LEA.HI R188, R188, 0x1e, RZ, 0x1a ;  /* 0x0000001ebcbc7811 */ /* 0x002fca00078fd0ff */
[----:B0-----:R-:W-:-:S05]  /*6200*/  IMAD R189, R188, R189, RZ ;  /* 0x000000bdbcbd7224 */ /* 0x001fca00078e02ff */
[----:B------:R-:W-:Y:S02]  /*6210*/  IADD3 R188, P0, R189, R8, RZ ;  /* 0x00000008bdbc7210 */ /* 0x000fe40007f1e0ff */
[----:B------:R-:W0:Y:S01]  /*6220*/  LDC R189, c[0x0][0x238] ;  /* 0x00008e00ffbd7b82 */ /* 0x000e220000000800 */
[----:B------:R-:W-:-:S05]  /*6230*/  LEA.HI R4, R4, 0x1e, RZ, 0x1a ;  /* 0x0000001e04047811 */ /* 0x000fca00078fd0ff */
[----:B0-----:R-:W-:-:S05]  /*6240*/  IMAD R189, R4, R189, RZ ;  /* 0x000000bd04bd7224 */ /* 0x001fca00078e02ff */
[----:B------:R-:W-:Y:S02]  /*6250*/  LEA.HI.X.SX32 R189, R189, R7, 0x1, P0 ;  /* 0x00000007bdbd7211 */ /* 0x000fe400000f0eff */
[----:B------:R-:W4:Y:S01]  /*6260*/  LDL R7, [R1+0x94] ;  /* 0x0000940001077983 */ /* 0x000f220000100800 */
[----:B------:R-:W0:Y:S01]  /*6270*/  S2R R5, SR_TID.X ;  /* 0x0000000000057919 */ /* 0x000e220000002100 */
[----:B------:R-:W-:Y:S02]  /*6280*/  ISETP.GE.AND P1, PT, R4, UR9, PT ;  /* 0x0000000904007c0c */ /* 0x000fe4000bf26270 */
[----:B------:R-:W-:-:S11]  /*6290*/  PRMT R204, RZ, 0x7610, R204 ;  /* 0x00007610ffcc7816 */ /* 0x000fd600000000cc */
[----:B------:R4:W2:Y:S01]  /*62a0*/  @!P1 LDG.E.U8 R204, desc[UR10][R188.64] ;  /* 0x0000000abccc9981 */ /* 0x0008a2000c1e1100 */
[----:B------:R-:W-:Y:S01]  /*62b0*/  BAR.SYNC.DEFER_BLOCKING 0x0 ;  /* 0x0000000000007b1d */ /* 0x000fe20000010000 */
[----:B------:R-:W-:Y:S02]  /*62c0*/  SHF.R.S32.HI R8, RZ, 0x1f, R0 ;  /* 0x0000001fff087819 */ /* 0x000fe40000011400 */
[----:B------:R-:W-:Y:S02]  /*62d0*/  PRMT R205, RZ, 0x7610, R205 ;  /* 0x00007610ffcd7816 */ /* 0x000fe400000000cd */
[----:B0-----:R-:W-:-:S04]  /*62e0*/  LOP3.LUT R5, R5, 0x1f, RZ, 0xc0, !PT ;  /* 0x0000001f05057812 */ /* 0x001fc800078ec0ff */
[----:B------:R-:W-:Y:S02]  /*62f0*/  ISETP.GE.AND P0, PT, R5, UR9, PT ;  /* 0x0000000905007c0c */ /* 0x000fe4000bf06270 */
[----:B------:R-:W2:Y:S01]  /*6300*/  LDL R5, [R1+0x74] ;  /* 0x0000740001057983 */ /* 0x000ea20000100800 */
[----:B----4-:R-:W-:-:S03]  /*6310*/  IADD3 R188, P1, R0, R7, RZ ;  /* 0x0000000700bc7210 */ /* 0x010fc60007f3e0ff */
[----:B------:R-:W4:Y:S02]  /*6320*/  LDL R7, [R1+0x64] ;  /* 0x0000640001077983 */ /* 0x000f240000100800 */
[----:B------:R-:W-:Y:S02]  /*6330*/  IMAD.X R189, R8, 0x1, R18, P1 ;  /* 0x0000000108bd7824 */ /* 0x000fe400008e0612 */
[----:B------:R0:W-:Y:S04]  /*6340*/  STL [R1+0xdc], R18 ;  /* 0x0000dc1201007387 */ /* 0x0001e80000100800 */
[----:B------:R1:W4:Y:S04]  /*6350*/  @!P0 LDG.E.U8 R205, desc[UR10][R188.64] ;  /* 0x0000000abccd8981 */ /* 0x000328000c1e1100 */
[----:B0-----:R-:W4:Y:S04]  /*6360*/  LDL.LU R18, [R1+0x70] ;  /* 0x0000700001127983 */ /* 0x001f280000300800 */
[----:B------:R-:W1:Y:S04]  /*6370*/  LDL R189, [R1+0x84] ;  /* 0x0000840001bd7983 */ /* 0x000e680000100800 */
[----:B---3--:R0:W-:Y:S01]  /*6380*/  STL [R1+0xe4], R19 ;  /* 0x0000e41301007387 */ /* 0x0081e20000100800 */
[----:B------:R-:W-:-:S02]  /*6390*/  PRMT R206, RZ, 0x7610, R206 ;  /* 0x00007610ffce7816 */ /* 0x000fc400000000ce */
[----:B-1----:R-:W-:-:S05]  /*63a0*/  IADD3 R188, P1, R0, R189, RZ ;  /* 0x000000bd00bc7210 */ /* 0x002fca0007f3e0ff */
[----:B------:R-:W-:Y:S02]  /*63b0*/  IMAD.X R189, R8, 0x1, R19, P1 ;  /* 0x0000000108bd7824 */ /* 0x000fe400008e0613 */
[----:B0-----:R-:W3:Y:S04]  /*63c0*/  LDL.LU R19, [R1+0x60] ;  /* 0x0000600001137983 */ /* 0x001ee80000300800 */
[----:B------:R2:W3:Y:S01]  /*63d0*/  @!P0 LDG.E.U8 R206, desc[UR10][R188.64] ;  /* 0x0000000abcce8981 */ /* 0x0004e2000c1e1100 */
[----:B------:R-:W-:Y:S02]  /*63e0*/  PRMT R207, RZ, 0x7610, R207 ;  /* 0x00007610ffcf7816 */ /* 0x000fe400000000cf */
[----:B--2---:R-:W-:Y:S02]  /*63f0*/  IADD3 R188, P1, R0, R5, RZ ;  /* 0x0000000500bc7210 */ /* 0x004fe40007f3e0ff */
[----:B------:R-:W-:Y:S01]  /*6400*/  PRMT R208, RZ, 0x7610, R208 ;  /* 0x00007610ffd07816 */ /* 0x000fe200000000d0 */
[----:B------:R-:W2:Y:S02]  /*6410*/  LDL R5, [R1+0x40] ;  /* 0x0000400001057983 */ /* 0x000ea40000100800 */
[----:B----4-:R-:W-:-:S05]  /*6420*/  IMAD.X R189, R8, 0x1, R18, P1 ;  /* 0x0000000108bd7824 */ /* 0x010fca00008e0612 */
[----:B------:R0:W4:Y:S02]  /*6430*/  @!P0 LDG.E.U8 R207, desc[UR10][R188.64] ;  /* 0x0000000abccf8981 */ /* 0x000124000c1e1100 */
[----:B0-----:R-:W-:Y:S02]  /*6440*/  IADD3 R188, P1, R0, R7, RZ ;  /* 0x0000000700bc7210 */ /* 0x001fe40007f3e0ff */
[----:B------:R-:W-:Y:S01]  /*6450*/  PRMT R209, RZ, 0x7610, R209 ;  /* 0x00007610ffd17816 */ /* 0x000fe200000000d1 */
[----:B------:R0:W-:Y:S04]  /*6460*/  STL [R1+0xe8], R18 ;  /* 0x0000e81201007387 */ /* 0x0001e80000100800 */
[----:B------:R-:W4:Y:S04]  /*6470*/  LDL R7, [R1+0x34] ;  /* 0x0000340001077983 */ /* 0x000f280000100800 */
[----:B0-----:R-:W2:Y:S01]  /*6480*/  LDL R18, [R1+0x44] ;  /* 0x0000440001127983 */ /* 0x001ea20000100800 */
[----:B---3--:R-:W-:-:S05]  /*6490*/  IMAD.X R189, R8, 0x1, R19, P1 ;  /* 0x0000000108bd7824 */ /* 0x008fca00008e0613 */
[----:B------:R0:W3:Y:S02]  /*64a0*/  @!P0 LDG.E.U8 R208, desc[UR10][R188.64] ;  /* 0x0000000abcd08981 */ /* 0x0000e4000c1e1100 */
[----:B0-----:R-:W-:-:S05]  /*64b0*/  IADD3 R188, P1, R0, R3, RZ ;  /* 0x0000000300bc7210 */ /* 0x001fca0007f3e0ff */
[----:B------:R-:W-:Y:S01]  /*64c0*/  IMAD.X R189, R8, 0x1, R154, P1 ;  /* 0x0000000108bd7824 */ /* 0x000fe200008e069a */
[----:B------:R0:W-:Y:S04]  /*64d0*/  STL [R1+0xf0], R19 ;  /* 0x0000f01301007387 */ /* 0x0001e80000100800 */
[----:B------:R1:W3:Y:S04]  /*64e0*/  @!P0 LDG.E.U8 R209, desc[UR10][R188.64] ;  /* 0x0000000abcd18981 */ /* 0x0002e8000c1e1100 */
[----:B0-----:R-:W4:Y:S04]  /*64f0*/  LDL R19, [R1+0x50] ;  /* 0x0000500001137983 */ /* 0x001f280000100800 */
[----:B------:R-:W1:Y:S01]  /*6500*/  LDL R189, [R1+0x54] ;  /* 0x0000540001bd7983 */ /* 0x000e620000100800 */
[----:B------:R-:W-:-:S02]  /*6510*/  PRMT R210, RZ, 0x7610, R210 ;  /* 0x00007610ffd27816 */ /* 0x000fc400000000d2 */
[----:B------:R-:W-:Y:S02]  /*6520*/  PRMT R211, RZ, 0x7610, R211 ;  /* 0x00007610ffd37816 */ /* 0x000fe400000000d3 */
[----:B-1----:R-:W-:-:S05]  /*6530*/  IADD3 R188, P1, R0, R189, RZ ;  /* 0x000000bd00bc7210 */ /* 0x002fca0007f3e0ff */
[----:B----4-:R-:W-:Y:S01]  /*6540*/  IMAD.X R189, R8, 0x1, R19, P1 ;  /* 0x0000000108bd7824 */ /* 0x010fe200008e0613 */
[----:B------:R0:W-:Y:S04]  /*6550*/  STS.U8 [R2+UR8+0x2000], R192 ;  /* 0x002000c002007988 */ /* 0x0001e80008000008 */
[----:B------:R2:W4:Y:S04]  /*6560*/  @!P0 LDG.E.U8 R210, desc[UR10][R188.64] ;  /* 0x0000000abcd28981 */ /* 0x000528000c1e1100 */
[----:B------:R-:W3:Y:S01]  /*6570*/  LDL R19, [R1+0x14] ;  /* 0x0000140001137983 */ /* 0x000ee20000100800 */
[----:B--2---:R-:W-:-:S02]  /*6580*/  IADD3 R188, P1, R0, R18, RZ ;  /* 0x0000001200bc7210 */ /* 0x004fc40007f3e0ff */
[----:B0-----:R-:W-:Y:S01]  /*6590*/  PRMT R192, RZ, 0x7610, R192 ;  /* 0x00007610ffc07816 */ /* 0x001fe200000000c0 */
[----:B------:R-:W2:Y:S02]  /*65a0*/  LDL R18, [R1+0x4] ;  /* 0x0000040001127983 */ /* 0x000ea40000100800 */
[----:B------:R-:W-:Y:S02]  /*65b0*/  IMAD.X R189, R8, 0x1, R5, P1 ;  /* 0x0000000108bd7824 */ /* 0x000fe400008e0605 */
[----:B------:R-:W4:Y:S04]  /*65c0*/  LDL R5, [R1+0x10] ;  /* 0x0000100001057983 */ /* 0x000f280000100800 */
[----:B------:R0:W2:Y:S04]  /*65d0*/  @!P0 LDG.E.U8 R211, desc[UR10][R188.64] ;  /* 0x0000000abcd38981 */ /* 0x0000a8000c1e1100 */
[----:B------:R-:W3:Y:S01]  /*65e0*/  LDL R189, [R1+0x30] ;  /* 0x0000300001bd7983 */ /* 0x000ee20000100800 */
[----:B0-----:R-:W-:-:S03]  /*65f0*/  IADD3 R188, P1, R0, R7, RZ ;  /* 0x0000000700bc7210 */ /* 0x001fc60007f3e0ff */
[----:B------:R-:W2:Y:S02]  /*6600*/  LDL R7, [R1] ;  /* 0x0000000001077983 */ /* 0x000ea40000100800 */
[----:B---3--:R-:W-:-:S05]  /*6610*/  IMAD.X R189, R8, 0x1, R189, P1 ;  /* 0x0000000108bd7824 */ /* 0x008fca00008e06bd */
[----:B------:R0:W3:Y:S04]  /*6620*/  @!P0 LDG.E.U8 R192, desc[UR10][R188.64] ;  /* 0x0000000abcc08981 */ /* 0x0000e8000c1e1100 */
[----:B------:R-:W0:Y:S02]  /*6630*/  LDL R189, [R1+0x24] ;  /* 0x0000240001bd7983 */ /* 0x000e240000100800 */
[----:B0-----:R-:W-:Y:S02]  /*6640*/  IADD3 R188, P1, R0, R189, RZ ;  /* 0x000000bd00bc7210 */ /* 0x001fe40007f3e0ff */
[----:B------:R-:W4:Y:S04]  /*6650*/  LDL R189, [R1+0x20] ;  /* 0x0000200001bd7983 */ /* 0x000f280000100800 */
[----:B------:R0:W-:Y:S02]  /*6660*/  STS.U8 [R2+UR8+0x2002], R187 ;  /* 0x002002bb02007988 */ /* 0x0001e40008000008 */
[----:B0-----:R-:W-:-:S02]  /*6670*/  PRMT R187, RZ, 0x7610, R187 ;  /* 0x00007610ffbb7816 */ /* 0x001fc400000000bb */
[----:B------:R0:W-:Y:S02]  /*6680*/  STS.U8 [R2+UR8+0x2004], R193 ;  /* 0x002004c102007988 */ /* 0x0001e40008000008 */
[----:B0-----:R-:W-:Y:S02]  /*6690*/  PRMT R193, RZ, 0x7610, R193 ;  /* 0x00007610ffc17816 */ /* 0x001fe400000000c1 */
[----:B------:R0:W-:Y:S02]  /*66a0*/  STS.U8 [R2+UR8+0x2006], R190 ;  /* 0x002006be02007988 */ /* 0x0001e40008000008 */
[----:B0-----:R-:W-:Y:S01]  /*66b0*/  PRMT R190, RZ, 0x7610, R190 ;  /* 0x00007610ffbe7816 */ /* 0x001fe200000000be */
[----:B----4-:R-:W-:-:S05]  /*66c0*/  IMAD.X R189, R8, 0x1, R189, P1 ;  /* 0x0000000108bd7824 */ /* 0x010fca00008e06bd */
[----:B------:R0:W4:Y:S02]  /*66d0*/  @!P0 LDG.E.U8 R187, desc[UR10][R188.64] ;  /* 0x0000000abcbb8981 */ /* 0x000124000c1e1100 */
[----:B0-----:R-:W-:-:S05]  /*66e0*/  IADD3 R188, P1, R0, R19, RZ ;  /* 0x0000001300bc7210 */ /* 0x001fca0007f3e0ff */
[----:B------:R-:W-:Y:S02]  /*66f0*/  IMAD.X R189, R8, 0x1, R5, P1 ;  /* 0x0000000108bd7824 */ /* 0x000fe400008e0605 */
[----:B------:R-:W3:Y:S04]  /*6700*/  LDL R5, [R1+0x98] ;  /* 0x0000980001057983 */ /* 0x000ee80000100800 */
[----:B------:R2:W4:Y:S02]  /*6710*/  @!P0 LDG.E.U8 R193, desc[UR10][R188.64] ;  /* 0x0000000abcc18981 */ /* 0x000524000c1e1100 */
[----:B--2---:R-:W-:-:S05]  /*6720*/  IADD3 R188, P1, R0, R18, RZ ;  /* 0x0000001200bc7210 */ /* 0x004fca0007f3e0ff */
[----:B------:R-:W-:Y:S01]  /*6730*/  IMAD.X R189, R8, 0x1, R7, P1 ;  /* 0x0000000108bd7824 */ /* 0x000fe200008e0607 */
[----:B------:R0:W-:Y:S04]  /*6740*/  STS.U8 [R2+UR8+0x2008], R191 ;  /* 0x002008bf02007988 */ /* 0x0001e80008000008 */
[----:B------:R1:W2:Y:S01]  /*6750*/  @!P0 LDG.E.U8 R190, desc[UR10][R188.64] ;  /* 0x0000000abcbe8981 */ /* 0x0002a2000c1e1100 */
[----:B0-----:R-:W-:Y:S02]  /*6760*/  PRMT R191, RZ, 0x7610, R191 ;  /* 0x00007610ffbf7816 */ /* 0x001fe400000000bf */
[----:B-1----:R-:W-:-:S05]  /*6770*/  IADD3 R188, P1, R0, R250, RZ ;  /* 0x000000fa00bc7210 */ /* 0x002fca0007f3e0ff */
        /* <DEDUP_REMOVED lines=15> */
[----:B------:R-:W-:-:S05]  /*6870*/  IMAD.X R189, R8, 0x1, R237, P1 ;  /* 0x0000000108bd7824 */ /* 0x000fca00008e06ed */
[----:B------:R0:W2:Y:S02]  /*6880*/  @!P0 LDG.E.U8 R196, desc[UR10][R188.64] ;  /* 0x0000000abcc48981 */ /* 0x0000a4000c1e1100 */
[----:B0-----:R-:W-:-:S05]  /*6890*/  IADD3 R188, P1, R0, R234, RZ ;  /* 0x000000ea00bc7210 */ /* 0x001fca0007f3e0ff */
[----:B------:R-:W-:Y:S01]  /*68a0*/  IMAD.X R189, R8, 0x1, R233, P1 ;  /* 0x0000000108bd7824 */ /* 0x000fe200008e06e9 */
[----:B---3--:R0:W-:Y:S02]  /*68b0*/  STS.U8 [R5+UR8+0x2000], R197 ;  /* 0x002000c505007988 */ /* 0x0081e40008000008 */
[----:B0-----:R-:W-:Y:S02]  /*68c0*/  PRMT R197, RZ, 0x7610, R197 ;  /* 0x00007610ffc57816 */ /* 0x001fe400000000c5 */
[----:B------:R0:W-:Y:S04]  /*68d0*/  STS.U8 [R5+UR8+0x2002], R198 ;  /* 0x002002c605007988 */ /* 0x0001e80008000008 */
[----:B------:R1:W3:Y:S01]  /*68e0*/  @!P0 LDG.E.U8 R197, desc[UR10][R188.64] ;  /* 0x0000000abcc58981 */ /* 0x0002e2000c1e1100 */
[----:B0-----:R-:W-:-:S02]  /*68f0*/  PRMT R198, RZ, 0x7610, R198 ;  /* 0x00007610ffc67816 */ /* 0x001fc400000000c6 */
[----:B-1----:R-:W-:-:S05]  /*6900*/  IADD3 R188, P1, R0, R230, RZ ;  /* 0x000000e600bc7210 */ /* 0x002fca0007f3e0ff */
[----:B------:R-:W-:Y:S01]  /*6910*/  IMAD.X R189, R8, 0x1, R229, P1 ;  /* 0x0000000108bd7824 */ /* 0x000fe200008e06e5 */
[----:B------:R0:W-:Y:S04]  /*6920*/  STS.U8 [R5+UR8+0x2004], R199 ;  /* 0x002004c705007988 */ /* 0x0001e80008000008 */
[----:B------:R1:W3:Y:S01]  /*6930*/  @!P0 LDG.E.U8 R198, desc[UR10][R188.64] ;  /* 0x0000000abcc68981 */ /* 0x0002e2000c1e1100 */
[----:B0-----:R-:W-:Y:S02]  /*6940*/  PRMT R199, RZ, 0x7610, R199 ;  /* 0x00007610ffc77816 */ /* 0x001fe400000000c7 */
        /* <DEDUP_REMOVED lines=25> */
[----:B-1----:R-:W-:Y:S02]  /*6ae0*/  IADD3 R188, P1, R0, R183, RZ ;  /* 0x000000b700bc7210 */ /* 0x002fe40007f3e0ff */
[----:B------:R-:W-:-:S05]  /*6af0*/  SHF.R.S32.HI R189, RZ, 0x1f, R0 ;  /* 0x0000001fffbd7819 */ /* 0x000fca0000011400 */
[----:B------:R-:W-:-:S05]  /*6b00*/  IMAD.X R189, R189, 0x1, R12, P1 ;  /* 0x00000001bdbd7824 */ /* 0x000fca00008e060c */
[----:B------:R0:W3:Y:S02]  /*6b10*/  @!P0 LDG.E.U8 R204, desc[UR10][R188.64] ;  /* 0x0000000abccc8981 */ /* 0x0000e4000c1e1100 */
[----:B0-----:R-:W0:Y:S01]  /*6b20*/  S2R R189, SR_TID.X ;  /* 0x0000000000bd7919 */ /* 0x001e220000002100 */
[----:B------:R-:W-:Y:S02]  /*6b30*/  IADD3 R188, P1, R0, R179, RZ ;  /* 0x000000b300bc7210 */ /* 0x000fe40007f3e0ff */
[----:B0-----:R-:W-:-:S05]  /*6b40*/  LOP3.LUT R189, R189, 0x7f, RZ, 0xc0, !PT ;  /* 0x0000007fbdbd7812 */ /* 0x001fca00078ec0ff */
[----:B------:R0:W-:Y:S02]  /*6b50*/  STS.U8 [R189+UR8], R205 ;  /* 0x000000cdbd007988 */ /* 0x0001e40008000008 */
[----:B0-----:R-:W-:Y:S02]  /*6b60*/  SHF.R.S32.HI R189, RZ, 0x1f, R0 ;  /* 0x0000001fffbd7819 */ /* 0x001fe40000011400 */
[----:B------:R-:W-:-:S03]  /*6b70*/  PRMT R205, RZ, 0x7610, R205 ;  /* 0x00007610ffcd7816 */ /* 0x000fc600000000cd */
[----:B------:R-:W-:-:S05]  /*6b80*/  IMAD.X R189, R189, 0x1, R14, P1 ;  /* 0x00000001bdbd7824 */ /* 0x000fca00008e060e */
[----:B------:R0:W3:Y:S02]  /*6b90*/  @!P0 LDG.E.U8 R205, desc[UR10][R188.64] ;  /* 0x0000000abccd8981 */ /* 0x0000e4000c1e1100 */
[----:B0-----:R-:W0:Y:S01]  /*6ba0*/  S2R R189, SR_TID.X ;  /* 0x0000000000bd7919 */ /* 0x001e220000002100 */
[----:B------:R-:W-:Y:S02]  /*6bb0*/  IADD3 R188, P1, R0, R175, RZ ;  /* 0x000000af00bc7210 */ /* 0x000fe40007f3e0ff */
[----:B0-----:R-:W-:-:S05]  /*6bc0*/  LOP3.LUT R189, R189, 0x7f, RZ, 0xc0, !PT ;  /* 0x0000007fbdbd7812 */ /* 0x001fca00078ec0ff */
[----:B------:R0:W-:Y:S02]  /*6bd0*/  STS.U8 [R189+UR8+0x100], R206 ;  /* 0x000100cebd007988 */ /* 0x0001e40008000008 */
        /* <DEDUP_REMOVED lines=13> */
[----:B------:R-:W-:Y:S01]  /*6cb0*/  IADD3 R188, P1, R0, R167, RZ ;  /* 0x000000a700bc7210 */ /* 0x000fe20007f3e0ff */
[----:B------:R1:W-:Y:S04]  /*6cc0*/  STL [R1+0x114], R249 ;  /* 0x000114f901007387 */ /* 0x0003e80000100800 */
[----:B------:R4:W-:Y:S04]  /*6cd0*/  STL [R1+0xe0], R2 ;  /* 0x0000e00201007387 */ /* 0x0009e80000100800 */
[----:B-1----:R-:W3:Y:S04]  /*6ce0*/  LDL R249, [R1+0x5c] ;  /* 0x00005c0001f97983 */ /* 0x002ee80000100800 */
[----:B------:R-:W3:Y:S04]  /*6cf0*/  LDL.LU R19, [R1+0x48] ;  /* 0x0000480001137983 */ /* 0x000ee80000300800 */
[----:B------:R-:W2:Y:S04]  /*6d00*/  LDL.LU R8, [R1+0x8c] ;  /* 0x00008c0001087983 */ /* 0x000ea80000300800 */
[----:B------:R-:W3:Y:S04]  /*6d10*/  LDL.LU R18, [R1+0x58] ;  /* 0x0000580001127983 */ /* 0x000ee80000300800 */
[----:B----4-:R-:W4:Y:S01]  /*6d20*/  LDL.LU R2, [R1+0x68] ;  /* 0x0000680001027983 */ /* 0x010f220000300800 */
[----:B0-----:R-:W-:-:S03]  /*6d30*/  LOP3.LUT R189, R189, 0x7f, RZ, 0xc0, !PT ;  /* 0x0000007fbdbd7812 */ /* 0x001fc600078ec0ff */
[----:B------:R-:W3:Y:S04]  /*6d40*/  LDL.LU R7, [R1+0x78] ;  /* 0x0000780001077983 */ /* 0x000ee80000300800 */
[----:B------:R0:W-:Y:S04]  /*6d50*/  STS.U8 [R189+UR8+0x300], R208 ;  /* 0x000300d0bd007988 */ /* 0x0001e80008000008 */
[----:B------:R-:W4:Y:S01]  /*6d60*/  LDL.LU R5, [R1+0x88] ;  /* 0x0000880001057983 */ /* 0x000f220000300800 */
        /* <DEDUP_REMOVED lines=46> */
[----:B--2---:R-:W-:Y:S01]  /*7050*/  STL [R1+0xf4], R8 ;  /* 0x0000f40801007387 */ /* 0x004fe20000100800 */
[----:B0-----:R-:W-:-:S05]  /*7060*/  LOP3.LUT R189, R189, 0x7f, RZ, 0xc0, !PT ;  /* 0x0000007fbdbd7812 */ /* 0x001fca00078ec0ff */
[----:B------:R0:W-:Y:S02]  /*7070*/  STS.U8 [R189+UR8+0x900], R190 ;  /* 0x000900bebd007988 */ /* 0x0001e40008000008 */
[----:B0-----:R-:W-:Y:S02]  /*7080*/  SHF.R.S32.HI R189, RZ, 0x1f, R0 ;  /* 0x0000001fffbd7819 */ /* 0x001fe40000011400 */
[----:B------:R-:W-:-:S03]  /*7090*/  PRMT R190, RZ, 0x7610, R190 ;  /* 0x00007610ffbe7816 */ /* 0x000fc600000000be */
[----:B------:R-:W-:-:S05]  /*70a0*/  IMAD.X R189, R189, 0x1, R156, P1 ;  /* 0x00000001bdbd7824 */ /* 0x000fca00008e069c */
[----:B------:R0:W2:Y:S02]  /*70b0*/  @!P0 LDG.E.U8 R190, desc[UR10][R188.64] ;  /* 0x0000000abcbe8981 */ /* 0x0000a4000c1e1100 */
[----:B0-----:R-:W-:Y:S02]  /*70c0*/  IADD3 R188, P1, R0, R8, RZ ;  /* 0x0000000800bc7210 */ /* 0x001fe40007f3e0ff */
[----:B------:R-:W3:Y:S01]  /*70d0*/  LDL R8, [R1+0x7c] ;  /* 0x00007c0001087983 */ /* 0x000ee20000100800 */
[----:B------:R-:W0:Y:S03]  /*70e0*/  S2R R189, SR_TID.X ;  /* 0x0000000000bd7919 */ /* 0x000e260000002100 */
[----:B----4-:R-:W-:Y:S01]  /*70f0*/  STL [R1+0xf8], R5 ;  /* 0x0000f80501007387 */ /* 0x010fe20000100800 */
[----:B0-----:R-:W-:-:S05]  /*7100*/  LOP3.LUT R189, R189, 0x7f, RZ, 0xc0, !PT ;  /* 0x0000007fbdbd7812 */ /* 0x001fca00078ec0ff */
[----:B------:R0:W-:Y:S02]  /*7110*/  STS.U8 [R189+UR8+0xa00], R191 ;  /* 0x000a00bfbd007988 */ /* 0x0001e40008000008 */
[----:B0-----:R-:W-:-:S05]  /*7120*/  SHF.R.S32.HI R189, RZ, 0x1f, R0 ;  /* 0x0000001fffbd7819 */ /* 0x001fca0000011400 */
[----:B------:R-:W-:Y:S02]  /*7130*/  IMAD.X R189, R189, 0x1, R5, P1 ;  /* 0x00000001bdbd7824 */ /* 0x000fe400008e0605 */
[----:B------:R-:W4:Y:S01]  /*7140*/  LDL.LU R5, [R1+0x6c] ;  /* 0x00006c0001057983 */ /* 0x000f220000300800 */
[----:B------:R-:W-:-:S06]  /*7150*/  PRMT R191, RZ, 0x7610, R191 ;  /* 0x00007610ffbf7816 */ /* 0x000fcc00000000bf */
[----:B------:R0:W2:Y:S02]  /*7160*/  @!P0 LDG.E.U8 R191, desc[UR10][R188.64] ;  /* 0x0000000abcbf8981 */ /* 0x0000a4000c1e1100 */
[----:B0-----:R-:W0:Y:S02]  /*7170*/  S2R R189, SR_TID.X ;  /* 0x0000000000bd7919 */ /* 0x001e240000002100 */
[----:B0-----:R-:W-:-:S05]  /*7180*/  LOP3.LUT R189, R189, 0x7f, RZ, 0xc0, !PT ;  /* 0x0000007fbdbd7812 */ /* 0x001fca00078ec0ff */
[----:B------:R0:W-:Y:S02]  /*7190*/  STS.U8 [R189+UR8+0xb00], R194 ;  /* 0x000b00c2bd007988 */ /* 0x0001e40008000008 */
[----:B0-----:R-:W-:Y:S02]  /*71a0*/  SHF.R.S32.HI R189, RZ, 0x1f, R0 ;  /* 0x0000001fffbd7819 */ /* 0x001fe40000011400 */
[----:B------:R-:W-:Y:S02]  /*71b0*/  PRMT R194, RZ, 0x7610, R194 ;  /* 0x00007610ffc27816 */ /* 0x000fe400000000c2 */
[----:B---3--:R-:W-:Y:S02]  /*71c0*/  IADD3 R188, P1, R0, R8, RZ ;  /* 0x0000000800bc7210 */ /* 0x008fe40007f3e0ff */
[----:B------:R-:W3:Y:S03]  /*71d0*/  LDL.LU R8, [R1+0x38] ;  /* 0x0000380001087983 */ /* 0x000ee60000300800 */
[----:B------:R-:W-:-:S05]  /*71e0*/  IMAD.X R189, R189, 0x1, R7, P1 ;  /* 0x00000001bdbd7824 */ /* 0x000fca00008e0607 */
[----:B------:R0:W2:Y:S02]  /*71f0*/  @!P0 LDG.E.U8 R194, desc[UR10][R188.64] ;  /* 0x0000000abcc28981 */ /* 0x0000a4000c1e1100 */
[----:B0-----:R-:W0:Y:S02]  /*7200*/  S2R R189, SR_TID.X ;  /* 0x0000000000bd7919 */ /* 0x001e240000002100 */
[----:B------:R1:W-:Y:S04]  /*7210*/  STL [R1+0xfc], R7 ;  /* 0x0000fc0701007387 */ /* 0x0003e80000100800 */
[----:B-1----:R-:W2:Y:S01]  /*7220*/  LDL.LU R7, [R1+0x28] ;  /* 0x0000280001077983 */ /* 0x002ea20000300800 */
[----:B0-----:R-:W-:-:S05]  /*7230*/  LOP3.LUT R189, R189, 0x7f, RZ, 0xc0, !PT ;  /* 0x0000007fbdbd7812 */ /* 0x001fca00078ec0ff */
[----:B------:R0:W-:Y:S01]  /*7240*/  STS.U8 [R189+UR8+0xc00], R195 ;  /* 0x000c00c3bd007988 */ /* 0x0001e20008000008 */
[----:B----4-:R-:W-:-:S03]  /*7250*/  IADD3 R188, P1, R0, R5, RZ ;  /* 0x0000000500bc7210 */ /* 0x010fc60007f3e0ff */
[----:B------:R-:W-:Y:S01]  /*7260*/  STL [R1+0x100], R5 ;  /* 0x0001000501007387 */ /* 0x000fe20000100800 */
[----:B0-----:R-:W-:-:S03]  /*7270*/  SHF.R.S32.HI R189, RZ, 0x1f, R0 ;  /* 0x0000001fffbd7819 */ /* 0x001fc60000011400 */
[----:B------:R0:W-:Y:S02]  /*7280*/  STL [R1+0x104], R2 ;  /* 0x0001040201007387 */ /* 0x0001e40000100800 */
[----:B------:R-:W-:Y:S02]  /*7290*/  IMAD.X R189, R189, 0x1, R2, P1 ;  /* 0x00000001bdbd7824 */ /* 0x000fe400008e0602 */
[----:B0-----:R-:W4:Y:S01]  /*72a0*/  LDL.LU R2, [R1+0x4c] ;  /* 0x00004c0001027983 */ /* 0x001f220000300800 */
[----:B------:R-:W0:Y:S01]  /*72b0*/  S2R R5, SR_TID.X ;  /* 0x0000000000057919 */ /* 0x000e220000002100 */
[----:B------:R-:W-:-:S06]  /*72c0*/  PRMT R195, RZ, 0x7610, R195 ;  /* 0x00007610ffc37816 */ /* 0x000fcc00000000c3 */
[----:B------:R1:W2:Y:S02]  /*72d0*/  @!P0 LDG.E.U8 R195, desc[UR10][R188.64] ;  /* 0x0000000abcc38981 */ /* 0x0002a4000c1e1100 */
[----:B-1----:R-:W-:Y:S02]  /*72e0*/  IADD3 R188, P1, R0, R249, RZ ;  /* 0x000000f900bc7210 */ /* 0x002fe40007f3e0ff */
[----:B------:R-:W-:Y:S01]  /*72f0*/  SHF.R.S32.HI R189, RZ, 0x1f, R0 ;  /* 0x0000001fffbd7819 */ /* 0x000fe20000011400 */
[----:B------:R-:W2:Y:S04]  /*7300*/  LDL.LU R249, [R1+0xc] ;  /* 0x00000c0001f97983 */ /* 0x000ea80000300800 */
[----:B------:R-:W-:Y:S01]  /*7310*/  IMAD.X R189, R189, 0x1, R18, P1 ;  /* 0x00000001bdbd7824 */ /* 0x000fe200008e0612 */
[----:B0-----:R-:W-:-:S05]  /*7320*/  LOP3.LUT R5, R5, 0x7f, RZ, 0xc0, !PT ;  /* 0x0000007f05057812 */ /* 0x001fca00078ec0ff */
[----:B------:R0:W-:Y:S02]  /*7330*/  STS.U8 [R5+UR8+0xd00], R196 ;  /* 0x000d00c405007988 */ /* 0x0001e40008000008 */
[----:B0-----:R-:W-:Y:S02]  /*7340*/  PRMT R196, RZ, 0x7610, R196 ;  /* 0x00007610ffc47816 */ /* 0x001fe400000000c4 */
[----:B------:R-:W2:Y:S04]  /*7350*/  LDL.LU R5, [R1+0x18] ;  /* 0x0000180001057983 */ /* 0x000ea80000300800 */
[----:B------:R0:W2:Y:S02]  /*7360*/  @!P0 LDG.E.U8 R196, desc[UR10][R188.64] ;  /* 0x0000000abcc48981 */ /* 0x0000a4000c1e1100 */
[----:B0-----:R-:W0:Y:S02]  /*7370*/  S2R R189, SR_TID.X ;  /* 0x0000000000bd7919 */ /* 0x001e240000002100 */
[----:B------:R1:W-:Y:S04]  /*7380*/  STL [R1+0x108], R18 ;  /* 0x0001081201007387 */ /* 0x0003e80000100800 */
[----:B-1----:R-:W2:Y:S01]  /*7390*/  LDL.LU R18, [R1+0x8] ;  /* 0x0000080001127983 */ /* 0x002ea20000300800 */
[----:B0-----:R-:W-:-:S05]  /*73a0*/  LOP3.LUT R189, R189, 0x7f, RZ, 0xc0, !PT ;  /* 0x0000007fbdbd7812 */ /* 0x001fca00078ec0ff */
[----:B------:R0:W-:Y:S02]  /*73b0*/  STS.U8 [R189+UR8+0xe00], R197 ;  /* 0x000e00c5bd007988 */ /* 0x0001e40008000008 */
[----:B0-----:R-:W-:Y:S02]  /*73c0*/  SHF.R.S32.HI R189, RZ, 0x1f, R0 ;  /* 0x0000001fffbd7819 */ /* 0x001fe40000011400 */
[----:B------:R-:W-:Y:S02]  /*73d0*/  PRMT R197, RZ, 0x7610, R197 ;  /* 0x00007610ffc57816 */ /* 0x000fe400000000c5 */
[----:B----4-:R-:W-:Y:S01]  /*73e0*/  IADD3 R188, P1, R0, R2, RZ ;  /* 0x0000000200bc7210 */ /* 0x010fe20007f3e0ff */
[----:B------:R0:W-:Y:S04]  /*73f0*/  STL [R1+0x10c], R2 ;  /* 0x00010c0201007387 */ /* 0x0001e80000100800 */
[----:B------:R-:W-:-:S05]  /*7400*/  IMAD.X R189, R189, 0x1, R19, P1 ;  /* 0x00000001bdbd7824 */ /* 0x000fca00008e0613 */
[----:B------:R1:W4:Y:S04]  /*7410*/  @!P0 LDG.E.U8 R197, desc[UR10][R188.64] ;  /* 0x0000000abcc58981 */ /* 0x000328000c1e1100 */
[----:B0-----:R-:W2:Y:S04]  /*7420*/  LDL.LU R2, [R1+0x2c] ;  /* 0x00002c0001027983 */ /* 0x001ea80000300800 */
[----:B------:R0:W-:Y:S04]  /*7430*/  STL [R1+0x110], R19 ;  /* 0x0001101301007387 */ /* 0x0001e80000100800 */
[----:B0-----:R-:W4:Y:S04]  /*7440*/  LDL.LU R19, [R1+0x1c] ;  /* 0x00001c0001137983 */ /* 0x001f280000300800 */
[----:B------:R-:W3:Y:S01]  /*7450*/  LDL R189, [R1+0x3c] ;  /* 0x00003c0001bd7983 */ /* 0x000ee20000100800 */
[----:B-1----:R-:W0:Y:S02]  /*7460*/  S2R R188, SR_TID.X ;  /* 0x0000000000bc7919 */ /* 0x002e240000002100 */
[----:B0-----:R-:W-:-:S05]  /*7470*/  LOP3.LUT R188, R188, 0x7f, RZ, 0xc0, !PT ;  /* 0x0000007fbcbc7812 */ /* 0x001fca00078ec0ff */
[----:B------:R0:W-:Y:S02]  /*7480*/  STS.U8 [R188+UR8+0xf00], R198 ;  /* 0x000f00c6bc007988 */ /* 0x0001e40008000008 */
[----:B0-----:R-:W-:Y:S02]  /*7490*/  PRMT R198, RZ, 0x7610, R198 ;  /* 0x00007610ffc67816 */ /* 0x001fe400000000c6 */
[----:B---3--:R-:W-:Y:S02]  /*74a0*/  IADD3 R188, P1, R0, R189, RZ ;  /* 0x000000bd00bc7210 */ /* 0x008fe40007f3e0ff */
[----:B------:R-:W-:-:S05]  /*74b0*/  SHF.R.S32.HI R189, RZ, 0x1f, R0 ;  /* 0x0000001fffbd7819 */ /* 0x000fca0000011400 */
[----:B------:R-:W-:-:S05]  /*74c0*/  IMAD.X R189, R189, 0x1, R8, P1 ;  /* 0x00000001bdbd7824 */ /* 0x000fca00008e0608 */
[----:B------:R0:W3:Y:S02]  /*74d0*/  @!P0 LDG.E.U8 R198, desc[UR10][R188.64] ;  /* 0x0000000abcc68981 */ /* 0x0000e4000c1e1100 */
[----:B0-----:R-:W0:Y:S01]  /*74e0*/  S2R R189, SR_TID.X ;  /* 0x0000000000bd7919 */ /* 0x001e220000002100 */
[----:B--2---:R-:W-:Y:S02]  /*74f0*/  IADD3 R188, P1, R0, R2, RZ ;  /* 0x0000000200bc7210 */ /* 0x004fe40007f3e0ff */
[----:B0-----:R-:W-:-:S05]  /*7500*/  LOP3.LUT R189, R189, 0x7f, RZ, 0xc0, !PT ;  /* 0x0000007fbdbd7812 */ /* 0x001fca00078ec0ff */
[----:B------:R0:W-:Y:S02]  /*7510*/  STS.U8 [R189+UR8+0x1000], R199 ;  /* 0x001000c7bd007988 */ /* 0x0001e40008000008 */
[----:B0-----:R-:W-:Y:S02]  /*7520*/  SHF.R.S32.HI R189, RZ, 0x1f, R0 ;  /* 0x0000001fffbd7819 */ /* 0x001fe40000011400 */
[----:B------:R-:W-:-:S03]  /*7530*/  PRMT R199, RZ, 0x7610, R199 ;  /* 0x00007610ffc77816 */ /* 0x000fc600000000c7 */
[----:B------:R-:W-:-:S05]  /*7540*/  IMAD.X R189, R189, 0x1, R7, P1 ;  /* 0x00000001bdbd7824 */ /* 0x000fca00008e0607 */
[----:B------:R0:W2:Y:S02]  /*7550*/  @!P0 LDG.E.U8 R199, desc[UR10][R188.64] ;  /* 0x0000000abcc78981 */ /* 0x0000a4000c1e1100 */
[----:B0-----:R-:W0:Y:S01]  /*7560*/  S2R R189, SR_TID.X ;  /* 0x0000000000bd7919 */ /* 0x001e220000002100 */
[----:B----4-:R-:W-:Y:S02]  /*7570*/  IADD3 R188, P1, R0, R19, RZ ;  /* 0x0000001300bc7210 */ /* 0x010fe40007f3e0ff */
[----:B0-----:R-:W-:-:S05]  /*7580*/  LOP3.LUT R189, R189, 0x7f, RZ, 0xc0, !PT ;  /* 0x0000007fbdbd7812 */ /* 0x001fca00078ec0ff */
[----:B------:R0:W-:Y:S02]  /*7590*/  STS.U8 [R189+UR8+0x1100], R200 ;  /* 0x001100c8bd007988 */ /* 0x0001e40008000008 */
[----:B0-----:R-:W-:Y:S02]  /*75a0*/  SHF.R.S32.HI R189, RZ, 0x1f, R0 ;  /* 0x0000001fffbd7819 */ /* 0x001fe40000011400 */
[----:B------:R-:W-:-:S03]  /*75b0*/  PRMT R200, RZ, 0x7610, R200 ;  /* 0x00007610ffc87816 */ /* 0x000fc600000000c8 */
[----:B------:R-:W-:-:S05]  /*75c0*/  IMAD.X R189, R189, 0x1, R5, P1 ;  /* 0x00000001bdbd7824 */ /* 0x000fca00008e0605 */
[----:B------:R0:W4:Y:S02]  /*75d0*/  @!P0 LDG.E.U8 R200, desc[UR10][R188.64] ;  /* 0x0000000abcc88981 */ /* 0x000124000c1e1100 */
[----:B0-----:R-:W0:Y:S01]  /*75e0*/  S2R R189, SR_TID.X ;  /* 0x0000000000bd7919 */ /* 0x001e220000002100 */
[----:B------:R-:W-:Y:S02]  /*75f0*/  IADD3 R188, P1, R0, R249, RZ ;  /* 0x000000f900bc7210 */ /* 0x000fe40007f3e0ff */
        /* <DEDUP_REMOVED lines=95> */
[----:B------:R-:W-:Y:S01]  /*7bf0*/  IADD3 R188, P1, R0, R185, RZ ;  /* 0x000000b900bc7210 */ /* 0x000fe20007f3e0ff */
[----:B------:R-:W1:Y:S01]  /*7c00*/  S2R R4, SR_TID.X ;  /* 0x0000000000047919 */ /* 0x000e620000002100 */
        /* <DEDUP_REMOVED lines=8> */
[----:B-1----:R-:W-:-:S04]  /*7c90*/  LOP3.LUT R4, R4, 0x7f, RZ, 0xc0, !PT ;  /* 0x0000007f04047812 */ /* 0x002fc800078ec0ff */
[----:B------:R-:W-:Y:S02]  /*7ca0*/  LOP3.LUT R4, R4, 0x10, RZ, 0x3c, !PT ;  /* 0x0000001004047812 */ /* 0x000fe400078e3cff */
[----:B0-----:R-:W-:-:S05]  /*7cb0*/  LOP3.LUT R189, R189, 0x7f, RZ, 0xc0, !PT ;  /* 0x0000007fbdbd7812 */ /* 0x001fca00078ec0ff */
[----:B------:R0:W-:Y:S02]  /*7cc0*/  STS.U8 [R189+UR8+0x1f00], R190 ;  /* 0x001f00bebd007988 */ /* 0x0001e40008000008 */
[----:B0-----:R-:W-:Y:S02]  /*7cd0*/  SHF.R.S32.HI R189, RZ, 0x1f, R0 ;  /* 0x0000001fffbd7819 */ /* 0x001fe40000011400 */
[----:B------:R-:W-:-:S03]  /*7ce0*/  PRMT R190, RZ, 0x7610, R190 ;  /* 0x00007610ffbe7816 */ /* 0x000fc600000000be */
[----:B------:R-:W-:Y:S01]  /*7cf0*/  IMAD.X R189, R189, 0x1, R13, P1 ;  /* 0x00000001bdbd7824 */ /* 0x000fe200008e060d */
[----:B------:R0:W-:Y:S04]  /*7d00*/  STS.U8 [R4+UR8+0x80], R191 ;  /* 0x000080bf04007988 */ /* 0x0001e80008000008 */
[----:B------:R1:W4:Y:S01]  /*7d10*/  @!P0 LDG.E.U8 R190, desc[UR10][R188.64] ;  /* 0x0000000abcbe8981 */ /* 0x000322000c1e1100 */
[----:B0-----:R-:W-:Y:S02]  /*7d20*/  PRMT R191, RZ, 0x7610, R191 ;  /* 0x00007610ffbf7816 */ /* 0x001fe400000000bf */
[----:B-1----:R-:W-:Y:S02]  /*7d30*/  IADD3 R188, P1, R0, R177, RZ ;  /* 0x000000b100bc7210 */ /* 0x002fe40007f3e0ff */
[----:B------:R-:W-:-:S05]  /*7d40*/  SHF.R.S32.HI R189, RZ, 0x1f, R0 ;  /* 0x0000001fffbd7819 */ /* 0x000fca0000011400 */
        /* <DEDUP_REMOVED lines=25> */
[----:B---3--:R0:W-:Y:S04]  /*7ee0*/  STS.U8 [R4+UR8+0x580], R198 ;  /* 0x000580c604007988 */ /* 0x0081e80008000008 */
[----:B------:R1:W3:Y:S01]  /*7ef0*/  @!P0 LDG.E.U8 R197, desc[UR10][R188.64] ;  /* 0x0000000abcc58981 */ /* 0x0002e2000c1e1100 */
[----:B0-----:R-:W-:Y:S02]  /*7f00*/  PRMT R198, RZ, 0x7610, R198 ;  /* 0x00007610ffc67816 */ /* 0x001fe400000000c6 */
[----:B-1----:R-:W-:Y:S02]  /*7f10*/  IADD3 R188, P1, R0, R157, RZ ;  /* 0x0000009d00bc7210 */ /* 0x002fe40007f3e0ff */
[----:B------:R-:W-:-:S05]  /*7f20*/  SHF.R.S32.HI R189, RZ, 0x1f, R0 ;  /* 0x0000001fffbd7819 */ /* 0x000fca0000011400 */
[----:B------:R-:W-:Y:S01]  /*7f30*/  IMAD.X R189, R189, 0x1, R170, P1 ;  /* 0x00000001bdbd7824 */ /* 0x000fe200008e06aa */
[----:B--2---:R0:W-:Y:S04]  /*7f40*/  STS.U8 [R4+UR8+0x680], R199 ;  /* 0x000680c704007988 */ /* 0x0041e80008000008 */
[----:B------:R1:W2:Y:S01]  /*7f50*/  @!P0 LDG.E.U8 R198, desc[UR10][R188.64] ;  /* 0x0000000abcc68981 */ /* 0x0002a2000c1e1100 */
[----:B0-----:R-:W-:Y:S02]  /*7f60*/  PRMT R199, RZ, 0x7610, R199 ;  /* 0x00007610ffc77816 */ /* 0x001fe400000000c7 */
[----:B-1----:R-:W-:Y:S02]  /*7f70*/  IADD3 R188, P1, R0, R153, RZ ;  /* 0x0000009900bc7210 */ /* 0x002fe40007f3e0ff */
[----:B------:R-:W-:-:S05]  /*7f80*/  SHF.R.S32.HI R189, RZ, 0x1f, R0 ;  /* 0x0000001fffbd7819 */ /* 0x000fca0000011400 */
[----:B------:R-:W-:Y:S01]  /*7f90*/  IMAD.X R189, R189, 0x1, R166, P1 ;  /* 0x00000001bdbd7824 */ /* 0x000fe200008e06a6 */
[----:B----4-:R0:W-:Y:S04]  /*7fa0*/  STS.U8 [R4+UR8+0x780], R200 ;  /* 0x000780c804007988 */ /* 0x0101e80008000008 */
        /* <DEDUP_REMOVED lines=10> */
[----:B------:R-:W-:-:S05]  /*8050*/  IMAD.X R189, R189, 0x1, R158, P1 ;  /* 0x00000001bdbd7824 */ /* 0x000fca00008e069e */
[----:B------:R0:W4:Y:S04]  /*8060*/  @!P0 LDG.E.U8 R201, desc[UR10][R188.64] ;  /* 0x0000000abcc98981 */ /* 0x000128000c1e1100 */
[----:B------:R-:W0:Y:S01]  /*8070*/  LDL.LU R188, [R1+0x4] ;  /* 0x0000040001bc7983 */ /* 0x000e220000300800 */
[----:B------:R-:W-:Y:S02]  /*8080*/  IADD3 R22, P1, R22, UR12, RZ ;  /* 0x0000000c16167c10 */ /* 0x000fe4000ff3e0ff */
[----:B------:R-:W-:Y:S01]  /*8090*/  IADD3 R23, P2, R23, UR12, RZ ;  /* 0x0000000c17177c10 */ /* 0x000fe2000ff5e0ff */
[----:B------:R-:W3:Y:S01]  /*80a0*/  LDL.LU R189, [R1+0x14] ;  /* 0x0000140001bd7983 */ /* 0x000ee20000300800 */
[----:B------:R-:W-:Y:S02]  /*80b0*/  IADD3.X R160, R160, UR13, RZ, P1, !PT ;  /* 0x0000000da0a07c10 */ /* 0x000fe40008ffe4ff */
[----:B------:R-:W-:-:S02]  /*80c0*/  IADD3 R161, P1, R161, UR12, RZ ;  /* 0x0000000ca1a17c10 */ /* 0x000fc4000ff3e0ff */
[----:B------:R-:W-:Y:S02]  /*80d0*/  IADD3.X R162, R162, UR13, RZ, P2, !PT ;  /* 0x0000000da2a27c10 */ /* 0x000fe400097fe4ff */
[----:B------:R-:W-:Y:S02]  /*80e0*/  IADD3 R163, P2, R163, UR12, RZ ;  /* 0x0000000ca3a37c10 */ /* 0x000fe4000ff5e0ff */
[----:B------:R-:W-:Y:S02]  /*80f0*/  IADD3.X R174, R174, UR13, RZ, P1, !PT ;  /* 0x0000000daeae7c10 */ /* 0x000fe40008ffe4ff */
[----:B------:R-:W-:Y:S02]  /*8100*/  IADD3 R175, P1, R175, UR12, RZ ;  /* 0x0000000cafaf7c10 */ /* 0x000fe4000ff3e0ff */
        /* <DEDUP_REMOVED lines=9> */
[----:B------:R-:W-:Y:S01]  /*81a0*/  IADD3 R228, P2, R228, UR12, RZ ;  /* 0x0000000ce4e47c10 */ /* 0x000fe2000ff5e0ff */
[----:B------:R1:W-:Y:S01]  /*81b0*/  STS.U8 [R4+UR8+0xe80], R207 ;  /* 0x000e80cf04007988 */ /* 0x0003e20008000008 */
[----:B------:R-:W-:Y:S02]  /*81c0*/  IADD3.X R225, R225, UR13, RZ, P1, !PT ;  /* 0x0000000de1e17c10 */ /* 0x000fe40008ffe4ff */
[----:B------:R-:W-:Y:S01]  /*81d0*/  IADD3 R240, P1, R240, UR12, RZ ;  /* 0x0000000cf0f07c10 */ /* 0x000fe2000ff3e0ff */
[----:B------:R1:W-:Y:S01]  /*81e0*/  STS.U8 [R4+UR8+0xf80], R208 ;  /* 0x000f80d004007988 */ /* 0x0003e20008000008 */
[----:B------:R-:W-:Y:S02]  /*81f0*/  IADD3.X R227, R227, UR13, RZ, P2, !PT ;  /* 0x0000000de3e37c10 */ /* 0x000fe400097fe4ff */
[----:B------:R-:W-:Y:S01]  /*8200*/  IADD3 R242, P2, R242, UR12, RZ ;  /* 0x0000000cf2f27c10 */ /* 0x000fe2000ff5e0ff */
[----:B------:R1:W-:Y:S04]  /*8210*/  STS.U8 [R4+UR8+0x1080], R210 ;  /* 0x001080d204007988 */ /* 0x0003e80008000008 */
[----:B-1----:R-:W2:Y:S04]  /*8220*/  LDL.LU R207, [R1+0x5c] ;  /* 0x00005c0001cf7983 */ /* 0x002ea80000300800 */
[----:B------:R-:W4:Y:S01]  /*8230*/  LDL.LU R208, [R1+0x20] ;  /* 0x0000200001d07983 */ /* 0x000f220000300800 */
[----:B------:R-:W-:-:S03]  /*8240*/  IADD3.X R239, R239, UR13, RZ, P1, !PT ;  /* 0x0000000defef7c10 */ /* 0x000fc60008ffe4ff */
[----:B------:R-:W2:Y:S04]  /*8250*/  LDL.LU R210, [R1+0x54] ;  /* 0x0000540001d27983 */ /* 0x000ea80000300800 */
[----:B------:R1:W-:Y:S01]  /*8260*/  STS.U8 [R4+UR8+0x1180], R211 ;  /* 0x001180d304007988 */ /* 0x0003e20008000008 */
[----:B------:R-:W-:-:S03]  /*8270*/  IADD3.X R241, R241, UR13, RZ, P2, !PT ;  /* 0x0000000df1f17c10 */ /* 0x000fc600097fe4ff */
[----:B------:R1:W-:Y:S01]  /*8280*/  STS.U8 [R4+UR8+0x1280], R192 ;  /* 0x001280c004007988 */ /* 0x0003e20008000008 */
[----:B------:R-:W-:-:S03]  /*8290*/  IADD3 R249, P2, R249, UR12, RZ ;  /* 0x0000000cf9f97c10 */ /* 0x000fc6000ff5e0ff */
[----:B------:R1:W-:Y:S04]  /*82a0*/  STS.U8 [R4+UR8+0x1380], R187 ;  /* 0x001380bb04007988 */ /* 0x0003e80008000008 */
[----:B-1----:R-:W4:Y:S04]  /*82b0*/  LDL.LU R211, [R1+0x10] ;  /* 0x0000100001d37983 */ /* 0x002f280000300800 */
[----:B------:R-:W2:Y:S04]  /*82c0*/  LDL.LU R192, [R1+0x44] ;  /* 0x0000440001c07983 */ /* 0x000ea80000300800 */
[----:B------:R-:W4:Y:S04]  /*82d0*/  LDL.LU R187, [R1+0x3c] ;  /* 0x00003c0001bb7983 */ /* 0x000f280000300800 */
[----:B------:R1:W-:Y:S04]  /*82e0*/  STS.U8 [R4+UR8+0x1480], R193 ;  /* 0x001480c104007988 */ /* 0x0003e80008000008 */
[----:B------:R-:W-:Y:S04]  /*82f0*/  STS.U8 [R4+UR8+0xd80], R206 ;  /* 0x000d80ce04007988 */ /* 0x000fe80008000008 */
[----:B------:R1:W-:Y:S04]  /*8300*/  STS.U8 [R4+UR8+0x1580], R190 ;  /* 0x001580be04007988 */ /* 0x0003e80008000008 */
[----:B-1----:R-:W2:Y:S04]  /*8310*/  LDL.LU R193, [R1] ;  /* 0x0000000001c17983 */ /* 0x002ea80000300800 */
[----:B------:R-:W-:Y:S04]  /*8320*/  STS.U8 [R4+UR8+0xc80], R205 ;  /* 0x000c80cd04007988 */ /* 0x000fe80008000008 */
[----:B------:R-:W4:Y:S04]  /*8330*/  LDL.LU R190, [R1+0x34] ;  /* 0x0000340001be7983 */ /* 0x000f280000300800 */
[----:B------:R1:W-:Y:S04]  /*8340*/  STS.U8 [R4+UR8+0x1680], R191 ;  /* 0x001680bf04007988 */ /* 0x0003e80008000008 */
[----:B-1----:R-:W2:Y:S04]  /*8350*/  LDL.LU R191, [R1+0x24] ;  /* 0x0000240001bf7983 */ /* 0x002ea80000300800 */
[----:B------:R-:W4:Y:S04]  /*8360*/  LDL.LU R206, [R1+0x64] ;  /* 0x0000640001ce7983 */ /* 0x000f280000300800 */
[----:B------:R-:W4:Y:S01]  /*8370*/  LDL.LU R205, [R1+0x30] ;  /* 0x0000300001cd7983 */ /* 0x000f220000300800 */
[----:B0-----:R-:W-:-:S05]  /*8380*/  IADD3 R188, P1, R188, UR12, RZ ;  /* 0x0000000cbcbc7c10 */ /* 0x001fca000ff3e0ff */
[----:B------:R-:W-:Y:S04]  /*8390*/  STL [R1+0x4], R188 ;  /* 0x000004bc01007387 */ /* 0x000fe80000100800 */
[----:B------:R0:W-:Y:S04]  /*83a0*/  STL [R1+0xc], R249 ;  /* 0x00000cf901007387 */ /* 0x0001e80000100800 */
[----:B0-----:R-:W4:Y:S01]  /*83b0*/  LDL.LU R249, [R1+0x114] ;  /* 0x0001140001f97983 */ /* 0x001f220000300800 */
[----:B------:R-:W-:Y:S02]  /*83c0*/  IADD3 R20, P6, R20, UR12, RZ ;  /* 0x0000000c14147c10 */ /* 0x000fe4000ffde0ff */
[----:B------:R-:W-:-:S02]  /*83d0*/  IADD3 R3, P5, R3, UR12, RZ ;  /* 0x0000000c03037c10 */ /* 0x000fc4000ffbe0ff */
[----:B------:R-:W-:Y:S02]  /*83e0*/  IADD3 R153, P4, R153, UR12, RZ ;  /* 0x0000000c99997c10 */ /* 0x000fe4000ff9e0ff */
[----:B------:R-:W-:Y:S02]  /*83f0*/  IADD3 R152, P3, R152, UR12, RZ ;  /* 0x0000000c98987c10 */ /* 0x000fe4000ff7e0ff */
[----:B------:R-:W-:Y:S02]  /*8400*/  IADD3.X R156, R156, UR13, RZ, P6, !PT ;  /* 0x0000000d9c9c7c10 */ /* 0x000fe4000b7fe4ff */
[----:B------:R-:W-:Y:S02]  /*8410*/  IADD3.X R154, R154, UR13, RZ, P5, !PT ;  /* 0x0000000d9a9a7c10 */ /* 0x000fe4000affe4ff */
[----:B------:R-:W-:Y:S02]  /*8420*/  IADD3 R157, P6, R157, UR12, RZ ;  /* 0x0000000c9d9d7c10 */ /* 0x000fe4000ffde0ff */
[----:B------:R-:W-:-:S02]  /*8430*/  IADD3.X R166, R166, UR13, RZ, P4, !PT ;  /* 0x0000000da6a67c10 */ /* 0x000fc4000a7fe4ff */
[----:B------:R-:W-:Y:S02]  /*8440*/  IADD3 R155, P5, R155, UR12, RZ ;  /* 0x0000000c9b9b7c10 */ /* 0x000fe4000ffbe0ff */
[----:B------:R-:W-:Y:S02]  /*8450*/  IADD3.X R164, R164, UR13, RZ, P3, !PT ;  /* 0x0000000da4a47c10 */ /* 0x000fe40009ffe4ff */
[----:B------:R-:W-:Y:S02]  /*8460*/  IADD3 R167, P4, R167, UR12, RZ ;  /* 0x0000000ca7a77c10 */ /* 0x000fe4000ff9e0ff */
[----:B------:R-:W-:Y:S02]  /*8470*/  IADD3 R165, P3, R165, UR12, RZ ;  /* 0x0000000ca5a57c10 */ /* 0x000fe4000ff7e0ff */
[----:B------:R-:W-:Y:S02]  /*8480*/  IADD3.X R170, R170, UR13, RZ, P6, !PT ;  /* 0x0000000daaaa7c10 */ /* 0x000fe4000b7fe4ff */
[----:B------:R-:W-:-:S02]  /*8490*/  IADD3.X R168, R168, UR13, RZ, P5, !PT ;  /* 0x0000000da8a87c10 */ /* 0x000fc4000affe4ff */
[----:B------:R-:W-:Y:S02]  /*84a0*/  IADD3 R171, P6, R171, UR12, RZ ;  /* 0x0000000cabab7c10 */ /* 0x000fe4000ffde0ff */
[----:B------:R-:W-:Y:S02]  /*84b0*/  IADD3.X R180, R180, UR13, RZ, P4, !PT ;  /* 0x0000000db4b47c10 */ /* 0x000fe4000a7fe4ff */
[----:B------:R-:W-:Y:S02]  /*84c0*/  IADD3 R169, P5, R169, UR12, RZ ;  /* 0x0000000ca9a97c10 */ /* 0x000fe4000ffbe0ff */
[----:B------:R-:W-:Y:S02]  /*84d0*/  IADD3.X R178, R178, UR13, RZ, P3, !PT ;  /* 0x0000000db2b27c10 */ /* 0x000fe40009ffe4ff */
[----:B------:R-:W-:Y:S02]  /*84e0*/  IADD3 R181, P4, R181, UR12, RZ ;  /* 0x0000000cb5b57c10 */ /* 0x000fe4000ff9e0ff */
[----:B------:R-:W-:-:S02]  /*84f0*/  IADD3 R179, P3, R179, UR12, RZ ;  /* 0x0000000cb3b37c10 */ /* 0x000fc4000ff7e0ff */
[----:B------:R-:W-:Y:S02]  /*8500*/  IADD3.X R184, R184, UR13, RZ, P6, !PT ;  /* 0x0000000db8b87c10 */ /* 0x000fe4000b7fe4ff */
[----:B------:R-:W-:Y:S02]  /*8510*/  IADD3.X R182, R182, UR13, RZ, P5, !PT ;  /* 0x0000000db6b67c10 */ /* 0x000fe4000affe4ff */
[----:B------:R-:W-:Y:S02]  /*8520*/  IADD3 R185, P6, R185, UR12, RZ ;  /* 0x0000000cb9b97c10 */ /* 0x000fe4000ffde0ff */
[----:B------:R-:W-:Y:S02]  /*8530*/  IADD3.X R13, R13, UR13, RZ, P4, !PT ;  /* 0x0000000d0d0d7c10 */ /* 0x000fe4000a7fe4ff */
[----:B------:R-:W-:Y:S02]  /*8540*/  IADD3 R183, P5, R183, UR12, RZ ;  /* 0x0000000cb7b77c10 */ /* 0x000fe4000ffbe0ff */
[----:B------:R-:W-:-:S02]  /*8550*/  IADD3.X R14, R14, UR13, RZ, P3, !PT ;  /* 0x0000000d0e0e7c10 */ /* 0x000fc40009ffe4ff */
        /* <DEDUP_REMOVED lines=17> */
[----:B------:R-:W-:Y:S01]  /*8670*/  IADD3 R244, P3, R244, UR12, RZ ;  /* 0x0000000cf4f47c10 */ /* 0x000fe2000ff7e0ff */
[----:B------:R0:W-:Y:S01]  /*8680*/  STS.U8 [R4+UR8+0xb80], R204 ;  /* 0x000b80cc04007988 */ /* 0x0001e20008000008 */
[----:B------:R-:W-:-:S02]  /*8690*/  IADD3.X R235, R235, UR13, RZ, P6, !PT ;  /* 0x0000000debeb7c10 */ /* 0x000fc4000b7fe4ff */
[----:B------:R-:W-:Y:S01]  /*86a0*/  IADD3.X R233, R233, UR13, RZ, P5, !PT ;  /* 0x0000000de9e97c10 */ /* 0x000fe2000affe4ff */
[----:B------:R1:W-:Y:S01]  /*86b0*/  STS.U8 [R4+UR8+0xa80], R203 ;  /* 0x000a80cb04007988 */ /* 0x0003e20008000008 */
[----:B------:R-:W-:Y:S02]  /*86c0*/  IADD3 R250, P6, R250, UR12, RZ ;  /* 0x0000000cfafa7c10 */ /* 0x000fe4000ffde0ff */
[----:B------:R-:W-:Y:S01]  /*86d0*/  IADD3.X R245, R245, UR13, RZ, P4, !PT ;  /* 0x0000000df5f57c10 */ /* 0x000fe2000a7fe4ff */
[----:B------:R2:W-:Y:S01]  /*86e0*/  STS.U8 [R4+UR8+0x980], R202 ;  /* 0x000980ca04007988 */ /* 0x0005e20008000008 */
[----:B------:R-:W-:Y:S02]  /*86f0*/  IADD3 R248, P5, R248, UR12, RZ ;  /* 0x0000000cf8f87c10 */ /* 0x000fe4000ffbe0ff */
[----:B------:R-:W-:Y:S01]  /*8700*/  IADD3.X R243, R243, UR13, RZ, P3, !PT ;  /* 0x0000000df3f37c10 */ /* 0x000fe20009ffe4ff */
[----:B0-----:R-:W4:Y:S01]  /*8710*/  LDL.LU R204, [R1+0x74] ;  /* 0x0000740001cc7983 */ /* 0x001f220000300800 */
[----:B------:R-:W-:-:S02]  /*8720*/  IADD3 R19, P4, R19, UR12, RZ ;  /* 0x0000000c13137c10 */ /* 0x000fc4000ff9e0ff */
[----:B---3--:R-:W-:Y:S01]  /*8730*/  IADD3 R189, P3, R189, UR12, RZ ;  /* 0x0000000cbdbd7c10 */ /* 0x008fe2000ff7e0ff */
[----:B-1----:R-:W3:Y:S01]  /*8740*/  LDL.LU R203, [R1+0x40] ;  /* 0x0000400001cb7983 */ /* 0x002ee20000300800 */
[----:B------:R-:W-:-:S03]  /*8750*/  IADD3.X R247, R247, UR13, RZ, P5, !PT ;  /* 0x0000000df7f77c10 */ /* 0x000fc6000affe4ff */
[----:B------:R0:W-:Y:S01]  /*8760*/  STS.U8 [R4+UR8+0x1f80], R209 ;  /* 0x001f80d104007988 */ /* 0x0001e20008000008 */
[----:B--2---:R-:W-:-:S03]  /*8770*/  IADD3 R191, P5, R191, UR12, RZ ;  /* 0x0000000cbfbf7c10 */ /* 0x004fc6000ffbe0ff */
[----:B------:R-:W2:Y:S04]  /*8780*/  LDL.LU R202, [R1+0x7c] ;  /* 0x00007c0001ca7983 */ /* 0x000ea80000300800 */
[----:B0-----:R-:W2:Y:S04]  /*8790*/  LDL.LU R209, [R1+0x84] ;  /* 0x0000840001d17983 */ /* 0x001ea80000300800 */
[----:B------:R-:W2:Y:S04]  /*87a0*/  LDL.LU R188, [R1+0x50] ;  /* 0x0000500001bc7983 */ /* 0x000ea80000300800 */
[----:B------:R0:W-:Y:S04]  /*87b0*/  STL [R1+0x1c], R19 ;  /* 0x00001c1301007387 */ /* 0x0001e80000100800 */
[----:B------:R1:W-:Y:S04]  /*87c0*/  STL [R1+0x14], R189 ;  /* 0x000014bd01007387 */ /* 0x0003e80000100800 */
[----:B0-----:R-:W3:Y:S04]  /*87d0*/  LDL.LU R19, [R1+0x110] ;  /* 0x0001100001137983 */ /* 0x001ee80000300800 */
[----:B-1----:R-:W2:Y:S01]  /*87e0*/  LDL.LU R189, [R1+0x94] ;  /* 0x0000940001bd7983 */ /* 0x002ea20000300800 */
[----:B----4-:R-:W-:-:S02]  /*87f0*/  IADD3.X R249, R249, UR13, RZ, P6, !PT ;  /* 0x0000000df9f97c10 */ /* 0x010fc4000b7fe4ff */
[----:B------:R-:W-:-:S05]  /*8800*/  IADD3 R2, P6, R2, UR12, RZ ;  /* 0x0000000c02027c10 */ /* 0x000fca000ffde0ff */
[----:B------:R0:W-:Y:S04]  /*8810*/  STL [R1+0x2c], R2 ;  /* 0x00002c0201007387 */ /* 0x0001e80000100800 */
[----:B------:R-:W-:Y:S04]  /*8820*/  STL [R1+0x24], R191 ;  /* 0x000024bf01007387 */ /* 0x000fe80000100800 */
[----:B0-----:R-:W4:Y:S01]  /*8830*/  LDL.LU R2, [R1+0x10c] ;  /* 0x00010c0001027983 */ /* 0x001f220000300800 */
[----:B------:R-:W-:-:S04]  /*8840*/  IADD3 R21, P0, R21, UR12, RZ ;  /* 0x0000000c15157c10 */ /* 0x000fc8000ff1e0ff */
[----:B------:R-:W-:Y:S02]  /*8850*/  IADD3.X R158, R158, UR13, RZ, P0, !PT ;  /* 0x0000000d9e9e7c10 */ /* 0x000fe400087fe4ff */
        /* <DEDUP_REMOVED lines=10> */
[----:B------:R-:W-:Y:S02]  /*8900*/  IADD3 R252, P0, R252, UR12, RZ ;  /* 0x0000000cfcfc7c10 */ /* 0x000fe4000ff1e0ff */
[----:B------:R-:W-:Y:S02]  /*8910*/  IADD3.X R18, R18, UR13, RZ, P2, !PT ;  /* 0x0000000d12127c10 */ /* 0x000fe400097fe4ff */
[----:B------:R-:W-:Y:S02]  /*8920*/  IADD3.X R251, R251, UR13, RZ, P0, !PT ;  /* 0x0000000dfbfb7c10 */ /* 0x000fe400087fe4ff */
[----:B------:R-:W-:Y:S02]  /*8930*/  IADD3 R190, P0, R190, UR12, RZ ;  /* 0x0000000cbebe7c10 */ /* 0x000fe4000ff1e0ff */
[----:B------:R-:W-:-:S02]  /*8940*/  IADD3.X R193, R193, UR13, RZ, P1, !PT ;  /* 0x0000000dc1c17c10 */ /* 0x000fc40008ffe4ff */
[----:B------:R-:W-:Y:S01]  /*8950*/  IADD3 R187, P1, R187, UR12, RZ ;  /* 0x0000000cbbbb7c10 */ /* 0x000fe2000ff3e0ff */
[----:B------:R-:W-:Y:S01]  /*8960*/  STL [R1+0x34], R190 ;  /* 0x000034be01007387 */ /* 0x000fe20000100800 */
[----:B------:R-:W-:Y:S02]  /*8970*/  IADD3.X R211, R211, UR13, RZ, P3, !PT ;  /* 0x0000000dd3d37c10 */ /* 0x000fe40009ffe4ff */
[----:B------:R-:W-:Y:S01]  /*8980*/  IADD3 R192, P2, R192, UR12, RZ ;  /* 0x0000000cc0c07c10 */ /* 0x000fe2000ff5e0ff */
[----:B------:R0:W-:Y:S01]  /*8990*/  STL [R1+0x8], R18 ;  /* 0x0000081201007387 */ /* 0x0001e20000100800 */
[----:B------:R-:W-:-:S03]  /*89a0*/  IADD3.X R5, R5, UR13, RZ, P4, !PT ;  /* 0x0000000d05057c10 */ /* 0x000fc6000a7fe4ff */
[----:B------:R-:W-:Y:S04]  /*89b0*/  STL [R1], R193 ;  /* 0x000000c101007387 */ /* 0x000fe80000100800 */
[----:B0-----:R-:W2:Y:S04]  /*89c0*/  LDL.LU R18, [R1+0x108] ;  /* 0x0001080001127983 */ /* 0x001ea80000300800 */
[----:B------:R0:W-:Y:S01]  /*89d0*/  STL [R1+0x3c], R187 ;  /* 0x00003cbb01007387 */ /* 0x0001e20000100800 */
[----:B----4-:R-:W-:-:S03]  /*89e0*/  IADD3 R2, P3, R2, UR12, RZ ;  /* 0x0000000c02027c10 */ /* 0x010fc6000ff7e0ff */
[----:B------:R-:W-:Y:S01]  /*89f0*/  STS.U8 [R4+UR8+0x1780], R194 ;  /* 0x001780c204007988 */ /* 0x000fe20008000008 */
[----:B------:R-:W-:Y:S01]  /*8a00*/  IADD3 R210, P4, R210, UR12, RZ ;  /* 0x0000000cd2d27c10 */ /* 0x000fe2000ff9e0ff */
[----:B------:R-:W-:Y:S01]  /*8a10*/  UMOV UR5, 0xc0000010 ;  /* 0xc000001000057882 */ /* 0x000fe20000000000 */
[----:B------:R-:W-:Y:S01]  /*8a20*/  IADD3.X R7, R7, UR13, RZ, P6, !PT ;  /* 0x0000000d07077c10 */ /* 0x000fe2000b7fe4ff */
[----:B------:R1:W-:Y:S01]  /*8a30*/  STL [R1+0x4c], R2 ;  /* 0x00004c0201007387 */ /* 0x0003e20000100800 */
[----:B------:R-:W-:Y:S01]  /*8a40*/  IADD3.X R208, R208, UR13, RZ, P5, !PT ;  /* 0x0000000dd0d07c10 */ /* 0x000fe2000affe4ff */
[----:B------:R-:W-:Y:S01]  /*8a50*/  UMOV UR7, 0xc0000010 ;  /* 0xc000001000077882 */ /* 0x000fe20000000000 */
[----:B------:R-:W-:Y:S01]  /*8a60*/  IADD3.X R205, R205, UR13, RZ, P0, !PT ;  /* 0x0000000dcdcd7c10 */ /* 0x000fe200087fe4ff */
[----:B------:R-:W-:Y:S01]  /*8a70*/  STL [R1+0x44], R192 ;  /* 0x000044c001007387 */ /* 0x000fe20000100800 */
[----:B------:R-:W-:Y:S01]  /*8a80*/  IADD3.X R8, R8, UR13, RZ, P1, !PT ;  /* 0x0000000d08087c10 */ /* 0x000fe20008ffe4ff */
[----:B0-----:R-:W0:Y:S02]  /*8a90*/  LDC R187, c[0x0][0x238] ;  /* 0x00008e00ffbb7b82 */ /* 0x001e240000000800 */
[----:B-1----:R-:W4:Y:S04]  /*8aa0*/  LDL.LU R2, [R1+0x104] ;  /* 0x0001040001027983 */ /* 0x002f280000300800 */
[----:B------:R-:W-:Y:S04]  /*8ab0*/  STL [R1+0x10], R211 ;  /* 0x000010d301007387 */ /* 0x000fe80000100800 */
[----:B------:R1:W-:Y:S04]  /*8ac0*/  STL [R1+0x18], R5 ;  /* 0x0000180501007387 */ /* 0x0003e80000100800 */
[----:B-1----:R-:W3:Y:S01]  /*8ad0*/  LDL.LU R5, [R1+0x100] ;  /* 0x0001000001057983 */ /* 0x002ee20000300800 */
[----:B------:R-:W-:-:S02]  /*8ae0*/  IADD3 R207, P5, R207, UR12, RZ ;  /* 0x0000000ccfcf7c10 */ /* 0x000fc4000ffbe0ff */
[----:B------:R-:W-:Y:S01]  /*8af0*/  IADD3 R206, P6, R206, UR12, RZ ;  /* 0x0000000ccece7c10 */ /* 0x000fe2000ffde0ff */
[----:B------:R-:W-:Y:S04]  /*8b00*/  STL [R1+0x54], R210 ;  /* 0x000054d201007387 */ /* 0x000fe80000100800 */
[----:B------:R1:W-:Y:S04]  /*8b10*/  STL [R1+0x28], R7 ;  /* 0x0000280701007387 */ /* 0x0003e80000100800 */
[----:B------:R-:W-:Y:S04]  /*8b20*/  STL [R1+0x20], R208 ;  /* 0x000020d001007387 */ /* 0x000fe80000100800 */
[----:B-1----:R-:W4:Y:S04]  /*8b30*/  LDL.LU R7, [R1+0xfc] ;  /* 0x0000fc0001077983 */ /* 0x002f280000300800 */
[----:B------:R-:W-:Y:S01]  /*8b40*/  STL [R1+0x5c], R207 ;  /* 0x00005ccf01007387 */ /* 0x000fe20000100800 */
[----:B---3--:R-:W-:-:S05]  /*8b50*/  IADD3 R5, P0, R5, UR12, RZ ;  /* 0x0000000c05057c10 */ /* 0x008fca000ff1e0ff */
[----:B------:R1:W-:Y:S04]  /*8b60*/  STL [R1+0x6c], R5 ;  /* 0x00006c0501007387 */ /* 0x0003e80000100800 */
[----:B------:R-:W-:Y:S04]  /*8b70*/  STL [R1+0x64], R206 ;  /* 0x000064ce01007387 */ /* 0x000fe80000100800 */
[----:B-1----:R-:W3:Y:S04]  /*8b80*/  LDL.LU R5, [R1+0xf8] ;  /* 0x0000f80001057983 */ /* 0x002ee80000300800 */
[----:B------:R-:W-:Y:S04]  /*8b90*/  STL [R1+0x30], R205 ;  /* 0x000030cd01007387 */ /* 0x000fe80000100800 */
[----:B------:R1:W-:Y:S04]  /*8ba0*/  STL [R1+0x38], R8 ;  /* 0x0000380801007387 */ /* 0x0003e80000100800 */
[----:B-1----:R-:W4:Y:S01]  /*8bb0*/  LDL.LU R8, [R1+0xf4] ;  /* 0x0000f40001087983 */ /* 0x002f220000300800 */
[----:B------:R-:W-:-:S02]  /*8bc0*/  IADD3 R204, P1, R204, UR12, RZ ;  /* 0x0000000ccccc7c10 */ /* 0x000fc4000ff3e0ff */
[----:B------:R-:W-:Y:S02]  /*8bd0*/  IADD3.X R19, R19, UR13, RZ, P3, !PT ;  /* 0x0000000d13137c10 */ /* 0x000fe40009ffe4ff */
[----:B------:R-:W-:Y:S01]  /*8be0*/  IADD3.X R203, R203, UR13, RZ, P2, !PT ;  /* 0x0000000dcbcb7c10 */ /* 0x000fe200097fe4ff */
[----:B------:R-:W-:Y:S01]  /*8bf0*/  STL [R1+0x74], R204 ;  /* 0x000074cc01007387 */ /* 0x000fe20000100800 */
[----:B--2---:R-:W-:Y:S02]  /*8c00*/  IADD3 R202, P2, R202, UR12, RZ ;  /* 0x0000000ccaca7c10 */ /* 0x004fe4000ff5e0ff */
[----:B------:R-:W-:Y:S01]  /*8c10*/  IADD3.X R188, R188, UR13, RZ, P4, !PT ;  /* 0x0000000dbcbc7c10 */ /* 0x000fe2000a7fe4ff */
[----:B------:R1:W-:Y:S01]  /*8c20*/  STL [R1+0x48], R19 ;  /* 0x0000481301007387 */ /* 0x0003e20000100800 */
[----:B------:R-:W-:-:S03]  /*8c30*/  IADD3 R209, P3, R209, UR12, RZ ;  /* 0x0000000cd1d17c10 */ /* 0x000fc6000ff7e0ff */
[----:B------:R-:W-:Y:S01]  /*8c40*/  STL [R1+0x40], R203 ;  /* 0x000040cb01007387 */ /* 0x000fe20000100800 */
[----:B------:R-:W-:-:S03]  /*8c50*/  IADD3.X R18, R18, UR13, RZ, P5, !PT ;  /* 0x0000000d12127c10 */ /* 0x000fc6000affe4ff */
[----:B-1----:R-:W2:Y:S04]  /*8c60*/  LDL.LU R19, [R1+0xf0] ;  /* 0x0000f00001137983 */ /* 0x002ea80000300800 */
[----:B------:R-:W-:Y:S01]  /*8c70*/  STL [R1+0x7c], R202 ;  /* 0x00007cca01007387 */ /* 0x000fe20000100800 */
[----:B----4-:R-:W-:-:S05]  /*8c80*/  IADD3 R8, P4, R8, UR12, RZ ;  /* 0x0000000c08087c10 */ /* 0x010fca000ff9e0ff */
[----:B------:R1:W-:Y:S04]  /*8c90*/  STL [R1+0x8c], R8 ;  /* 0x00008c0801007387 */ /* 0x0003e80000100800 */
[----:B------:R-:W-:Y:S04]  /*8ca0*/  STL [R1+0x84], R209 ;  /* 0x000084d101007387 */ /* 0x000fe80000100800 */
[----:B-1----:R-:W4:Y:S04]  /*8cb0*/  LDL.LU R8, [R1+0xec] ;  /* 0x0000ec0001087983 */ /* 0x002f280000300800 */
[----:B------:R-:W-:Y:S04]  /*8cc0*/  STL [R1+0x50], R188 ;  /* 0x000050bc01007387 */ /* 0x000fe80000100800 */
[----:B------:R1:W-:Y:S04]  /*8cd0*/  STL [R1+0x58], R18 ;  /* 0x0000581201007387 */ /* 0x0003e80000100800 */
[----:B-1----:R-:W3:Y:S01]  /*8ce0*/  LDL.LU R18, [R1+0xe8] ;  /* 0x0000e80001127983 */ /* 0x002ee20000300800 */
[----:B--2---:R-:W-:-:S02]  /*8cf0*/  IADD3.X R19, R19, UR13, RZ, P6, !PT ;  /* 0x0000000d13137c10 */ /* 0x004fc4000b7fe4ff */
[----:B------:R-:W-:Y:S02]  /*8d00*/  IADD3 R189, P5, R189, UR12, RZ ;  /* 0x0000000cbdbd7c10 */ /* 0x000fe4000ffbe0ff */
[----:B------:R-:W-:Y:S01]  /*8d10*/  IADD3.X R2, R2, UR13, RZ, P0, !PT ;  /* 0x0000000d02027c10 */ /* 0x000fe200087fe4ff */
[----:B------:R1:W-:Y:S04]  /*8d20*/  STL [R1+0x60], R19 ;  /* 0x0000601301007387 */ /* 0x0003e80000100800 */
[----:B-1----:R-:W2:Y:S04]  /*8d30*/  LDL.LU R19, [R1+0xe4] ;  /* 0x0000e40001137983 */ /* 0x002ea80000300800 */
[----:B------:R-:W-:Y:S04]  /*8d40*/  STL [R1+0x94], R189 ;  /* 0x000094bd01007387 */ /* 0x000fe80000100800 */
[----:B------:R1:W-:Y:S04]  /*8d50*/  STL [R1+0x68], R2 ;  /* 0x0000680201007387 */ /* 0x0003e80000100800 */
[----:B-1----:R1:W5:Y:S01]  /*8d60*/  LDL.LU R2, [R1+0xe0] ;  /* 0x0000e00001027983 */ /* 0x0023620000300800 */
[----:B------:R-:W-:-:S03]  /*8d70*/  IADD3.X R7, R7, UR13, RZ, P2, !PT ;  /* 0x0000000d07077c10 */ /* 0x000fc600097fe4ff */
[----:B------:R-:W-:Y:S04]  /*8d80*/  STS.U8 [R4+UR8+0x1880], R195 ;  /* 0x001880c304007988 */ /* 0x000fe80008000008 */
[----:B------:R-:W-:Y:S04]  /*8d90*/  STS.U8 [R4+UR8+0x1980], R196 ;  /* 0x001980c404007988 */ /* 0x000fe80008000008 */
[----:B------:R-:W-:Y:S04]  /*8da0*/  STS.U8 [R4+UR8+0x1a80], R197 ;  /* 0x001a80c504007988 */ /* 0x000fe80008000008 */
[----:B------:R-:W-:Y:S04]  /*8db0*/  STS.U8 [R4+UR8+0x1b80], R198 ;  /* 0x001b80c604007988 */ /* 0x000fe80008000008 */
[----:B------:R-:W-:Y:S04]  /*8dc0*/  STS.U8 [R4+UR8+0x1c80], R199 ;  /* 0x001c80c704007988 */ /* 0x000fe80008000008 */
[----:B------:R-:W-:Y:S04]  /*8dd0*/  STS.U8 [R4+UR8+0x1d80], R200 ;  /* 0x001d80c804007988 */ /* 0x000fe80008000008 */
[----:B------:R-:W-:Y:S01]  /*8de0*/  STS.U8 [R4+UR8+0x1e80], R201 ;  /* 0x001e80c904007988 */ /* 0x000fe20008000008 */
[----:B------:R0:W-:Y:S06]  /*8df0*/  MEMBAR.ALL.CTA ;  /* 0x0000000000007992 */ /* 0x0001ec0000008000 */
[----:B0-----:R-:W0:Y:S02]  /*8e00*/  FENCE.VIEW.ASYNC.S ;  /* 0x00000000000073c6 */ /* 0x001e240000000000 */
[----:B0-----:R-:W-:Y:S06]  /*8e10*/  BAR.SYNC.DEFER_BLOCKING 0x0 ;  /* 0x0000000000007b1d */ /* 0x001fec0000010000 */
[----:B------:R-:W-:-:S06]  /*8e20*/  WARPGROUP.ARRIVE ;  /* 0x00000000000079c5 */ /* 0x000fcc0000000000 */
[----:B------:R-:W-:Y:S01]  /*8e30*/  QGMMA.64x256x32.F32.E5M2.E5M2 R24, gdesc[UR4], R24, gsb0 ;  /* 0x03e00000041879f3 */ /* 0x000fe20008003818 */
[----:B---3--:R-:W-:-:S05]  /*8e40*/  IADD3.X R18, R18, UR13, RZ, P1, !PT ;  /* 0x0000000d12127c10 */ /* 0x008fca0008ffe4ff */
[----:B------:R0:W-:Y:S04]  /*8e50*/  STL [R1+0x70], R18 ;  /* 0x0000701201007387 */ /* 0x0001e80000100800 */
[----:B0-----:R-:W3:Y:S04]  /*8e60*/  LDL.LU R18, [R1+0xdc] ;  /* 0x0000dc0001127983 */ /* 0x001ee80000300800 */
[----:B------:R0:W-:Y:S04]  /*8e70*/  STL [R1+0x78], R7 ;  /* 0x0000780701007387 */ /* 0x0001e80000100800 */
[----:B0-----:R-:W3:Y:S01]  /*8e80*/  LDL.LU R7, [R1+0xd8] ;  /* 0x0000d80001077983 */ /* 0x001ee20000300800 */
[----:B--2---:R-:W-:-:S02]  /*8e90*/  IADD3.X R19, R19, UR13, RZ, P3, !PT ;  /* 0x0000000d13137c10 */ /* 0x004fc40009ffe4ff */
[----:B------:R-:W-:-:S03]  /*8ea0*/  IADD3.X R5, R5, UR13, RZ, P4, !PT ;  /* 0x0000000d05057c10 */ /* 0x000fc6000a7fe4ff */
[----:B------:R0:W-:Y:S04]  /*8eb0*/  STL [R1+0x80], R19 ;  /* 0x0000801301007387 */ /* 0x0001e80000100800 */
[----:B0-----:R1:W5:Y:S04]  /*8ec0*/  LDL.LU R19, [R1+0xd4] ;  /* 0x0000d40001137983 */ /* 0x0013680000300800 */
[----:B------:R0:W-:Y:S02]  /*8ed0*/  STL [R1+0x88], R5 ;  /* 0x0000880501007387 */ /* 0x0001e40000100800 */
[----:B0-----:R-:W0:Y:S01]  /*8ee0*/  S2R R5, SR_TID.X ;  /* 0x0000000000057919 */ /* 0x001e220000002100 */
[----:B------:R-:W-:-:S05]  /*8ef0*/  VIADD R6, R6, 0xffffffff ;  /* 0xffffffff06067836 */ /* 0x000fca0000000000 */
[----:B------:R-:W-:Y:S01]  /*8f00*/  ISETP.NE.U32.AND P0, PT, R6, RZ, PT ;  /* 0x000000ff0600720c */ /* 0x000fe20003f05070 */
[----:B------:R-:W-:Y:S01]  /*8f10*/  IMAD.SHL.U32 R187, R187, 0x20, RZ ;  /* 0x00000020bbbb7824 */ /* 0x000fe200078e00ff */
[----:B------:R-:W-:-:S04]  /*8f20*/  UIADD3 UR9, UR9, -0x20, URZ ;  /* 0xffffffe009097890 */ /* 0x000fc8000fffe03f */
[----:B----4-:R-:W-:Y:S01]  /*8f30*/  IADD3 R8, P6, R187, R8, RZ ;  /* 0x00000008bb087210 */ /* 0x010fe20007fde0ff */
[----:B------:R-:W-:Y:S02]  /*8f40*/  WARPGROUP.DEPBAR.LE gsb0, 0x0 ;  /* 0x00008000000079c5 */ /* 0x000fe40000010000 */
[----:B0-----:R-:W-:Y:S02]  /*8f50*/  LOP3.LUT R5, R5, 0x1f, RZ, 0xc0, !PT ;  /* 0x0000001f05057812 */ /* 0x001fe400078ec0ff */
[----:B---3--:R-:W-:-:S05]  /*8f60*/  IADD3.X R18, R18, UR13, RZ, P5, !PT ;  /* 0x0000000d12127c10 */ /* 0x008fca000affe4ff */
[----:B------:R0:W-:Y:S02]  /*8f70*/  STL [R1+0x90], R18 ;  /* 0x0000901201007387 */ /* 0x0001e40000100800 */
[----:B0-----:R-:W0:Y:S01]  /*8f80*/  S2R R18, SR_TID.X ;  /* 0x0000000000127919 */ /* 0x001e220000002100 */
[----:B------:R-:W-:Y:S02]  /*8f90*/  LEA.HI.X.SX32 R7, R187, R7, 0x1, P6 ;  /* 0x00000007bb077211 */ /* 0x000fe400030f0eff */
[----:B0-----:R-:W-:-:S04]  /*8fa0*/  SHF.R.U32.HI R18, RZ, 0x6, R18 ;  /* 0x00000006ff127819 */ /* 0x001fc80000011612 */
[----:B------:R-:W-:Y:S01]  /*8fb0*/  SGXT.U32 R18, R18, 0x1 ;  /* 0x000000011212781a */ /* 0x000fe20000000000 */
[----:B-1----:R-:W-:Y:S06]  /*8fc0*/  @P0 BRA `(.L_x_1) ;  /* 0xffffffc800100947 */ /* 0x002fec000383ffff */
.L_x_0:
[----:B------:R-:W0:Y:S01]  /*8fd0*/  S2R R4, SR_TID.X ;  /* 0x0000000000047919 */ /* 0x000e220000002100 */
[----:B------:R-:W-:Y:S01]  /*8fe0*/  F2FP.SATFINITE.E5M2.F32.PACK_AB_MERGE_C R24, R25, R24, RZ ;  /* 0x000000181918723e */ /* 0x000fe200048060ff */
[----:B------:R-:W-:Y:S01]  /*8ff0*/  ULDC UR4, c[0x0][0x244] ;  /* 0x0000910000047ab9 */ /* 0x000fe20000000800 */
[----:B------:R-:W-:Y:S01]  /*9000*/  F2FP.SATFINITE.E5M2.F32.PACK_AB_MERGE_C R28, R29, R28, RZ ;  /* 0x0000001c1d1c723e */ /* 0x000fe200048060ff */
[----:B------:R-:W1:Y:S01]  /*9010*/  S2R R187, SR_TID.X ;  /* 0x0000000000bb7919 */ /* 0x000e620000002100 */
[----:B------:R-:W-:Y:S01]  /*9020*/  F2FP.SATFINITE.E5M2.F32.PACK_AB_MERGE_C R32, R33, R32, RZ ;  /* 0x000000202120723e */ /* 0x000fe200048060ff */
[----:B------:R-:W-:Y:S01]  /*9030*/  ULDC.64 UR6, c[0x0][0x228] ;  /* 0x00008a0000067ab9 */ /* 0x000fe20000000a00 */
[----:B------:R-:W-:Y:S01]  /*9040*/  F2FP.SATFINITE.E5M2.F32.PACK_AB_MERGE_C R42, R43, R42, RZ ;  /* 0x0000002a2b2a723e */ /* 0x000fe200048060ff */
[----:B------:R-:W2:Y:S01]  /*9050*/  S2R R189, SR_TID.X ;  /* 0x0000000000bd7919 */ /* 0x000ea20000002100 */
[----:B------:R-:W-:Y:S01]  /*9060*/  F2FP.SATFINITE.E5M2.F32.PACK_AB_MERGE_C R46, R47, R46, RZ ;  /* 0x0000002e2f2e723e */ /* 0x000fe200048060ff */
[----:B------:R-:W-:Y:S01]  /*9070*/  ULDC UR9, c[0x0][0x22c] ;  /* 0x00008b0000097ab9 */ /* 0x000fe20000000800 */
[----:B------:R-:W-:Y:S01]  /*9080*/  F2FP.SATFINITE.E5M2.F32.PACK_AB_MERGE_C R50, R51, R50, RZ ;  /* 0x000000323332723e */ /* 0x000fe200048060ff */
[----:B------:R-:W3:Y:S01]  /*9090*/  LDL.LU R171, [R1+0x9c] ;  /* 0x00009c0001ab7983 */ /* 0x000ee20000300800 */
[----:B------:R-:W-:-:S02]  /*90a0*/  F2FP.SATFINITE.E5M2.F32.PACK_AB_MERGE_C R26, R27, R26, RZ ;  /* 0x0000001a1b1a723e */ /* 0x000fc400048060ff */
[----:B------:R-:W-:Y:S02]  /*90b0*/  F2FP.SATFINITE.E5M2.F32.PACK_AB_MERGE_C R30, R31, R30, RZ ;  /* 0x0000001e1f1e723e */ /* 0x000fe400048060ff */
[----:B------:R-:W-:Y:S02]  /*90c0*/  F2FP.SATFINITE.E5M2.F32.PACK_AB_MERGE_C R34, R35, R34, RZ ;  /* 0x000000222322723e */ /* 0x000fe400048060ff */
[----:B------:R-:W-:Y:S02]  /*90d0*/  F2FP.SATFINITE.E5M2.F32.PACK_AB_MERGE_C R40, R41, R40, RZ ;  /* 0x000000282928723e */ /* 0x000fe400048060ff */
[----:B------:R-:W-:Y:S02]  /*90e0*/  F2FP.SATFINITE.E5M2.F32.PACK_AB_MERGE_C R44, R45, R44, RZ ;  /* 0x0000002c2d2c723e */ /* 0x000fe400048060ff */
[----:B------:R-:W-:Y:S02]  /*90f0*/  F2FP.SATFINITE.E5M2.F32.PACK_AB_MERGE_C R48, R49, R48, RZ ;  /* 0x000000303130723e */ /* 0x000fe400048060ff */
[----:B------:R-:W-:-:S02]  /*9100*/  LOP3.LUT R10, R24, 0xffff, RZ, 0xc0, !PT ;  /* 0x0000ffff180a7812 */ /* 0x000fc400078ec0ff */
[----:B------:R-:W-:Y:S02]  /*9110*/  LOP3.LUT R15, R28, 0xffff, RZ, 0xc0, !PT ;  /* 0x0000ffff1c0f7812 */ /* 0x000fe400078ec0ff */
[----:B------:R-:W-:Y:S02]  /*9120*/  LOP3.LUT R154, R32, 0xffff, RZ, 0xc0, !PT ;  /* 0x0000ffff209a7812 */ /* 0x000fe400078ec0ff */
[----:B------:R-:W-:Y:S01]  /*9130*/  LOP3.LUT R21, R42, 0xffff, RZ, 0xc0, !PT ;  /* 0x0000ffff2a157812 */ /* 0x000fe200078ec0ff */
[----:B0-----:R-:W-:Y:S01]  /*9140*/  IMAD.SHL.U32 R3, R4, 0x80, RZ ;  /* 0x0000008004037824 */ /* 0x001fe200078e00ff */
[----:B------:R-:W-:Y:S01]  /*9150*/  LOP3.LUT R46, R46, 0xffff, RZ, 0xc0, !PT ;  /* 0x0000ffff2e2e7812 */ /* 0x000fe200078ec0ff */
[----:B-----5:R-:W-:Y:S01]  /*9160*/  IMAD.SHL.U32 R2, R4, 0x10, RZ ;  /* 0x0000001004027824 */ /* 0x020fe200078e00ff */
[----:B------:R-:W-:Y:S02]  /*9170*/  LOP3.LUT R50, R50, 0xffff, RZ, 0xc0, !PT ;  /* 0x0000ffff32327812 */ /* 0x000fe400078ec0ff */
[----:B------:R-:W-:Y:S01]  /*9180*/  LOP3.LUT R5, R3, 0x400, RZ, 0xc0, !PT ;  /* 0x0000040003057812 */ /* 0x000fe200078ec0ff */
[----:B------:R-:W-:Y:S01]  /*9190*/  IMAD.SHL.U32 R3, R4, 0x8, RZ ;  /* 0x0000000804037824 */ /* 0x000fe200078e00ff */
[----:B------:R-:W-:-:S02]  /*91a0*/  LOP3.LUT R2, R2, 0x70, RZ, 0xc0, !PT ;  /* 0x0000007002027812 */ /* 0x000fc400078ec0ff */
[----:B------:R-:W-:Y:S02]  /*91b0*/  F2FP.SATFINITE.E5M2.F32.PACK_AB_MERGE_C R72, R73, R72, RZ ;  /* 0x000000484948723e */ /* 0x000fe400048060ff */
[----:B------:R-:W-:Y:S02]  /*91c0*/  IADD3 R2, R5, UR8, R2 ;  /* 0x0000000805027c10 */ /* 0x000fe4000fffe002 */
[----:B------:R-:W-:Y:S02]  /*91d0*/  LOP3.LUT R3, R3, 0x380, RZ, 0xc0, !PT ;  /* 0x0000038003037812 */ /* 0x000fe400078ec0ff */
[----:B------:R-:W-:Y:S02]  /*91e0*/  F2FP.SATFINITE.E5M2.F32.PACK_AB_MERGE_C R76, R77, R76, RZ ;  /* 0x0000004c4d4c723e */ /* 0x000fe400048060ff */
[----:B------:R-:W-:Y:S02]  /*91f0*/  F2FP.SATFINITE.E5M2.F32.PACK_AB_MERGE_C R80, R81, R80, RZ ;  /* 0x000000505150723e */ /* 0x000fe400048060ff */
[----:B------:R-:W-:-:S02]  /*9200*/  LOP3.LUT R13, R26, 0xffff, RZ, 0xc0, !PT ;  /* 0x0000ffff1a0d7812 */ /* 0x000fc400078ec0ff */
[----:B------:R-:W-:Y:S02]  /*9210*/  LOP3.LUT R152, R30, 0xffff, RZ, 0xc0, !PT ;  /* 0x0000ffff1e987812 */ /* 0x000fe400078ec0ff */
[----:B------:R-:W-:Y:S02]  /*9220*/  LOP3.LUT R156, R34, 0xffff, RZ, 0xc0, !PT ;  /* 0x0000ffff229c7812 */ /* 0x000fe400078ec0ff */
[----:B------:R-:W-:Y:S02]  /*9230*/  LOP3.LUT R17, R40, 0xffff, RZ, 0xc0, !PT ;  /* 0x0000ffff28117812 */ /* 0x000fe400078ec0ff */
[----:B------:R-:W-:Y:S02]  /*9240*/  LOP3.LUT R158, R44, 0xffff, RZ, 0xc0, !PT ;  /* 0x0000ffff2c9e7812 */ /* 0x000fe400078ec0ff */
[----:B------:R-:W-:Y:S02]  /*9250*/  LOP3.LUT R48, R48, 0xffff, RZ, 0xc0, !PT ;  /* 0x0000ffff30307812 */ /* 0x000fe400078ec0ff */
[----:B------:R-:W-:Y:S01]  /*9260*/  F2FP.SATFINITE.E5M2.F32.PACK_AB_MERGE_C R0, R39, R38, RZ ;  /* 0x000000262700723e */ /* 0x000fe200048060ff */
[----:B------:R-:W-:Y:S01]  /*9270*/  IMAD.IADD R38, R3, 0x1, R2 ;  /* 0x0000000103267824 */ /* 0x000fe200078e0202 */
[----:B------:R-:W-:-:S02]  /*9280*/  F2FP.SATFINITE.E5M2.F32.PACK_AB_MERGE_C R56, R57, R56, RZ ;  /* 0x000000383938723e */ /* 0x000fc400048060ff */
[----:B------:R-:W-:Y:S02]  /*9290*/  F2FP.SATFINITE.E5M2.F32.PACK_AB_MERGE_C R58, R59, R58, RZ ;  /* 0x0000003a3b3a723e */ /* 0x000fe400048060ff */
[----:B------:R-:W-:Y:S02]  /*92a0*/  F2FP.SATFINITE.E5M2.F32.PACK_AB_MERGE_C R60, R61, R60, RZ ;  /* 0x0000003c3d3c723e */ /* 0x000fe400048060ff */
[----:B------:R-:W-:Y:S02]  /*92b0*/  F2FP.SATFINITE.E5M2.F32.PACK_AB_MERGE_C R62, R63, R62, RZ ;  /* 0x0000003e3f3e723e */ /* 0x000fe400048060ff */
[----:B------:R-:W-:Y:S02]  /*92c0*/  F2FP.SATFINITE.E5M2.F32.PACK_AB_MERGE_C R64, R65, R64, RZ ;  /* 0x000000404140723e */ /* 0x000fe400048060ff */
[----:B------:R-:W-:Y:S02]  /*92d0*/  F2FP.SATFINITE.E5M2.F32.PACK_AB_MERGE_C R66, R67, R66, RZ ;  /* 0x000000424342723e */ /* 0x000fe400048060ff */
[----:B------:R-:W-:-:S02]  /*92e0*/  PRMT R3, R154, 0x3340, R1 ;  /* 0x000033409a037816 */ /* 0x000fc40000000001 */
[----:B------:R-:W-:Y:S02]  /*92f0*/  PRMT R9, R50, 0x3340, R1 ;  /* 0x0000334032097816 */ /* 0x000fe40000000001 */
[----:B------:R-:W-:Y:S02]  /*9300*/  PRMT R2, R10, 0x3340, R15 ;  /* 0x000033400a027816 */ /* 0x000fe4000000000f */
[----:B------:R-:W-:Y:S02]  /*9310*/  PRMT R14, R21, 0x3340, R46 ;  /* 0x00003340150e7816 */ /* 0x000fe4000000002e */
[--C-:B------:R-:W-:Y:S02]  /*9320*/  PRMT R6, R156, 0x3340, R1.reuse ;  /* 0x000033409c067816 */ /* 0x100fe40000000001 */
[----:B------:R-:W-:Y:S02]  /*9330*/  PRMT R7, R48, 0x3340, R1 ;  /* 0x0000334030077816 */ /* 0x000fe40000000001 */
[----:B------:R-:W-:-:S02]  /*9340*/  PRMT R5, R13, 0x3340, R152 ;  /* 0x000033400d057816 */ /* 0x000fc40000000098 */
[----:B------:R-:W-:Y:S02]  /*9350*/  PRMT R12, R17, 0x3340, R158 ;  /* 0x00003340110c7816 */ /* 0x000fe4000000009e */
[----:B------:R-:W-:Y:S02]  /*9360*/  LOP3.LUT R72, R72, 0xffff, RZ, 0xc0, !PT ;  /* 0x0000ffff48487812 */ /* 0x000fe400078ec0ff */
[----:B------:R-:W-:Y:S02]  /*9370*/  LOP3.LUT R27, R76, 0xffff, RZ, 0xc0, !PT ;  /* 0x0000ffff4c1b7812 */ /* 0x000fe400078ec0ff */
[----:B------:R-:W-:Y:S02]  /*9380*/  LOP3.LUT R80, R80, 0xffff, RZ, 0xc0, !PT ;  /* 0x0000ffff50507812 */ /* 0x000fe400078ec0ff */
[----:B------:R-:W-:Y:S02]  /*9390*/  F2FP.SATFINITE.E5M2.F32.PACK_AB_MERGE_C R104, R105, R104, RZ ;  /* 0x000000686968723e */ /* 0x000fe400048060ff */
[----:B------:R-:W-:-:S02]  /*93a0*/  F2FP.SATFINITE.E5M2.F32.PACK_AB_MERGE_C R108, R109, R108, RZ ;  /* 0x0000006c6d6c723e */ /* 0x000fc400048060ff */
[----:B------:R-:W-:Y:S02]  /*93b0*/  F2FP.SATFINITE.E5M2.F32.PACK_AB_MERGE_C R112, R113, R112, RZ ;  /* 0x000000707170723e */ /* 0x000fe400048060ff */
[----:B------:R-:W-:Y:S02]  /*93c0*/  LOP3.LUT R56, R56, 0xffff, RZ, 0xc0, !PT ;  /* 0x0000ffff38387812 */ /* 0x000fe400078ec0ff */
[----:B------:R-:W-:Y:S02]  /*93d0*/  LOP3.LUT R58, R58, 0xffff, RZ, 0xc0, !PT ;  /* 0x0000ffff3a3a7812 */ /* 0x000fe400078ec0ff */
[----:B------:R-:W-:Y:S02]  /*93e0*/  LOP3.LUT R23, R60, 0xffff, RZ, 0xc0, !PT ;  /* 0x0000ffff3c177812 */ /* 0x000fe400078ec0ff */
[----:B------:R-:W-:Y:S02]  /*93f0*/  LOP3.LUT R25, R62, 0xffff, RZ, 0xc0, !PT ;  /* 0x0000ffff3e197812 */ /* 0x000fe400078ec0ff */
[----:B------:R-:W-:-:S02]  /*9400*/  LOP3.LUT R64, R64, 0xffff, RZ, 0xc0, !PT ;  /* 0x0000ffff40407812 */ /* 0x000fc400078ec0ff */
[----:B------:R-:W-:Y:S02]  /*9410*/  LOP3.LUT R66, R66, 0xffff, RZ, 0xc0, !PT ;  /* 0x0000ffff42427812 */ /* 0x000fe400078ec0ff */
[----:B------:R-:W-:Y:S02]  /*9420*/  F2FP.SATFINITE.E5M2.F32.PACK_AB_MERGE_C R88, R89, R88, RZ ;  /* 0x000000585958723e */ /* 0x000fe400048060ff */
[----:B------:R-:W-:Y:S02]  /*9430*/  F2FP.SATFINITE.E5M2.F32.PACK_AB_MERGE_C R90, R91, R90, RZ ;  /* 0x0000005a5b5a723e */ /* 0x000fe400048060ff */
[----:B------:R-:W-:Y:S02]  /*9440*/  F2FP.SATFINITE.E5M2.F32.PACK_AB_MERGE_C R92, R93, R92, RZ ;  /* 0x0000005c5d5c723e */ /* 0x000fe400048060ff */
[----:B------:R-:W-:Y:S02]  /*9450*/  F2FP.SATFINITE.E5M2.F32.PACK_AB_MERGE_C R94, R95, R94, RZ ;  /* 0x0000005e5f5e723e */ /* 0x000fe400048060ff */
[----:B------:R-:W-:-:S02]  /*9460*/  F2FP.SATFINITE.E5M2.F32.PACK_AB_MERGE_C R96, R97, R96, RZ ;  /* 0x000000606160723e */ /* 0x000fc400048060ff */
[----:B------:R-:W-:Y:S02]  /*9470*/  F2FP.SATFINITE.E5M2.F32.PACK_AB_MERGE_C R98, R99, R98, RZ ;  /* 0x000000626362723e */ /* 0x000fe400048060ff */
[----:B------:R-:W-:Y:S02]  /*9480*/  PRMT R2, R2, 0x5410, R3 ;  /* 0x0000541002027816 */ /* 0x000fe40000000003 */
[----:B------:R-:W-:Y:S02]  /*9490*/  PRMT R14, R14, 0x5410, R9 ;  /* 0x000054100e0e7816 */ /* 0x000fe40000000009 */
[----:B------:R-:W-:Y:S02]  /*94a0*/  PRMT R3, R5, 0x5410, R6 ;  /* 0x0000541005037816 */ /* 0x000fe40000000006 */
[----:B------:R-:W-:Y:S02]  /*94b0*/  PRMT R12, R12, 0x5410, R7 ;  /* 0x000054100c0c7816 */ /* 0x000fe40000000007 */
[----:B------:R-:W-:-:S02]  /*94c0*/  PRMT R9, R80, 0x3340, R1 ;  /* 0x0000334050097816 */ /* 0x000fc40000000001 */
[----:B------:R-:W-:Y:S02]  /*94d0*/  PRMT R20, R72, 0x3340, R27 ;  /* 0x0000334048147816 */ /* 0x000fe4000000001b */
[--C-:B------:R-:W-:Y:S02]  /*94e0*/  PRMT R5, R64, 0x3340, R1.reuse ;  /* 0x0000334040057816 */ /* 0x100fe40000000001 */
[----:B------:R-:W-:Y:S02]  /*94f0*/  PRMT R7, R66, 0x3340, R1 ;  /* 0x0000334042077816 */ /* 0x000fe40000000001 */
[----:B------:R-:W-:Y:S02]  /*9500*/  PRMT R16, R56, 0x3340, R23 ;  /* 0x0000334038107816 */ /* 0x000fe40000000017 */
[----:B------:R-:W-:Y:S02]  /*9510*/  PRMT R8, R58, 0x3340, R25 ;  /* 0x000033403a087816 */ /* 0x000fe40000000019 */
[----:B------:R-:W-:-:S02]  /*9520*/  LOP3.LUT R104, R104, 0xffff, RZ, 0xc0, !PT ;  /* 0x0000ffff68687812 */ /* 0x000fc400078ec0ff */
[----:B------:R-:W-:Y:S02]  /*9530*/  LOP3.LUT R35, R108, 0xffff, RZ, 0xc0, !PT ;  /* 0x0000ffff6c237812 */ /* 0x000fe400078ec0ff */
[----:B------:R-:W-:Y:S02]  /*9540*/  LOP3.LUT R112, R112, 0xffff, RZ, 0xc0, !PT ;  /* 0x0000ffff70707812 */ /* 0x000fe400078ec0ff */
[----:B------:R-:W-:Y:S02]  /*9550*/  F2FP.SATFINITE.E5M2.F32.PACK_AB_MERGE_C R136, R137, R136, RZ ;  /* 0x000000888988723e */ /* 0x000fe400048060ff */
[----:B------:R-:W-:Y:S02]  /*9560*/  F2FP.SATFINITE.E5M2.F32.PACK_AB_MERGE_C R138, R139, R138, RZ ;  /* 0x0000008a8b8a723e */ /* 0x000fe400048060ff */
[----:B------:R-:W-:Y:S02]  /*9570*/  F2FP.SATFINITE.E5M2.F32.PACK_AB_MERGE_C R140, R141, R140, RZ ;  /* 0x0000008c8d8c723e */ /* 0x000fe400048060ff */
[----:B------:R-:W-:-:S02]  /*9580*/  F2FP.SATFINITE.E5M2.F32.PACK_AB_MERGE_C R142, R143, R142, RZ ;  /* 0x0000008e8f8e723e */ /* 0x000fc400048060ff */
[----:B------:R-:W-:Y:S02]  /*9590*/  F2FP.SATFINITE.E5M2.F32.PACK_AB_MERGE_C R144, R145, R144, RZ ;  /* 0x000000909190723e */ /* 0x000fe400048060ff */
[----:B------:R-:W-:Y:S02]  /*95a0*/  F2FP.SATFINITE.E5M2.F32.PACK_AB_MERGE_C R146, R147, R146, RZ ;  /* 0x000000929392723e */ /* 0x000fe400048060ff */
[----:B------:R-:W-:Y:S02]  /*95b0*/  LOP3.LUT R88, R88, 0xffff, RZ, 0xc0, !PT ;  /* 0x0000ffff58587812 */ /* 0x000fe400078ec0ff */
[----:B------:R-:W-:Y:S02]  /*95c0*/  LOP3.LUT R90, R90, 0xffff, RZ, 0xc0, !PT ;  /* 0x0000ffff5a5a7812 */ /* 0x000fe400078ec0ff */
[----:B------:R-:W-:Y:S02]  /*95d0*/  LOP3.LUT R31, R92, 0xffff, RZ, 0xc0, !PT ;  /* 0x0000ffff5c1f7812 */ /* 0x000fe400078ec0ff */
        /* <DEDUP_REMOVED lines=9> */
[----:B------:R-:W-:Y:S02]  /*9670*/  PRMT R20, R20, 0x5410, R9 ;  /* 0x0000541014147816 */ /* 0x000fe40000000009 */
[----:B------:R-:W-:Y:S02]  /*9680*/  F2FP.SATFINITE.E5M2.F32.PACK_AB_MERGE_C R74, R75, R74, RZ ;  /* 0x0000004a4b4a723e */ /* 0x000fe400048060ff */
[----:B------:R-:W-:Y:S02]  /*9690*/  F2FP.SATFINITE.E5M2.F32.PACK_AB_MERGE_C R78, R79, R78, RZ ;  /* 0x0000004e4f4e723e */ /* 0x000fe400048060ff */
[----:B------:R-:W-:-:S02]  /*96a0*/  F2FP.SATFINITE.E5M2.F32.PACK_AB_MERGE_C R82, R83, R82, RZ ;  /* 0x000000525352723e */ /* 0x000fc400048060ff */
[----:B------:R-:W-:Y:S02]  /*96b0*/  PRMT R16, R16, 0x5410, R5 ;  /* 0x0000541010107816 */ /* 0x000fe40000000005 */
[----:B------:R-:W-:Y:S02]  /*96c0*/  PRMT R8, R8, 0x5410, R7 ;  /* 0x0000541008087816 */ /* 0x000fe40000000007 */
[----:B------:R-:W-:Y:S02]  /*96d0*/  PRMT R9, R112, 0x3340, R1 ;  /* 0x0000334070097816 */ /* 0x000fe40000000001 */
[----:B------:R-:W-:Y:S02]  /*96e0*/  PRMT R28, R104, 0x3340, R35 ;  /* 0x00003340681c7816 */ /* 0x000fe40000000023 */
[--C-:B------:R-:W-:Y:S02]  /*96f0*/  PRMT R5, R96, 0x3340, R1.reuse ;  /* 0x0000334060057816 */ /* 0x100fe40000000001 */
[----:B------:R-:W-:-:S02]  /*9700*/  PRMT R7, R98, 0x3340, R1 ;  /* 0x0000334062077816 */ /* 0x000fc40000000001 */
[----:B------:R-:W-:Y:S02]  /*9710*/  PRMT R24, R88, 0x3340, R31 ;  /* 0x0000334058187816 */ /* 0x000fe4000000001f */
[----:B------:R-:W-:Y:S02]  /*9720*/  PRMT R26, R90, 0x3340, R33 ;  /* 0x000033405a1a7816 */ /* 0x000fe40000000021 */
[----:B------:R-:W-:Y:S02]  /*9730*/  LOP3.LUT R136, R136, 0xffff, RZ, 0xc0, !PT ;  /* 0x0000ffff88887812 */ /* 0x000fe400078ec0ff */
[----:B------:R-:W-:Y:S02]  /*9740*/  LOP3.LUT R138, R138, 0xffff, RZ, 0xc0, !PT ;  /* 0x0000ffff8a8a7812 */ /* 0x000fe400078ec0ff */
[----:B------:R-:W-:Y:S02]  /*9750*/  LOP3.LUT R45, R140, 0xffff, RZ, 0xc0, !PT ;  /* 0x0000ffff8c2d7812 */ /* 0x000fe400078ec0ff */
[----:B------:R-:W-:-:S02]  /*9760*/  LOP3.LUT R47, R142, 0xffff, RZ, 0xc0, !PT ;  /* 0x0000ffff8e2f7812 */ /* 0x000fc400078ec0ff */
[----:B------:R-:W-:Y:S02]  /*9770*/  LOP3.LUT R144, R144, 0xffff, RZ, 0xc0, !PT ;  /* 0x0000ffff90907812 */ /* 0x000fe400078ec0ff */
[----:B------:R-:W-:Y:S02]  /*9780*/  LOP3.LUT R146, R146, 0xffff, RZ, 0xc0, !PT ;  /* 0x0000ffff92927812 */ /* 0x000fe400078ec0ff */
        /* <DEDUP_REMOVED lines=9> */
[----:B------:R-:W-:-:S02]  /*9820*/  PRMT R28, R28, 0x5410, R9 ;  /* 0x000054101c1c7816 */ /* 0x000fc40000000009 */
[----:B------:R-:W-:Y:S02]  /*9830*/  F2FP.SATFINITE.E5M2.F32.PACK_AB_MERGE_C R106, R107, R106, RZ ;  /* 0x0000006a6b6a723e */ /* 0x000fe400048060ff */
[----:B------:R-:W-:Y:S02]  /*9840*/  F2FP.SATFINITE.E5M2.F32.PACK_AB_MERGE_C R110, R111, R110, RZ ;  /* 0x0000006e6f6e723e */ /* 0x000fe400048060ff */
[----:B------:R-:W-:Y:S02]  /*9850*/  F2FP.SATFINITE.E5M2.F32.PACK_AB_MERGE_C R114, R115, R114, RZ ;  /* 0x000000727372723e */ /* 0x000fe400048060ff */
[----:B------:R-:W-:Y:S02]  /*9860*/  PRMT R24, R24, 0x5410, R5 ;  /* 0x0000541018187816 */ /* 0x000fe40000000005 */
[----:B------:R-:W-:Y:S02]  /*9870*/  PRMT R26, R26, 0x5410, R7 ;  /* 0x000054101a1a7816 */ /* 0x000fe40000000007 */
        /* <DEDUP_REMOVED lines=8> */
[----:B------:R-:W-:Y:S02]  /*9900*/  F2FP.SATFINITE.E5M2.F32.PACK_AB_MERGE_C R36, R37, R36, RZ ;  /* 0x000000242524723e */ /* 0x000fe400048060ff */
[----:B------:R-:W-:Y:S02]  /*9910*/  PRMT R11, R82, 0x3340, R1 ;  /* 0x00003340520b7816 */ /* 0x000fe40000000001 */
[----:B------:R-:W-:Y:S02]  /*9920*/  PRMT R22, R74, 0x3340, R29 ;  /* 0x000033404a167816 */ /* 0x000fe4000000001d */
[----:B------:R-:W-:Y:S02]  /*9930*/  LOP3.LUT R106, R106, 0xffff, RZ, 0xc0, !PT ;  /* 0x0000ffff6a6a7812 */ /* 0x000fe400078ec0ff */
[----:B------:R-:W-:-:S02]  /*9940*/  LOP3.LUT R37, R110, 0xffff, RZ, 0xc0, !PT ;  /* 0x0000ffff6e257812 */ /* 0x000fc400078ec0ff */
[----:B------:R-:W-:Y:S02]  /*9950*/  LOP3.LUT R114, R114, 0xffff, RZ, 0xc0, !PT ;  /* 0x0000ffff72727812 */ /* 0x000fe400078ec0ff */
[----:B------:R-:W-:Y:S02]  /*9960*/  PRMT R40, R40, 0x5410, R9 ;  /* 0x0000541028287816 */ /* 0x000fe40000000009 */
[----:B------:R-:W-:Y:S02]  /*9970*/  PRMT R39, R39, 0x5410, R6 ;  /* 0x0000541027277816 */ /* 0x000fe40000000006 */
[----:B------:R-:W-:Y:S02]  /*9980*/  PRMT R32, R32, 0x5410, R5 ;  /* 0x0000541020207816 */ /* 0x000fe40000000005 */
[----:B------:R-:W-:Y:S02]  /*9990*/  PRMT R34, R34, 0x5410, R7 ;  /* 0x0000541022227816 */ /* 0x000fe40000000007 */
[----:B------:R-:W-:-:S02]  /*99a0*/  SHF.R.U32.HI R6, RZ, 0x8, R13 ;  /* 0x00000008ff067819 */ /* 0x000fc4000001160d */
[----:B------:R-:W-:Y:S02]  /*99b0*/  SHF.R.U32.HI R9, RZ, 0x8, R152 ;  /* 0x00000008ff097819 */ /* 0x000fe40000011698 */
[----:B------:R-:W-:Y:S02]  /*99c0*/  SHF.R.U32.HI R5, RZ, 0x8, R10 ;  /* 0x00000008ff057819 */ /* 0x000fe4000001160a */
[----:B------:R-:W-:Y:S02]  /*99d0*/  SHF.R.U32.HI R7, RZ, 0x8, R15 ;  /* 0x00000008ff077819 */ /* 0x000fe4000001160f */
[----:B------:R-:W-:Y:S02]  /*99e0*/  PRMT R22, R22, 0x5410, R11 ;  /* 0x0000541016167816 */ /* 0x000fe4000000000b */
[----:B------:R-:W-:Y:S02]  /*99f0*/  SHF.R.U32.HI R10, RZ, 0x8, R154 ;  /* 0x00000008ff0a7819 */ /* 0x000fe4000001169a */
[----:B------:R-:W-:-:S02]  /*9a00*/  PRMT R11, R114, 0x3340, R1 ;  /* 0x00003340720b7816 */ /* 0x000fc40000000001 */
[----:B------:R-:W-:Y:S02]  /*9a10*/  PRMT R30, R106, 0x3340, R37 ;  /* 0x000033406a1e7816 */ /* 0x000fe40000000025 */
[----:B------:R-:W-:Y:S02]  /*9a20*/  LOP3.LUT R9, R9, 0xffff, RZ, 0xc0, !PT ;  /* 0x0000ffff09097812 */ /* 0x000fe400078ec0ff */
[----:B------:R-:W-:Y:S02]  /*9a30*/  LOP3.LUT R6, R6, 0xffff, RZ, 0xc0, !PT ;  /* 0x0000ffff06067812 */ /* 0x000fe400078ec0ff */
[----:B------:R-:W-:Y:S02]  /*9a40*/  LOP3.LUT R7, R7, 0xffff, RZ, 0xc0, !PT ;  /* 0x0000ffff07077812 */ /* 0x000fe400078ec0ff */
[----:B------:R-:W-:Y:S02]  /*9a50*/  LOP3.LUT R42, R5, 0xffff, RZ, 0xc0, !PT ;  /* 0x0000ffff052a7812 */ /* 0x000fe400078ec0ff */
[----:B------:R-:W-:-:S02]  /*9a60*/  LOP3.LUT R10, R10, 0xffff, RZ, 0xc0, !PT ;  /* 0x0000ffff0a0a7812 */ /* 0x000fc400078ec0ff */
[----:B------:R-:W-:Y:S02]  /*9a70*/  PRMT R30, R30, 0x5410, R11 ;  /* 0x000054101e1e7816 */ /* 0x000fe4000000000b */
[----:B------:R-:W-:Y:S02]  /*9a80*/  SHF.R.U32.HI R11, RZ, 0x8, R156 ;  /* 0x00000008ff0b7819 */ /* 0x000fe4000001169c */
[----:B------:R-:W-:Y:S02]  /*9a90*/  PRMT R15, R6, 0x3340, R9 ;  /* 0x00003340060f7816 */ /* 0x000fe40000000009 */
[----:B------:R-:W-:Y:S02]  /*9aa0*/  PRMT R42, R42, 0x3340, R7 ;  /* 0x000033402a2a7816 */ /* 0x000fe40000000007 */
[----:B------:R-:W-:Y:S02]  /*9ab0*/  SHF.R.U32.HI R5, RZ, 0x8, R17 ;  /* 0x00000008ff057819 */ /* 0x000fe40000011611 */
[----:B------:R-:W-:-:S02]  /*9ac0*/  SHF.R.U32.HI R6, RZ, 0x8, R21 ;  /* 0x00000008ff067819 */ /* 0x000fc40000011615 */
[----:B------:R-:W-:Y:S02]  /*9ad0*/  SHF.R.U32.HI R9, RZ, 0x8, R46 ;  /* 0x00000008ff097819 */ /* 0x000fe4000001162e */
[----:B------:R-:W-:Y:S02]  /*9ae0*/  PRMT R13, R10, 0x3340, R1 ;  /* 0x000033400a0d7816 */ /* 0x000fe40000000001 */
[----:B------:R-:W-:Y:S02]  /*9af0*/  SHF.R.U32.HI R7, RZ, 0x8, R158 ;  /* 0x00000008ff077819 */ /* 0x000fe4000001169e */
[----:B------:R-:W-:Y:S02]  /*9b00*/  SHF.R.U32.HI R10, RZ, 0x8, R48 ;  /* 0x00000008ff0a7819 */ /* 0x000fe40000011630 */
[----:B------:R-:W-:Y:S02]  /*9b10*/  LOP3.LUT R11, R11, 0xffff, RZ, 0xc0, !PT ;  /* 0x0000ffff0b0b7812 */ /* 0x000fe400078ec0ff */
[----:B------:R-:W-:-:S02]  /*9b20*/  LOP3.LUT R46, R5, 0xffff, RZ, 0xc0, !PT ;  /* 0x0000ffff052e7812 */ /* 0x000fc400078ec0ff */
[----:B------:R-:W-:Y:S02]  /*9b30*/  LOP3.LUT R9, R9, 0xffff, RZ, 0xc0, !PT ;  /* 0x0000ffff09097812 */ /* 0x000fe400078ec0ff */
[----:B------:R-:W-:Y:S02]  /*9b40*/  LOP3.LUT R6, R6, 0xffff, RZ, 0xc0, !PT ;  /* 0x0000ffff06067812 */ /* 0x000fe400078ec0ff */
[----:B------:R-:W-:Y:S02]  /*9b50*/  LOP3.LUT R7, R7, 0xffff, RZ, 0xc0, !PT ;  /* 0x0000ffff07077812 */ /* 0x000fe400078ec0ff */
[----:B------:R-:W-:Y:S02]  /*9b60*/  SHF.R.U32.HI R5, RZ, 0x8, R56 ;  /* 0x00000008ff057819 */ /* 0x000fe40000011638 */
[----:B------:R-:W-:Y:S02]  /*9b70*/  LOP3.LUT R10, R10, 0xffff, RZ, 0xc0, !PT ;  /* 0x0000ffff0a0a7812 */ /* 0x000fe400078ec0ff */
[----:B------:R-:W-:-:S02]  /*9b80*/  PRMT R44, R11, 0x3340, R18 ;  /* 0x000033400b2c7816 */ /* 0x000fc40000000012 */
[----:B------:R-:W-:Y:S02]  /*9b90*/  SHF.R.U32.HI R11, RZ, 0x8, R50 ;  /* 0x00000008ff0b7819 */ /* 0x000fe40000011632 */
[----:B------:R-:W-:Y:S02]  /*9ba0*/  PRMT R21, R6, 0x3340, R9 ;  /* 0x0000334006157816 */ /* 0x000fe40000000009 */
[----:B------:R-:W-:Y:S02]  /*9bb0*/  PRMT R46, R46, 0x3340, R7 ;  /* 0x000033402e2e7816 */ /* 0x000fe40000000007 */
[----:B------:R-:W-:Y:S02]  /*9bc0*/  SHF.R.U32.HI R6, RZ, 0x8, R58 ;  /* 0x00000008ff067819 */ /* 0x000fe4000001163a */
[----:B------:R-:W-:Y:S02]  /*9bd0*/  SHF.R.U32.HI R9, RZ, 0x8, R25 ;  /* 0x00000008ff097819 */ /* 0x000fe40000011619 */
[----:B------:R-:W-:-:S02]  /*9be0*/  LOP3.LUT R50, R5, 0xffff, RZ, 0xc0, !PT ;  /* 0x0000ffff05327812 */ /* 0x000fc400078ec0ff */
[----:B------:R-:W-:Y:S02]  /*9bf0*/  PRMT R17, R10, 0x3340, R1 ;  /* 0x000033400a117816 */ /* 0x000fe40000000001 */
[----:B------:R-:W-:Y:S02]  /*9c00*/  SHF.R.U32.HI R7, RZ, 0x8, R23 ;  /* 0x00000008ff077819 */ /* 0x000fe40000011617 */
        /* <DEDUP_REMOVED lines=8> */
[----:B------:R-:W-:Y:S02]  /*9c90*/  PRMT R25, R6, 0x3340, R9 ;  /* 0x0000334006197816 */ /* 0x000fe40000000009 */
[----:B------:R-:W-:-:S02]  /*9ca0*/  LOP3.LUT R11, R11, 0xffff, RZ, 0xc0, !PT ;  /* 0x0000ffff0b0b7812 */ /* 0x000fc400078ec0ff */
[----:B------:R-:W-:Y:S02]  /*9cb0*/  PRMT R50, R50, 0x3340, R7 ;  /* 0x0000334032327816 */ /* 0x000fe40000000007 */
[----:B------:R-:W-:Y:S02]  /*9cc0*/  SHF.R.U32.HI R6, RZ, 0x8, R74 ;  /* 0x00000008ff067819 */ /* 0x000fe4000001164a */
[----:B------:R-:W-:Y:S02]  /*9cd0*/  SHF.R.U32.HI R9, RZ, 0x8, R29 ;  /* 0x00000008ff097819 */ /* 0x000fe4000001161d */
[----:B------:R-:W-:Y:S02]  /*9ce0*/  PRMT R23, R10, 0x3340, R1 ;  /* 0x000033400a177816 */ /* 0x000fe40000000001 */
[----:B------:R-:W-:Y:S02]  /*9cf0*/  SHF.R.U32.HI R7, RZ, 0x8, R27 ;  /* 0x00000008ff077819 */ /* 0x000fe4000001161b */
[----:B------:R-:W-:-:S02]  /*9d00*/  LOP3.LUT R62, R5, 0xffff, RZ, 0xc0, !PT ;  /* 0x0000ffff053e7812 */ /* 0x000fc400078ec0ff */
[----:B------:R-:W-:Y:S02]  /*9d10*/  SHF.R.U32.HI R10, RZ, 0x8, R80 ;  /* 0x00000008ff0a7819 */ /* 0x000fe40000011650 */
[----:B------:R-:W-:Y:S02]  /*9d20*/  SHF.R.U32.HI R5, RZ, 0x8, R104 ;  /* 0x00000008ff057819 */ /* 0x000fe40000011668 */
[----:B------:R-:W-:Y:S02]  /*9d30*/  PRMT R48, R11, 0x3340, R18 ;  /* 0x000033400b307816 */ /* 0x000fe40000000012 */
[----:B------:R-:W-:Y:S02]  /*9d40*/  LOP3.LUT R9, R9, 0xffff, RZ, 0xc0, !PT ;  /* 0x0000ffff09097812 */ /* 0x000fe400078ec0ff */
[----:B------:R-:W-:Y:S02]  /*9d50*/  LOP3.LUT R6, R6, 0xffff, RZ, 0xc0, !PT ;  /* 0x0000ffff06067812 */ /* 0x000fe400078ec0ff */
[----:B------:R-:W-:-:S02]  /*9d60*/  SHF.R.U32.HI R11, RZ, 0x8, R66 ;  /* 0x00000008ff0b7819 */ /* 0x000fc40000011642 */
[----:B------:R-:W-:Y:S02]  /*9d70*/  LOP3.LUT R7, R7, 0xffff, RZ, 0xc0, !PT ;  /* 0x0000ffff07077812 */ /* 0x000fe400078ec0ff */
[----:B------:R-:W-:Y:S02]  /*9d80*/  LOP3.LUT R10, R10, 0xffff, RZ, 0xc0, !PT ;  /* 0x0000ffff0a0a7812 */ /* 0x000fe400078ec0ff */
[----:B------:R-:W-:Y:S02]  /*9d90*/  LOP3.LUT R66, R5, 0xffff, RZ, 0xc0, !PT ;  /* 0x0000ffff05427812 */ /* 0x000fe400078ec0ff */
[----:B------:R-:W-:Y:S02]  /*9da0*/  SHF.R.U32.HI R5, RZ, 0x8, R120 ;  /* 0x00000008ff057819 */ /* 0x000fe40000011678 */
[----:B------:R-:W-:Y:S02]  /*9db0*/  PRMT R29, R6, 0x3340, R9 ;  /* 0x00003340061d7816 */ /* 0x000fe40000000009 */
[----:B------:R-:W-:-:S02]  /*9dc0*/  PRMT R58, R58, 0x3340, R7 ;  /* 0x000033403a3a7816 */ /* 0x000fc40000000007 */
[----:B------:R-:W-:Y:S02]  /*9dd0*/  SHF.R.U32.HI R6, RZ, 0x8, R90 ;  /* 0x00000008ff067819 */ /* 0x000fe4000001165a */
[----:B------:R-:W-:Y:S02]  /*9de0*/  SHF.R.U32.HI R9, RZ, 0x8, R33 ;  /* 0x00000008ff097819 */ /* 0x000fe40000011621 */
[----:B------:R-:W-:Y:S02]  /*9df0*/  PRMT R27, R10, 0x3340, R1 ;  /* 0x000033400a1b7816 */ /* 0x000fe40000000001 */
[----:B------:R-:W-:Y:S02]  /*9e00*/  SHF.R.U32.HI R7, RZ, 0x8, R31 ;  /* 0x00000008ff077819 */ /* 0x000fe4000001161f */
[----:B------:R-:W-:Y:S02]  /*9e10*/  SHF.R.U32.HI R10, RZ, 0x8, R96 ;  /* 0x00000008ff0a7819 */ /* 0x000fe40000011660 */
[----:B------:R-:W-:-:S02]  /*9e20*/  LOP3.LUT R74, R5, 0xffff, RZ, 0xc0, !PT ;  /* 0x0000ffff054a7812 */ /* 0x000fc400078ec0ff */
[----:B------:R-:W-:Y:S02]  /*9e30*/  LOP3.LUT R11, R11, 0xffff, RZ, 0xc0, !PT ;  /* 0x0000ffff0b0b7812 */ /* 0x000fe400078ec0ff */
[----:B------:R-:W-:Y:S02]  /*9e40*/  SHF.R.U32.HI R5, RZ, 0x8, R136 ;  /* 0x00000008ff057819 */ /* 0x000fe40000011688 */
[----:B------:R-:W-:Y:S02]  /*9e50*/  LOP3.LUT R9, R9, 0xffff, RZ, 0xc0, !PT ;  /* 0x0000ffff09097812 */ /* 0x000fe400078ec0ff */
[----:B------:R-:W-:Y:S02]  /*9e60*/  LOP3.LUT R6, R6, 0xffff, RZ, 0xc0, !PT ;  /* 0x0000ffff06067812 */ /* 0x000fe400078ec0ff */
[----:B------:R-:W-:Y:S02]  /*9e70*/  LOP3.LUT R7, R7, 0xffff, RZ, 0xc0, !PT ;  /* 0x0000ffff07077812 */ /* 0x000fe400078ec0ff */
[----:B------:R-:W-:-:S02]  /*9e80*/  LOP3.LUT R10, R10, 0xffff, RZ, 0xc0, !PT ;  /* 0x0000ffff0a0a7812 */ /* 0x000fc400078ec0ff */
[----:B------:R-:W-:Y:S02]  /*9e90*/  PRMT R56, R11, 0x3340, R18 ;  /* 0x000033400b387816 */ /* 0x000fe40000000012 */
[----:B------:R-:W-:Y:S02]  /*9ea0*/  LOP3.LUT R78, R5, 0xffff, RZ, 0xc0, !PT ;  /* 0x0000ffff054e7812 */ /* 0x000fe400078ec0ff */
[----:B------:R-:W-:Y:S02]  /*9eb0*/  PRMT R33, R6, 0x3340, R9 ;  /* 0x0000334006217816 */ /* 0x000fe40000000009 */
[----:B------:R-:W-:Y:S02]  /*9ec0*/  PRMT R42, R42, 0x5410, R13 ;  /* 0x000054102a2a7816 */ /* 0x000fe4000000000d */
[----:B------:R-:W-:Y:S02]  /*9ed0*/  PRMT R15, R15, 0x5410, R44 ;  /* 0x000054100f0f7816 */ /* 0x000fe4000000002c */
[----:B------:R-:W-:-:S02]  /*9ee0*/  LOP3.LUT R5, R36, 0xffff, RZ, 0xc0, !PT ;  /* 0x0000ffff24057812 */ /* 0x000fc400078ec0ff */
[----:B------:R-:W-:Y:S02]  /*9ef0*/  LOP3.LUT R0, R0, 0xffff, RZ, 0xc0, !PT ;  /* 0x0000ffff00007812 */ /* 0x000fe400078ec0ff */
[----:B------:R-:W-:Y:S02]  /*9f00*/  PRMT R62, R62, 0x3340, R7 ;  /* 0x000033403e3e7816 */ /* 0x000fe40000000007 */
[----:B------:R-:W-:Y:S02]  /*9f10*/  SHF.R.U32.HI R6, RZ, 0x8, R106 ;  /* 0x00000008ff067819 */ /* 0x000fe4000001166a */
[----:B------:R-:W-:Y:S02]  /*9f20*/  SHF.R.U32.HI R9, RZ, 0x8, R37 ;  /* 0x00000008ff097819 */ /* 0x000fe40000011625 */
[----:B------:R-:W-:Y:S02]  /*9f30*/  PRMT R31, R10, 0x3340, R1 ;  /* 0x000033400a1f7816 */ /* 0x000fe40000000001 */
[----:B------:R-:W-:-:S02]  /*9f40*/  SHF.R.U32.HI R7, RZ, 0x8, R35 ;  /* 0x00000008ff077819 */ /* 0x000fc40000011623 */
[----:B------:R-:W-:Y:S02]  /*9f50*/  SHF.R.U32.HI R10, RZ, 0x8, R112 ;  /* 0x00000008ff0a7819 */ /* 0x000fe40000011670 */
[----:B------:R-:W-:Y:S02]  /*9f60*/  PRMT R172, R25, 0x5410, R56 ;  /* 0x0000541019ac7816 */ /* 0x000fe40000000038 */
[----:B------:R-:W-:Y:S02]  /*9f70*/  PRMT R174, R58, 0x5410, R27 ;  /* 0x000054103aae7816 */ /* 0x000fe4000000001b */
[--C-:B------:R-:W-:Y:S02]  /*9f80*/  PRMT R56, R2, 0x4210, R5.reuse ;  /* 0x0000421002387816 */ /* 0x100fe40000000005 */
[----:B------:R-:W-:Y:S02]  /*9f90*/  PRMT R57, R42, 0x5210, R5 ;  /* 0x000052102a397816 */ /* 0x000fe40000000005 */
[----:B------:R-:W-:-:S02]  /*9fa0*/  PRMT R58, R3, 0x4210, R0 ;  /* 0x00004210033a7816 */ /* 0x000fc40000000000 */
[----:B------:R-:W-:Y:S01]  /*9fb0*/  PRMT R59, R15, 0x5210, R0 ;  /* 0x000052100f3b7816 */ /* 0x000fe20000000000 */
[----:B------:R-:W-:Y:S01]  /*9fc0*/  BAR.SYNC.DEFER_BLOCKING 0x0 ;  /* 0x0000000000007b1d */ /* 0x000fe20000010000 */
[----:B------:R-:W-:Y:S02]  /*9fd0*/  LOP3.LUT R9, R9, 0xffff, RZ, 0xc0, !PT ;  /* 0x0000ffff09097812 */ /* 0x000fe400078ec0ff */
[----:B------:R-:W-:Y:S02]  /*9fe0*/  LOP3.LUT R6, R6, 0xffff, RZ, 0xc0, !PT ;  /* 0x0000ffff06067812 */ /* 0x000fe400078ec0ff */
[----:B------:R-:W-:Y:S02]  /*9ff0*/  LOP3.LUT R7, R7, 0xffff, RZ, 0xc0, !PT ;  /* 0x0000ffff07077812 */ /* 0x000fe400078ec0ff */
[----:B------:R-:W-:Y:S02]  /*a000*/  LOP3.LUT R10, R10, 0xffff, RZ, 0xc0, !PT ;  /* 0x0000ffff0a0a7812 */ /* 0x000fe400078ec0ff */
[----:B------:R-:W-:-:S02]  /*a010*/  PRMT R37, R6, 0x3340, R9 ;  /* 0x0000334006257816 */ /* 0x000fc40000000009 */
[----:B------:R-:W-:Y:S02]  /*a020*/  PRMT R66, R66, 0x3340, R7 ;  /* 0x0000334042427816 */ /* 0x000fe40000000007 */
[----:B------:R-:W-:Y:S02]  /*a030*/  SHF.R.U32.HI R6, RZ, 0x8, R122 ;  /* 0x00000008ff067819 */ /* 0x000fe4000001167a */
[----:B------:R-:W-:Y:S02]  /*a040*/  SHF.R.U32.HI R9, RZ, 0x8, R43 ;  /* 0x00000008ff097819 */ /* 0x000fe4000001162b */
[----:B------:R-:W-:Y:S02]  /*a050*/  PRMT R35, R10, 0x3340, R1 ;  /* 0x000033400a237816 */ /* 0x000fe40000000001 */
[----:B------:R-:W-:Y:S02]  /*a060*/  SHF.R.U32.HI R7, RZ, 0x8, R41 ;  /* 0x00000008ff077819 */ /* 0x000fe40000011629 */
[----:B------:R-:W-:-:S02]  /*a070*/  SHF.R.U32.HI R10, RZ, 0x8, R128 ;  /* 0x00000008ff0a7819 */ /* 0x000fc40000011680 */
[----:B------:R-:W-:Y:S01]  /*a080*/  LOP3.LUT R9, R9, 0xffff, RZ, 0xc0, !PT ;  /* 0x0000ffff09097812 */ /* 0x000fe200078ec0ff */
[----:B------:R0:W-:Y:S01]  /*a090*/  STSM.16.M88.4 [R38], R56 ;  /* 0x0000003826007844 */ /* 0x0001e20000000200 */
[----:B------:R-:W-:Y:S02]  /*a0a0*/  LOP3.LUT R6, R6, 0xffff, RZ, 0xc0, !PT ;  /* 0x0000ffff06067812 */ /* 0x000fe400078ec0ff */
[----:B------:R-:W-:Y:S02]  /*a0b0*/  LOP3.LUT R7, R7, 0xffff, RZ, 0xc0, !PT ;  /* 0x0000ffff07077812 */ /* 0x000fe400078ec0ff */
[----:B------:R-:W-:Y:S02]  /*a0c0*/  LOP3.LUT R10, R10, 0xffff, RZ, 0xc0, !PT ;  /* 0x0000ffff0a0a7812 */ /* 0x000fe400078ec0ff */
        /* <DEDUP_REMOVED lines=9> */
[----:B------:R-:W-:Y:S02]  /*a160*/  F2FP.SATFINITE.E5M2.F32.PACK_AB_MERGE_C R52, R53, R52, RZ ;  /* 0x000000343534723e */ /* 0x000fe400048060ff */
[----:B------:R-:W-:Y:S02]  /*a170*/  LOP3.LUT R7, R7, 0xffff, RZ, 0xc0, !PT ;  /* 0x0000ffff07077812 */ /* 0x000fe400078ec0ff */
[----:B------:R-:W-:Y:S02]  /*a180*/  LOP3.LUT R10, R10, 0xffff, RZ, 0xc0, !PT ;  /* 0x0000ffff0a0a7812 */ /* 0x000fe400078ec0ff */
[----:B------:R-:W-:Y:S02]  /*a190*/  LOP3.LUT R3, R4, 0x7f, RZ, 0xc0, !PT ;  /* 0x0000007f04037812 */ /* 0x000fe400078ec0ff */
[----:B------:R-:W-:-:S02]  /*a1a0*/  PRMT R9, R6, 0x3340, R9 ;  /* 0x0000334006097816 */ /* 0x000fc40000000009 */
[----:B------:R-:W-:Y:S02]  /*a1b0*/  PRMT R7, R78, 0x3340, R7 ;  /* 0x000033404e077816 */ /* 0x000fe40000000007 */
[----:B------:R-:W-:Y:S02]  /*a1c0*/  PRMT R6, R46, 0x5410, R17 ;  /* 0x000054102e067816 */ /* 0x000fe40000000011 */
[----:B------:R-:W-:Y:S02]  /*a1d0*/  LOP3.LUT R13, R52, 0xffff, RZ, 0xc0, !PT ;  /* 0x0000ffff340d7812 */ /* 0x000fe400078ec0ff */
[----:B------:R-:W-:Y:S02]  /*a1e0*/  PRMT R78, R10, 0x3340, R1 ;  /* 0x000033400a4e7816 */ /* 0x000fe40000000001 */
[----:B------:R-:W-:Y:S01]  /*a1f0*/  LEA R3, R3, UR8, 0x4 ;  /* 0x0000000803037c11 */ /* 0x000fe2000f8e20ff */
[----:B------:R-:W-:Y:S01]  /*a200*/  ULDC UR8, c[0x0][0x22c] ;  /* 0x00008b0000087ab9 */ /* 0x000fe20000000800 */
[----:B------:R-:W-:-:S02]  /*a210*/  PRMT R12, R12, 0x4210, R13 ;  /* 0x000042100c0c7816 */ /* 0x000fc4000000000d */
[----:B------:R-:W-:Y:S02]  /*a220*/  PRMT R188, R7, 0x5410, R78 ;  /* 0x0000541007bc7816 */ /* 0x000fe4000000004e */
[----:B------:R-:W-:Y:S02]  /*a230*/  LEA.HI R2, R4, R19, RZ, 0x1a ;  /* 0x0000001304027211 */ /* 0x000fe400078fd0ff */
[----:B------:R-:W-:Y:S01]  /*a240*/  PRMT R13, R6, 0x5210, R13 ;  /* 0x00005210060d7816 */ /* 0x000fe2000000000d */
[----:B------:R-:W-:Y:S01]  /*a250*/  BAR.SYNC.DEFER_BLOCKING 0x0 ;  /* 0x0000000000007b1d */ /* 0x000fe20000010000 */
[----:B------:R-:W-:Y:S02]  /*a260*/  SHF.R.U32.HI R11, RZ, 0x8, R82 ;  /* 0x00000008ff0b7819 */ /* 0x000fe40000011652 */
[----:B------:R-:W-:Y:S02]  /*a270*/  F2FP.SATFINITE.E5M2.F32.PACK_AB_MERGE_C R54, R55, R54, RZ ;  /* 0x000000363736723e */ /* 0x000fe400048060ff */
[----:B------:R-:W-:-:S02]  /*a280*/  LOP3.LUT R11, R11, 0xffff, RZ, 0xc0, !PT ;  /* 0x0000ffff0b0b7812 */ /* 0x000fc400078ec0ff */
[----:B------:R-:W-:Y:S02]  /*a290*/  PRMT R10, R21, 0x5410, R48 ;  /* 0x00005410150a7816 */ /* 0x000fe40000000030 */
[----:B------:R-:W-:Y:S02]  /*a2a0*/  PRMT R60, R11, 0x3340, R18 ;  /* 0x000033400b3c7816 */ /* 0x000fe40000000012 */
[----:B------:R-:W-:Y:S02]  /*a2b0*/  SHF.R.U32.HI R11, RZ, 0x8, R98 ;  /* 0x00000008ff0b7819 */ /* 0x000fe40000011662 */
[----:B--2---:R-:W-:Y:S02]  /*a2c0*/  LEA.HI R189, R189, 0x1e, RZ, 0x1a ;  /* 0x0000001ebdbd7811 */ /* 0x004fe400078fd0ff */
[----:B-1----:R-:W-:Y:S02]  /*a2d0*/  LEA.HI R187, R187, 0xe, RZ, 0x1a ;  /* 0x0000000ebbbb7811 */ /* 0x002fe400078fd0ff */
[----:B------:R-:W-:Y:S01]  /*a2e0*/  F2FP.SATFINITE.E5M2.F32.PACK_AB_MERGE_C R70, R71, R70, RZ ;  /* 0x000000464746723e */ /* 0x000fe200048060ff */
[----:B------:R-:W-:Y:S01]  /*a2f0*/  IMAD.IADD R44, R19, 0x1, R189 ;  /* 0x00000001132c7824 */ /* 0x000fe200078e02bd */
[----:B------:R-:W-:Y:S01]  /*a300*/  F2FP.SATFINITE.E5M2.F32.PACK_AB_MERGE_C R68, R69, R68, RZ ;  /* 0x000000444544723e */ /* 0x000fe200048060ff */
[----:B------:R-:W-:Y:S01]  /*a310*/  IMAD.IADD R53, R19, 0x1, R187 ;  /* 0x0000000113357824 */ /* 0x000fe200078e02bb */
[----:B------:R-:W-:-:S02]  /*a320*/  F2FP.SATFINITE.E5M2.F32.PACK_AB_MERGE_C R84, R85, R84, RZ ;  /* 0x000000545554723e */ /* 0x000fc400048060ff */
[----:B------:R-:W-:Y:S01]  /*a330*/  F2FP.SATFINITE.E5M2.F32.PACK_AB_MERGE_C R86, R87, R86, RZ ;  /* 0x000000565756723e */ /* 0x000fe200048060ff */
[----:B------:R-:W1:Y:S01]  /*a340*/  LDS.128 R4, [R3] ;  /* 0x0000000003047984 */ /* 0x000e620000000c00 */
[----:B------:R-:W-:Y:S02]  /*a350*/  LOP3.LUT R15, R54, 0xffff, RZ, 0xc0, !PT ;  /* 0x0000ffff360f7812 */ /* 0x000fe400078ec0ff */
[----:B------:R-:W-:Y:S02]  /*a360*/  LOP3.LUT R11, R11, 0xffff, RZ, 0xc0, !PT ;  /* 0x0000ffff0b0b7812 */ /* 0x000fe400078ec0ff */
[--C-:B------:R-:W-:Y:S02]  /*a370*/  PRMT R14, R14, 0x4210, R15.reuse ;  /* 0x000042100e0e7816 */ /* 0x100fe4000000000f */
[----:B------:R-:W-:Y:S02]  /*a380*/  PRMT R64, R11, 0x3340, R18 ;  /* 0x000033400b407816 */ /* 0x000fe40000000012 */
[----:B------:R-:W-:Y:S01]  /*a390*/  PRMT R15, R10, 0x5210, R15 ;  /* 0x000052100a0f7816 */ /* 0x000fe2000000000f */
[----:B------:R-:W-:Y:S01]  /*a3a0*/  BAR.SYNC.DEFER_BLOCKING 0x0 ;  /* 0x0000000000007b1d */ /* 0x000fe20000010000 */
[----:B------:R-:W-:-:S02]  /*a3b0*/  SHF.R.U32.HI R11, RZ, 0x8, R114 ;  /* 0x00000008ff0b7819 */ /* 0x000fc40000011672 */
[----:B------:R-:W-:Y:S02]  /*a3c0*/  F2FP.SATFINITE.E5M2.F32.PACK_AB_MERGE_C R100, R101, R100, RZ ;  /* 0x000000646564723e */ /* 0x000fe400048060ff */
[----:B------:R-:W-:Y:S02]  /*a3d0*/  LOP3.LUT R72, R11, 0xffff, RZ, 0xc0, !PT ;  /* 0x0000ffff0b487812 */ /* 0x000fe400078ec0ff */
[----:B------:R-:W-:Y:S02]  /*a3e0*/  SHF.R.U32.HI R11, RZ, 0x8, R130 ;  /* 0x00000008ff0b7819 */ /* 0x000fe40000011682 */
[----:B------:R-:W-:Y:S02]  /*a3f0*/  PRMT R72, R72, 0x3340, R1 ;  /* 0x0000334048487816 */ /* 0x000fe40000000001 */
[----:B------:R-:W-:Y:S02]  /*a400*/  LOP3.LUT R76, R11, 0xffff, RZ, 0xc0, !PT ;  /* 0x0000ffff0b4c7812 */ /* 0x000fe400078ec0ff */
[----:B------:R-:W-:-:S02]  /*a410*/  SHF.R.U32.HI R11, RZ, 0x8, R146 ;  /* 0x00000008ff0b7819 */ /* 0x000fc40000011692 */
[--C-:B------:R-:W-:Y:S02]  /*a420*/  PRMT R76, R76, 0x3340, R1.reuse ;  /* 0x000033404c4c7816 */ /* 0x100fe40000000001 */
[----:B------:R-:W-:Y:S02]  /*a430*/  LOP3.LUT R80, R11, 0xffff, RZ, 0xc0, !PT ;  /* 0x0000ffff0b507812 */ /* 0x000fe400078ec0ff */
[----:B------:R-:W-:Y:S02]  /*a440*/  F2FP.SATFINITE.E5M2.F32.PACK_AB_MERGE_C R102, R103, R102, RZ ;  /* 0x000000666766723e */ /* 0x000fe400048060ff */
[----:B------:R-:W-:Y:S02]  /*a450*/  PRMT R80, R80, 0x3340, R1 ;  /* 0x0000334050507816 */ /* 0x000fe40000000001 */
[----:B------:R-:W-:Y:S01]  /*a460*/  F2FP.SATFINITE.E5M2.F32.PACK_AB_MERGE_C R116, R117, R116, RZ ;  /* 0x000000747574723e */ /* 0x000fe200048060ff */
[----:B------:R-:W-:Y:S01]  /*a470*/  STSM.16.M88.4 [R38], R12 ;  /* 0x0000000c26007844 */ /* 0x000fe20000000200 */
[----:B------:R-:W-:-:S02]  /*a480*/  F2FP.SATFINITE.E5M2.F32.PACK_AB_MERGE_C R118, R119, R118, RZ ;  /* 0x000000767776723e */ /* 0x000fc400048060ff */
[----:B------:R-:W-:Y:S01]  /*a490*/  F2FP.SATFINITE.E5M2.F32.PACK_AB_MERGE_C R132, R133, R132, RZ ;  /* 0x000000848584723e */ /* 0x000fe200048060ff */
[----:B------:R-:W-:Y:S01]  /*a4a0*/  BAR.SYNC.DEFER_BLOCKING 0x0 ;  /* 0x0000000000007b1d */ /* 0x000fe20000010000 */
[----:B------:R-:W-:Y:S02]  /*a4b0*/  F2FP.SATFINITE.E5M2.F32.PACK_AB_MERGE_C R134, R135, R134, RZ ;  /* 0x000000868786723e */ /* 0x000fe400048060ff */
[----:B------:R-:W-:Y:S02]  /*a4c0*/  F2FP.SATFINITE.E5M2.F32.PACK_AB_MERGE_C R148, R149, R148, RZ ;  /* 0x000000949594723e */ /* 0x000fe400048060ff */
[----:B------:R-:W-:Y:S02]  /*a4d0*/  F2FP.SATFINITE.E5M2.F32.PACK_AB_MERGE_C R150, R151, R150, RZ ;  /* 0x000000969796723e */ /* 0x000fe400048060ff */
[----:B------:R-:W-:Y:S02]  /*a4e0*/  PRMT R170, R50, 0x5410, R23 ;  /* 0x0000541032aa7816 */ /* 0x000fe40000000017 */
[----:B------:R-:W-:-:S02]  /*a4f0*/  PRMT R176, R29, 0x5410, R60 ;  /* 0x000054101db07816 */ /* 0x000fc4000000003c */
[----:B------:R-:W-:Y:S02]  /*a500*/  PRMT R178, R62, 0x5410, R31 ;  /* 0x000054103eb27816 */ /* 0x000fe4000000001f */
[----:B------:R-:W-:Y:S02]  /*a510*/  PRMT R180, R33, 0x5410, R64 ;  /* 0x0000541021b47816 */ /* 0x000fe40000000040 */
[----:B------:R-:W-:Y:S02]  /*a520*/  PRMT R182, R66, 0x5410, R35 ;  /* 0x0000541042b67816 */ /* 0x000fe40000000023 */
[----:B------:R-:W-:Y:S02]  /*a530*/  PRMT R36, R37, 0x5410, R72 ;  /* 0x0000541025247816 */ /* 0x000fe40000000048 */
[----:B------:R-:W-:Y:S02]  /*a540*/  PRMT R184, R74, 0x5410, R41 ;  /* 0x000054104ab87816 */ /* 0x000fe40000000029 */
[----:B------:R-:W-:-:S02]  /*a550*/  PRMT R186, R43, 0x5410, R76 ;  /* 0x000054102bba7816 */ /* 0x000fc4000000004c */
[----:B------:R-:W-:Y:S02]  /*a560*/  PRMT R169, R9, 0x5410, R80 ;  /* 0x0000541009a97816 */ /* 0x000fe40000000050 */
[C---:B------:R-:W-:Y:S02]  /*a570*/  LOP3.LUT R41, R19.reuse, R18, RZ, 0xfc, !PT ;  /* 0x0000001213297212 */ /* 0x040fe400078efcff */
[C-C-:B------:R-:W-:Y:S02]  /*a580*/  LOP3.LUT R42, R19.reuse, 0x2, R18.reuse, 0xfe, !PT ;  /* 0x00000002132a7812 */ /* 0x140fe400078efe12 */
[C-C-:B------:R-:W-:Y:S02]  /*a590*/  LOP3.LUT R152, R19.reuse, 0x4, R18.reuse, 0xfe, !PT ;  /* 0x0000000413987812 */ /* 0x140fe400078efe12 */
[C-C-:B------:R-:W-:Y:S02]  /*a5a0*/  LOP3.LUT R151, R19.reuse, 0x6, R18.reuse, 0xfe, !PT ;  /* 0x0000000613977812 */ /* 0x140fe400078efe12 */
[----:B------:R-:W-:-:S02]  /*a5b0*/  LOP3.LUT R147, R19, 0x8, R18, 0xfe, !PT ;  /* 0x0000000813937812 */ /* 0x000fc400078efe12 */
[C-C-:B------:R-:W-:Y:S02]  /*a5c0*/  LOP3.LUT R144, R19.reuse, 0xa, R18.reuse, 0xfe, !PT ;  /* 0x0000000a13907812 */ /* 0x140fe400078efe12 */
[C-C-:B------:R-:W-:Y:S02]  /*a5d0*/  LOP3.LUT R55, R19.reuse, 0xc, R18.reuse, 0xfe, !PT ;  /* 0x0000000c13377812 */ /* 0x140fe400078efe12 */
        /* <DEDUP_REMOVED lines=92> */
[C-C-:B0-----:R-:W-:Y:S02]  /*aba0*/  LOP3.LUT R56, R19.reuse, 0xe2, R18.reuse, 0xfe, !PT ;  /* 0x000000e213387812 */ /* 0x141fe400078efe12 */
        /* <DEDUP_REMOVED lines=11> */
[----:B------:R-:W-:Y:S02]  /*ac60*/  LOP3.LUT R0, R19, 0xfc, R18, 0xfe, !PT ;  /* 0x000000fc13007812 */ /* 0x000fe400078efe12 */
[----:B------:R-:W-:-:S04]  /*ac70*/  LOP3.LUT R19, R70, 0xffff, RZ, 0xc0, !PT ;  /* 0x0000ffff46137812 */ /* 0x000fc800078ec0ff */
[--C-:B------:R-:W-:Y:S02]  /*ac80*/  PRMT R18, R8, 0x4210, R19.reuse ;  /* 0x0000421008127816 */ /* 0x100fe40000000013 */
[----:B------:R-:W0:Y:S01]  /*ac90*/  LDS.128 R8, [R3] ;  /* 0x0000000003087984 */ /* 0x000e220000000c00 */
[----:B------:R-:W-:Y:S02]  /*aca0*/  LOP3.LUT R17, R68, 0xffff, RZ, 0xc0, !PT ;  /* 0x0000ffff44117812 */ /* 0x000fe400078ec0ff */
[----:B------:R-:W-:Y:S02]  /*acb0*/  PRMT R19, R172, 0x5210, R19 ;  /* 0x00005210ac137816 */ /* 0x000fe40000000013 */
[--C-:B------:R-:W-:Y:S02]  /*acc0*/  PRMT R16, R16, 0x4210, R17.reuse ;  /* 0x0000421010107816 */ /* 0x100fe40000000011 */
[----:B------:R-:W-:Y:S01]  /*acd0*/  PRMT R17, R170, 0x5210, R17 ;  /* 0x00005210aa117816 */ /* 0x000fe20000000011 */
[----:B------:R-:W-:Y:S06]  /*ace0*/  BAR.SYNC.DEFER_BLOCKING 0x0 ;  /* 0x0000000000007b1d */ /* 0x000fec0000010000 */
[----:B------:R-:W-:Y:S02]  /*acf0*/  STSM.16.M88.4 [R38], R16 ;  /* 0x0000001026007844 */ /* 0x000fe40000000200 */
[----:B------:R-:W-:Y:S01]  /*ad00*/  BAR.SYNC.DEFER_BLOCKING 0x0 ;  /* 0x0000000000007b1d */ /* 0x000fe20000010000 */
[----:B------:R-:W-:-:S02]  /*ad10*/  LOP3.LUT R21, R84, 0xffff, RZ, 0xc0, !PT ;  /* 0x0000ffff54157812 */ /* 0x000fc400078ec0ff */
[----:B------:R-:W-:Y:S02]  /*ad20*/  LOP3.LUT R23, R86, 0xffff, RZ, 0xc0, !PT ;  /* 0x0000ffff56177812 */ /* 0x000fe400078ec0ff */
[----:B------:R-:W-:Y:S01]  /*ad30*/  PRMT R20, R20, 0x4210, R21 ;  /* 0x0000421014147816 */ /* 0x000fe20000000015 */
[----:B------:R-:W2:Y:S01]  /*ad40*/  LDS.128 R12, [R3] ;  /* 0x00000000030c7984 */ /* 0x000ea20000000c00 */
[----:B------:R-:W-:Y:S02]  /*ad50*/  PRMT R22, R22, 0x4210, R23 ;  /* 0x0000421016167816 */ /* 0x000fe40000000017 */
[----:B------:R-:W-:Y:S02]  /*ad60*/  PRMT R21, R174, 0x5210, R21 ;  /* 0x00005210ae157816 */ /* 0x000fe40000000015 */
[----:B------:R-:W-:Y:S01]  /*ad70*/  PRMT R23, R176, 0x5210, R23 ;  /* 0x00005210b0177816 */ /* 0x000fe20000000017 */
[----:B------:R-:W-:Y:S06]  /*ad80*/  BAR.SYNC.DEFER_BLOCKING 0x0 ;  /* 0x0000000000007b1d */ /* 0x000fec0000010000 */
[----:B------:R-:W-:Y:S02]  /*ad90*/  STSM.16.M88.4 [R38], R20 ;  /* 0x0000001426007844 */ /* 0x000fe40000000200 */
[----:B------:R-:W-:Y:S01]  /*ada0*/  BAR.SYNC.DEFER_BLOCKING 0x0 ;  /* 0x0000000000007b1d */ /* 0x000fe20000010000 */
[----:B------:R-:W-:-:S02]  /*adb0*/  LOP3.LUT R25, R100, 0xffff, RZ, 0xc0, !PT ;  /* 0x0000ffff64197812 */ /* 0x000fc400078ec0ff */
[----:B------:R-:W-:Y:S02]  /*adc0*/  LOP3.LUT R27, R102, 0xffff, RZ, 0xc0, !PT ;  /* 0x0000ffff661b7812 */ /* 0x000fe400078ec0ff */
[----:B------:R-:W-:Y:S01]  /*add0*/  PRMT R24, R24, 0x4210, R25 ;  /* 0x0000421018187816 */ /* 0x000fe20000000019 */
[----:B------:R-:W4:Y:S01]  /*ade0*/  LDS.128 R16, [R3] ;  /* 0x0000000003107984 */ /* 0x000f220000000c00 */
        /* <DEDUP_REMOVED lines=14> */
[----:B------:R3:W-:Y:S02]  /*aed0*/  STSM.16.M88.4 [R38], R28 ;  /* 0x0000001c26007844 */ /* 0x0007e40000000200 */
        /* <DEDUP_REMOVED lines=8> */
[----:B------:R-:W-:Y:S01]  /*af60*/  BAR.SYNC.DEFER_BLOCKING 0x0 ;  /* 0x0000000000007b1d */ /* 0x000fe20000010000 */
[----:B---3--:R-:W-:-:S05]  /*af70*/  LOP3.LUT R29, R148, 0xffff, RZ, 0xc0, !PT ;  /* 0x0000ffff941d7812 */ /* 0x008fca00078ec0ff */
[----:B------:R3:W-:Y:S02]  /*af80*/  STSM.16.M88.4 [R38], R32 ;  /* 0x0000002026007844 */ /* 0x0007e40000000200 */
[--C-:B---3--:R-:W-:Y:S02]  /*af90*/  PRMT R32, R40, 0x4210, R29.reuse ;  /* 0x0000421028207816 */ /* 0x108fe4000000001d */
[----:B------:R-:W-:Y:S01]  /*afa0*/  PRMT R33, R188, 0x5210, R29 ;  /* 0x00005210bc217816 */ /* 0x000fe2000000001d */
[----:B------:R-:W-:Y:S01]  /*afb0*/  BAR.SYNC.DEFER_BLOCKING 0x0 ;  /* 0x0000000000007b1d */ /* 0x000fe20000010000 */
[----:B------:R-:W-:-:S05]  /*afc0*/  LOP3.LUT R150, R150, 0xffff, RZ, 0xc0, !PT ;  /* 0x0000ffff96967812 */ /* 0x000fca00078ec0ff */
[----:B------:R-:W3:Y:S01]  /*afd0*/  LDS.128 R28, [R3] ;  /* 0x00000000031c7984 */ /* 0x000ee20000000c00 */
[--C-:B------:R-:W-:Y:S02]  /*afe0*/  PRMT R34, R39, 0x4210, R150.reuse ;  /* 0x0000421027227816 */ /* 0x100fe40000000096 */
[----:B------:R-:W-:Y:S01]  /*aff0*/  PRMT R35, R169, 0x5210, R150 ;  /* 0x00005210a9237816 */ /* 0x000fe20000000096 */
[----:B------:R-:W-:Y:S01]  /*b000*/  BAR.SYNC.DEFER_BLOCKING 0x0 ;  /* 0x0000000000007b1d */ /* 0x000fe20000010000 */
[C---:B------:R-:W-:Y:S01]  /*b010*/  IMAD R37, R171.reuse, UR4, RZ ;  /* 0x00000004ab257c24 */ /* 0x040fe2000f8e02ff */
[----:B------:R-:W-:-:S04]  /*b020*/  ISETP.GE.AND P0, PT, R171, UR6, PT ;  /* 0x00000006ab007c0c */ /* 0x000fc8000bf06270 */
[----:B------:R-:W-:Y:S01]  /*b030*/  ULDC.64 UR4, c[0x0][0x220] ;  /* 0x0000880000047ab9 */ /* 0x000fe20000000a00 */
[----:B-1----:R-:W-:Y:S01]  /*b040*/  PRMT R169, R4, 0x7770, RZ ;  /* 0x0000777004a97816 */ /* 0x002fe200000000ff */
[----:B------:R-:W-:Y:S01]  /*b050*/  ULDC UR6, c[0x0][0x22c] ;  /* 0x00008b0000067ab9 */ /* 0x000fe20000000800 */
[----:B------:R-:W-:Y:S01]  /*b060*/  IADD3 R36, P2, R37, UR4, RZ ;  /* 0x0000000425247c10 */ /* 0x000fe2000ff5e0ff */
[----:B------:R-:W-:Y:S01]  /*b070*/  ULDC UR4, c[0x0][0x248] ;  /* 0x0000920000047ab9 */ /* 0x000fe20000000800 */
[C---:B------:R-:W-:Y:S01]  /*b080*/  ISETP.LT.AND P1, PT, R41.reuse, UR7, !P0 ;  /* 0x0000000729007c0c */ /* 0x040fe2000c721270 */
[----:B------:R-:W-:Y:S01]  /*b090*/  IMAD R52, R41, UR4, RZ ;  /* 0x0000000429347c24 */ /* 0x000fe2000f8e02ff */
[----:B------:R1:W-:Y:S01]  /*b0a0*/  STSM.16.M88.4 [R38], R32 ;  /* 0x0000002026007844 */ /* 0x0003e20000000200 */
[----:B------:R-:W-:Y:S01]  /*b0b0*/  LEA.HI.X.SX32 R37, R37, UR5, 0x1, P2 ;  /* 0x0000000525257c11 */ /* 0x000fe200090f0eff */
[----:B------:R-:W-:Y:S01]  /*b0c0*/  ULDC UR5, c[0x0][0x248] ;  /* 0x0000920000057ab9 */ /* 0x000fe20000000800 */
[----:B------:R-:W-:Y:S01]  /*b0d0*/  BAR.SYNC.DEFER_BLOCKING 0x0 ;  /* 0x0000000000007b1d */ /* 0x000fe20000010000 */
[----:B------:R-:W-:Y:S01]  /*b0e0*/  IADD3 R40, P2, R52, R36, RZ ;  /* 0x0000002434287210 */ /* 0x000fe20007f5e0ff */
[----:B------:R-:W-:-:S03]  /*b0f0*/  IMAD R43, R42, UR5, RZ ;  /* 0x000000052a2b7c24 */ /* 0x000fc6000f8e02ff */
[-C--:B------:R-:W-:Y:S01]  /*b100*/  LEA.HI.X.SX32 R41, R52, R37.reuse, 0x1, P2 ;  /* 0x0000002534297211 */ /* 0x080fe200010f0eff */
[----:B------:R-:W-:Y:S01]  /*b110*/  ULDC UR7, c[0x0][0x22c] ;  /* 0x00008b0000077ab9 */ /* 0x000fe20000000800 */
[----:B------:R-:W-:Y:S01]  /*b120*/  ISETP.LT.AND P4, PT, R42, UR6, !P0 ;  /* 0x000000062a007c0c */ /* 0x000fe2000c781270 */
[----:B------:R-:W-:Y:S01]  /*b130*/  ULDC UR4, c[0x0][0x248] ;  /* 0x0000920000047ab9 */ /* 0x000fe20000000800 */
[-C--:B------:R-:W-:Y:S01]  /*b140*/  IADD3 R42, P3, R43, R36.reuse, RZ ;  /* 0x000000242b2a7210 */ /* 0x080fe20007f7e0ff */
[----:B------:R-:W-:Y:S01]  /*b150*/  ULDC UR5, c[0x0][0x248] ;  /* 0x0000920000057ab9 */ /* 0x000fe20000000800 */
[----:B------:R-:W-:Y:S01]  /*b160*/  ULDC UR6, c[0x0][0x248] ;  /* 0x0000920000067ab9 */ /* 0x000fe20000000800 */
[C---:B------:R-:W-:Y:S01]  /*b170*/  ISETP.LT.AND P2, PT, R151.reuse, UR8, !P0 ;  /* 0x0000000897007c0c */ /* 0x040fe2000c741270 */
[----:B------:R-:W-:Y:S01]  /*b180*/  IMAD R151, R151, UR5, RZ ;  /* 0x0000000597977c24 */ /* 0x000fe2000f8e02ff */
[-C--:B------:R-:W-:Y:S01]  /*b190*/  LEA.HI.X.SX32 R43, R43, R37.reuse, 0x1, P3 ;  /* 0x000000252b2b7211 */ /* 0x080fe200018f0eff */
[----:B------:R-:W-:Y:S01]  /*b1a0*/  ULDC UR8, c[0x0][0x22c] ;  /* 0x00008b0000087ab9 */ /* 0x000fe20000000800 */
[C---:B------:R-:W-:Y:S01]  /*b1b0*/  ISETP.LT.AND P3, PT, R147.reuse, UR9, !P0 ;  /* 0x0000000993007c0c */ /* 0x040fe2000c761270 */
[----:B------:R-:W-:Y:S01]  /*b1c0*/  IMAD R147, R147, UR6, RZ ;  /* 0x0000000693937c24 */ /* 0x000fe2000f8e02ff */
[----:B------:R0:W-:Y:S01]  /*b1d0*/  @P1 STG.E.U8 desc[UR10][R40.64], R169 ;  /* 0x000000a928001986 */ /* 0x0001e2000c10110a */
[C---:B------:R-:W-:Y:S01]  /*b1e0*/  ISETP.LT.AND P1, PT, R152.reuse, UR7, !P0 ;  /* 0x0000000798007c0c */ /* 0x040fe2000c721270 */
[----:B------:R-:W-:Y:S01]  /*b1f0*/  IMAD R152, R152, UR4, RZ ;  /* 0x0000000498987c24 */ /* 0x000fe2000f8e02ff */
[----:B------:R-:W-:Y:S01]  /*b200*/  PRMT R39, R5, 0x7770, RZ ;  /* 0x0000777005277816 */ /* 0x000fe200000000ff */
[----:B------:R-:W-:Y:S01]  /*b210*/  ULDC UR7, c[0x0][0x22c] ;  /* 0x00008b0000077ab9 */ /* 0x000fe20000000800 */
[-C--:B-1----:R-:W-:Y:S01]  /*b220*/  IADD3 R34, P6, R151, R36.reuse, RZ ;  /* 0x0000002497227210 */ /* 0x082fe20007fde0ff */
[----:B------:R-:W-:Y:S01]  /*b230*/  ULDC UR4, c[0x0][0x248] ;  /* 0x0000920000047ab9 */ /* 0x000fe20000000800 */
[CC--:B------:R-:W-:Y:S01]  /*b240*/  IADD3 R32, P5, R152.reuse, R36.reuse, RZ ;  /* 0x0000002498207210 */ /* 0x0c0fe20007fbe0ff */
[----:B------:R1:W-:Y:S01]  /*b250*/  @P4 STG.E.U8 desc[UR10][R42.64], R39 ;  /* 0x000000272a004986 */ /* 0x0003e2000c10110a */
[----:B------:R-:W-:Y:S01]  /*b260*/  ULDC UR6, c[0x0][0x22c] ;  /* 0x00008b0000067ab9 */ /* 0x000fe20000000800 */
[----:B------:R-:W-:Y:S01]  /*b270*/  ULDC UR5, c[0x0][0x248] ;  /* 0x0000920000057ab9 */ /* 0x000fe20000000800 */
[----:B------:R-:W-:Y:S01]  /*b280*/  LEA.HI.X.SX32 R33, R152, R37, 0x1, P5 ;  /* 0x0000002598217211 */ /* 0x000fe200028f0eff */
[----:B------:R-:W-:Y:S01]  /*b290*/  ULDC UR9, c[0x0][0x22c] ;  /* 0x00008b0000097ab9 */ /* 0x000fe20000000800 */
[----:B------:R-:W-:-:S02]  /*b2a0*/  IADD3 R38, P5, R147, R36, RZ ;  /* 0x0000002493267210 */ /* 0x000fc40007fbe0ff */
[C---:B------:R-:W-:Y:S01]  /*b2b0*/  ISETP.LT.AND P4, PT, R144.reuse, UR7, !P0 ;  /* 0x0000000790007c0c */ /* 0x040fe2000c781270 */
[----:B------:R-:W-:Y:S01]  /*b2c0*/  IMAD R144, R144, UR4, RZ ;  /* 0x0000000490907c24 */ /* 0x000fe2000f8e02ff */
[----:B0-----:R-:W-:Y:S01]  /*b2d0*/  PRMT R169, R6, 0x7770, RZ ;  /* 0x0000777006a97816 */ /* 0x001fe200000000ff */
[----:B------:R-:W-:Y:S01]  /*b2e0*/  ULDC UR4, c[0x0][0x248] ;  /* 0x0000920000047ab9 */ /* 0x000fe20000000800 */
[-C--:B------:R-:W-:Y:S01]  /*b2f0*/  LEA.HI.X.SX32 R35, R151, R37.reuse, 0x1, P6 ;  /* 0x0000002597237211 */ /* 0x080fe200030f0eff */
[----:B------:R-:W-:Y:S01]  /*b300*/  ULDC UR7, c[0x0][0x22c] ;  /* 0x00008b0000077ab9 */ /* 0x000fe20000000800 */
[----:B-1----:R-:W-:Y:S01]  /*b310*/  LEA.HI.X.SX32 R39, R147, R37, 0x1, P5 ;  /* 0x0000002593277211 */ /* 0x002fe200028f0eff */
[----:B------:R-:W0:Y:S01]  /*b320*/  LDC R42, c[0x0][0x248] ;  /* 0x00009200ff2a7b82 */ /* 0x000e220000000800 */
[----:B------:R-:W-:Y:S02]  /*b330*/  PRMT R151, R7, 0x7770, RZ ;  /* 0x0000777007977816 */ /* 0x000fe400000000ff */
[----:B------:R-:W-:-:S02]  /*b340*/  PRMT R147, R4, 0x7771, RZ ;  /* 0x0000777104937816 */ /* 0x000fc400000000ff */
[C---:B------:R-:W-:Y:S01]  /*b350*/  ISETP.LT.AND P5, PT, R55.reuse, UR6, !P0 ;  /* 0x0000000637007c0c */ /* 0x040fe2000c7a1270 */
[----:B------:R-:W-:Y:S01]  /*b360*/  IMAD R55, R55, UR4, RZ ;  /* 0x0000000437377c24 */ /* 0x000fe2000f8e02ff */
[----:B------:R1:W-:Y:S01]  /*b370*/  @P1 STG.E.U8 desc[UR10][R32.64], R169 ;  /* 0x000000a920001986 */ /* 0x0003e2000c10110a */
[----:B------:R-:W-:Y:S01]  /*b380*/  IADD3 R40, P1, R144, R36, RZ ;  /* 0x0000002490287210 */ /* 0x000fe20007f3e0ff */
[----:B------:R-:W-:Y:S01]  /*b390*/  ULDC UR4, c[0x0][0x248] ;  /* 0x0000920000047ab9 */ /* 0x000fe20000000800 */
[----:B------:R-:W-:Y:S01]  /*b3a0*/  PRMT R43, R5, 0x7771, RZ ;  /* 0x00007771052b7816 */ /* 0x000fe200000000ff */
[----:B------:R-:W-:Y:S01]  /*b3b0*/  @P2 STG.E.U8 desc[UR10][R34.64], R151 ;  /* 0x0000009722002986 */ /* 0x000fe2000c10110a */
[----:B------:R-:W-:-:S03]  /*b3c0*/  ULDC UR6, c[0x0][0x248] ;  /* 0x0000920000067ab9 */ /* 0x000fc60000000800 */
[----:B------:R2:W-:Y:S01]  /*b3d0*/  @P3 STG.E.U8 desc[UR10][R38.64], R147 ;  /* 0x0000009326003986 */ /* 0x0005e2000c10110a */
[CC--:B-1----:R-:W-:Y:S02]  /*b3e0*/  IADD3 R32, P3, R55.reuse, R36.reuse, RZ ;  /* 0x0000002437207210 */ /* 0x0c2fe40007f7e0ff */
[-C--:B------:R-:W-:Y:S02]  /*b3f0*/  LEA.HI.X.SX32 R41, R144, R37.reuse, 0x1, P1 ;  /* 0x0000002590297211 */ /* 0x080fe400008f0eff */
[----:B------:R-:W-:Y:S02]  /*b400*/  LEA.HI.X.SX32 R33, R55, R37, 0x1, P3 ;  /* 0x0000002537217211 */ /* 0x000fe400018f0eff */
[C---:B------:R-:W-:Y:S01]  /*b410*/  ISETP.LT.AND P2, PT, R51.reuse, UR8, !P0 ;  /* 0x0000000833007c0c */ /* 0x040fe2000c741270 */
[----:B------:R-:W-:Y:S01]  /*b420*/  IMAD R51, R51, UR4, RZ ;  /* 0x0000000433337c24 */ /* 0x000fe2000f8e02ff */
[----:B------:R-:W-:Y:S02]  /*b430*/  PRMT R55, R6, 0x7771, RZ ;  /* 0x0000777106377816 */ /* 0x000fe400000000ff */
[C---:B------:R-:W-:Y:S01]  /*b440*/  ISETP.LT.AND P1, PT, R53.reuse, UR7, !P0 ;  /* 0x0000000735007c0c */ /* 0x040fe2000c721270 */
[----:B------:R-:W-:Y:S01]  /*b450*/  IMAD R53, R53, UR5, RZ ;  /* 0x0000000535357c24 */ /* 0x000fe2000f8e02ff */
[----:B------:R1:W-:Y:S01]  /*b460*/  @P4 STG.E.U8 desc[UR10][R40.64], R43 ;  /* 0x0000002b28004986 */ /* 0x0003e2000c10110a */
[----:B------:R-:W-:Y:S01]  /*b470*/  ULDC UR4, c[0x0][0x22c] ;  /* 0x00008b0000047ab9 */ /* 0x000fe20000000800 */
[----:B------:R-:W-:Y:S01]  /*b480*/  ULDC UR7, c[0x0][0x22c] ;  /* 0x00008b0000077ab9 */ /* 0x000fe20000000800 */
[----:B------:R-:W-:Y:S01]  /*b490*/  ULDC UR8, c[0x0][0x22c] ;  /* 0x00008b0000087ab9 */ /* 0x000fe20000000800 */
[----:B------:R4:W-:Y:S01]  /*b4a0*/  @P5 STG.E.U8 desc[UR10][R32.64], R55 ;  /* 0x0000003720005986 */ /* 0x0009e2000c10110a */
[-C--:B--2---:R-:W-:Y:S01]  /*b4b0*/  IADD3 R38, P5, R51, R36.reuse, RZ ;  /* 0x0000002433267210 */ /* 0x084fe20007fbe0ff */
[----:B------:R-:W-:Y:S01]  /*b4c0*/  ULDC UR5, c[0x0][0x248] ;  /* 0x0000920000057ab9 */ /* 0x000fe20000000800 */
[----:B------:R-:W-:-:S02]  /*b4d0*/  IADD3 R34, P3, R53, R36, RZ ;  /* 0x0000002435227210 */ /* 0x000fc40007f7e0ff */
[-C--:B------:R-:W-:Y:S02]  /*b4e0*/  LEA.HI.X.SX32 R39, R51, R37.reuse, 0x1, P5 ;  /* 0x0000002533277211 */ /* 0x080fe400028f0eff */
[C---:B------:R-:W-:Y:S01]  /*b4f0*/  ISETP.LT.AND P4, PT, R50.reuse, UR9, !P0 ;  /* 0x0000000932007c0c */ /* 0x040fe2000c781270 */
[----:B------:R-:W-:Y:S01]  /*b500*/  IMAD R50, R50, UR6, RZ ;  /* 0x0000000632327c24 */ /* 0x000fe2000f8e02ff */
[----:B------:R-:W-:Y:S01]  /*b510*/  LEA.HI.X.SX32 R35, R53, R37, 0x1, P3 ;  /* 0x0000002535237211 */ /* 0x000fe200018f0eff */
[----:B------:R-:W-:Y:S01]  /*b520*/  ULDC UR6, c[0x0][0x248] ;  /* 0x0000920000067ab9 */ /* 0x000fe20000000800 */
[----:B------:R-:W-:Y:S01]  /*b530*/  PRMT R51, R7, 0x7771, RZ ;  /* 0x0000777107337816 */ /* 0x000fe200000000ff */
[----:B------:R-:W-:Y:S01]  /*b540*/  ULDC UR9, c[0x0][0x22c] ;  /* 0x00008b0000097ab9 */ /* 0x000fe20000000800 */
[----:B------:R-:W-:Y:S01]  /*b550*/  ISETP.LT.AND P3, PT, R168, UR4, !P0 ;  /* 0x00000004a8007c0c */ /* 0x000fe2000c761270 */
[----:B------:R-:W-:Y:S01]  /*b560*/  ULDC UR4, c[0x0][0x248] ;  /* 0x0000920000047ab9 */ /* 0x000fe20000000800 */
[----:B-1----:R-:W-:Y:S01]  /*b570*/  IADD3 R40, P6, R50, R36, RZ ;  /* 0x0000002432287210 */ /* 0x002fe20007fde0ff */
[----:B------:R1:W-:Y:S01]  /*b580*/  @P1 STG.E.U8 desc[UR10][R34.64], R51 ;  /* 0x0000003322001986 */ /* 0x0003e2000c10110a */
[----:B------:R-:W-:-:S02]  /*b590*/  PRMT R43, R4, 0x7772, RZ ;  /* 0x00007772042b7816 */ /* 0x000fc400000000ff */
[C---:B------:R-:W-:Y:S01]  /*b5a0*/  ISETP.LT.AND P1, PT, R49.reuse, UR7, !P0 ;  /* 0x0000000731007c0c */ /* 0x040fe2000c721270 */
[----:B------:R-:W-:Y:S01]  /*b5b0*/  IMAD R49, R49, UR4, RZ ;  /* 0x0000000431317c24 */ /* 0x000fe2000f8e02ff */
[-C--:B------:R-:W-:Y:S01]  /*b5c0*/  LEA.HI.X.SX32 R41, R50, R37.reuse, 0x1, P6 ;  /* 0x0000002532297211 */ /* 0x080fe200030f0eff */
[----:B------:R-:W-:Y:S01]  /*b5d0*/  @P2 STG.E.U8 desc[UR10][R38.64], R43 ;  /* 0x0000002b26002986 */ /* 0x000fe2000c10110a */
[----:B----4-:R-:W-:Y:S01]  /*b5e0*/  PRMT R33, R5, 0x7772, RZ ;  /* 0x0000777205217816 */ /* 0x010fe200000000ff */
[----:B------:R-:W-:Y:S01]  /*b5f0*/  ULDC UR7, c[0x0][0x22c] ;  /* 0x00008b0000077ab9 */ /* 0x000fe20000000800 */
[-C--:B------:R-:W-:Y:S01]  /*b600*/  IADD3 R32, P2, R49, R36.reuse, RZ ;  /* 0x0000002431207210 */ /* 0x080fe20007f5e0ff */
[----:B------:R-:W-:Y:S01]  /*b610*/  ULDC UR4, c[0x0][0x248] ;  /* 0x0000920000047ab9 */ /* 0x000fe20000000800 */
[C---:B------:R-:W-:Y:S01]  /*b620*/  ISETP.LT.AND P5, PT, R46.reuse, UR8, !P0 ;  /* 0x000000082e007c0c */ /* 0x040fe2000c7a1270 */
[----:B------:R-:W-:Y:S01]  /*b630*/  IMAD R46, R46, UR5, RZ ;  /* 0x000000052e2e7c24 */ /* 0x000fe2000f8e02ff */
[----:B------:R2:W-:Y:S01]  /*b640*/  @P4 STG.E.U8 desc[UR10][R40.64], R33 ;  /* 0x0000002128004986 */ /* 0x0005e2000c10110a */
[C---:B------:R-:W-:Y:S01]  /*b650*/  ISETP.LT.AND P4, PT, R47.reuse, UR7, !P0 ;  /* 0x000000072f007c0c */ /* 0x040fe2000c781270 */
[----:B------:R-:W-:Y:S01]  /*b660*/  IMAD R47, R47, UR6, RZ ;  /* 0x000000062f2f7c24 */ /* 0x000fe2000f8e02ff */
[----:B-1----:R-:W-:Y:S01]  /*b670*/  PRMT R51, R6, 0x7772, RZ ;  /* 0x0000777206337816 */ /* 0x002fe200000000ff */
[----:B------:R-:W-:Y:S01]  /*b680*/  ULDC UR5, c[0x0][0x22c] ;  /* 0x00008b0000057ab9 */ /* 0x000fe20000000800 */
[----:B------:R-:W-:Y:S01]  /*b690*/  IADD3 R34, P6, R46, R36, RZ ;  /* 0x000000242e227210 */ /* 0x000fe20007fde0ff */
[----:B------:R-:W-:Y:S01]  /*b6a0*/  ULDC UR6, c[0x0][0x22c] ;  /* 0x00008b0000067ab9 */ /* 0x000fe20000000800 */
[----:B--2---:R-:W-:-:S02]  /*b6b0*/  LEA.HI.X.SX32 R33, R49, R37, 0x1, P2 ;  /* 0x0000002531217211 */ /* 0x004fc400010f0eff */
[C---:B------:R-:W-:Y:S01]  /*b6c0*/  ISETP.LT.AND P2, PT, R48.reuse, UR9, !P0 ;  /* 0x0000000930007c0c */ /* 0x040fe2000c741270 */
[----:B------:R-:W-:Y:S01]  /*b6d0*/  IMAD R48, R48, UR4, RZ ;  /* 0x0000000430307c24 */ /* 0x000fe2000f8e02ff */
[-C--:B------:R-:W-:Y:S01]  /*b6e0*/  LEA.HI.X.SX32 R35, R46, R37.reuse, 0x1, P6 ;  /* 0x000000252e237211 */ /* 0x080fe200030f0eff */
[----:B------:R1:W-:Y:S01]  /*b6f0*/  @P1 STG.E.U8 desc[UR10][R32.64], R51 ;  /* 0x0000003320001986 */ /* 0x0003e2000c10110a */
[-C--:B------:R-:W-:Y:S01]  /*b700*/  IADD3 R38, P1, R47, R36.reuse, RZ ;  /* 0x000000242f267210 */ /* 0x080fe20007f3e0ff */
[----:B------:R-:W-:Y:S01]  /*b710*/  ULDC UR4, c[0x0][0x22c] ;  /* 0x00008b0000047ab9 */ /* 0x000fe20000000800 */
[----:B------:R-:W-:Y:S02]  /*b720*/  PRMT R49, R7, 0x7772, RZ ;  /* 0x0000777207317816 */ /* 0x000fe400000000ff */
[----:B------:R-:W-:Y:S02]  /*b730*/  IADD3 R40, P6, R48, R36, RZ ;  /* 0x0000002430287210 */ /* 0x000fe40007fde0ff */
[-C--:B------:R-:W-:Y:S01]  /*b740*/  LEA.HI.X.SX32 R39, R47, R37.reuse, 0x1, P1 ;  /* 0x000000252f277211 */ /* 0x080fe200008f0eff */
[----:B------:R-:W-:Y:S01]  /*b750*/  @P5 STG.E.U8 desc[UR10][R34.64], R49 ;  /* 0x0000003122005986 */ /* 0x000fe2000c10110a */
[----:B------:R-:W-:Y:S01]  /*b760*/  ISETP.LT.AND P1, PT, R167, UR4, !P0 ;  /* 0x00000004a7007c0c */ /* 0x000fe2000c721270 */
[----:B------:R-:W-:Y:S01]  /*b770*/  ULDC UR4, c[0x0][0x248] ;  /* 0x0000920000047ab9 */ /* 0x000fe20000000800 */
[----:B------:R-:W-:Y:S01]  /*b780*/  PRMT R47, R4, 0x7773, RZ ;  /* 0x00007773042f7816 */ /* 0x000fe200000000ff */
[----:B-1----:R-:W1:Y:S01]  /*b790*/  LDC R33, c[0x0][0x248] ;  /* 0x00009200ff217b82 */ /* 0x002e620000000800 */
[----:B------:R-:W-:-:S02]  /*b7a0*/  LEA.HI.X.SX32 R41, R48, R37, 0x1, P6 ;  /* 0x0000002530297211 */ /* 0x000fc400030f0eff */
[----:B------:R-:W-:Y:S02]  /*b7b0*/  PRMT R43, R5, 0x7773, RZ ;  /* 0x00007773052b7816 */ /* 0x000fe400000000ff */
[C---:B------:R-:W-:Y:S01]  /*b7c0*/  ISETP.LT.AND P5, PT, R45.reuse, UR5, !P0 ;  /* 0x000000052d007c0c */ /* 0x040fe2000c7a1270 */
[----:B------:R-:W-:Y:S01]  /*b7d0*/  IMAD R45, R45, UR4, RZ ;  /* 0x000000042d2d7c24 */ /* 0x000fe2000f8e02ff */
[----:B------:R2:W-:Y:S01]  /*b7e0*/  @P4 STG.E.U8 desc[UR10][R38.64], R47 ;  /* 0x0000002f26004986 */ /* 0x0005e2000c10110a */
[----:B------:R-:W4:Y:S01]  /*b7f0*/  LDC R51, c[0x0][0x248] ;  /* 0x00009200ff337b82 */ /* 0x000f220000000800 */
[----:B------:R-:W-:Y:S01]  /*b800*/  ULDC UR5, c[0x0][0x22c] ;  /* 0x00008b0000057ab9 */ /* 0x000fe20000000800 */
[----:B------:R-:W-:Y:S01]  /*b810*/  ULDC UR4, c[0x0][0x248] ;  /* 0x0000920000047ab9 */ /* 0x000fe20000000800 */
[----:B------:R3:W-:Y:S01]  /*b820*/  @P2 STG.E.U8 desc[UR10][R40.64], R43 ;  /* 0x0000002b28002986 */ /* 0x0007e2000c10110a */
[----:B------:R-:W-:-:S04]  /*b830*/  IADD3 R4, P2, R45, R36, RZ ;  /* 0x000000242d047210 */ /* 0x000fc80007f5e0ff */
[-C--:B------:R-:W-:Y:S02]  /*b840*/  LEA.HI.X.SX32 R5, R45, R37.reuse, 0x1, P2 ;  /* 0x000000252d057211 */ /* 0x080fe400010f0eff */
[----:B------:R-:W0:Y:S01]  /*b850*/  LDC R45, c[0x0][0x248] ;  /* 0x00009200ff2d7b82 */ /* 0x000e220000000800 */
[C---:B------:R-:W-:Y:S01]  /*b860*/  ISETP.LT.AND P6, PT, R44.reuse, UR5, !P0 ;  /* 0x000000052c007c0c */ /* 0x040fe2000c7c1270 */
[----:B------:R-:W-:Y:S01]  /*b870*/  IMAD R44, R44, UR4, RZ ;  /* 0x000000042c2c7c24 */ /* 0x000fe2000f8e02ff */
[----:B--2---:R-:W-:Y:S01]  /*b880*/  PRMT R39, R6, 0x7773, RZ ;  /* 0x0000777306277816 */ /* 0x004fe200000000ff */
[----:B------:R-:W-:Y:S01]  /*b890*/  ULDC UR4, c[0x0][0x22c] ;  /* 0x00008b0000047ab9 */ /* 0x000fe20000000800 */
[----:B------:R-:W-:Y:S01]  /*b8a0*/  PRMT R35, R7, 0x7773, RZ ;  /* 0x0000777307237816 */ /* 0x000fe200000000ff */
[----:B-1----:R-:W-:Y:S01]  /*b8b0*/  IMAD R52, R33, 0x20, R52 ;  /* 0x0000002021347824 */ /* 0x002fe200078e0234 */
[C---:B------:R-:W-:Y:S01]  /*b8c0*/  IADD3 R6, P4, R44.reuse, R36, RZ ;  /* 0x000000242c067210 */ /* 0x040fe20007f9e0ff */
[----:B------:R-:W1:Y:S01]  /*b8d0*/  LDC R38, c[0x0][0x248] ;  /* 0x00009200ff267b82 */ /* 0x000e620000000800 */
[----:B------:R4:W-:Y:S07]  /*b8e0*/  @P5 STG.E.U8 desc[UR10][R4.64], R39 ;  /* 0x0000002704005986 */ /* 0x0009ee000c10110a */
[----:B---3--:R-:W2:Y:S01]  /*b8f0*/  LDC R40, c[0x0][0x248] ;  /* 0x00009200ff287b82 */ /* 0x008ea20000000800 */
[----:B------:R-:W-:Y:S01]  /*b900*/  LEA.HI.X.SX32 R7, R44, R37, 0x1, P4 ;  /* 0x000000252c077211 */ /* 0x000fe200020f0eff */
[----:B------:R-:W-:Y:S01]  /*b910*/  ULDC UR5, c[0x0][0x22c] ;  /* 0x00008b0000057ab9 */ /* 0x000fe20000000800 */
[----:B----4-:R-:W-:-:S03]  /*b920*/  IMAD R5, R51, 0x2, R52 ;  /* 0x0000000233057824 */ /* 0x010fc600078e0234 */
[----:B------:R3:W-:Y:S01]  /*b930*/  @P6 STG.E.U8 desc[UR10][R6.64], R35 ;  /* 0x0000002306006986 */ /* 0x0007e2000c10110a */
[-C--:B------:R-:W-:Y:S01]  /*b940*/  IADD3 R32, P6, R52, R36.reuse, RZ ;  /* 0x0000002434207210 */ /* 0x080fe20007fde0ff */
[----:B------:R-:W4:Y:S01]  /*b950*/  LDC R47, c[0x0][0x248] ;  /* 0x00009200ff2f7b82 */ /* 0x000f220000000800 */
[----:B0-----:R-:W-:Y:S02]  /*b960*/  IMAD R34, R42, 0x2, R5 ;  /* 0x000000022a227824 */ /* 0x001fe400078e0205 */
[-C--:B------:R-:W-:Y:S02]  /*b970*/  LEA.HI.X.SX32 R33, R52, R37.reuse, 0x1, P6 ;  /* 0x0000002534217211 */ /* 0x080fe400030f0eff */
[----:B------:R-:W-:Y:S02]  /*b980*/  IADD3 R4, P6, R5, R36, RZ ;  /* 0x0000002405047210 */ /* 0x000fe40007fde0ff */
[----:B------:R-:W-:Y:S01]  /*b990*/  ISETP.LT.AND P2, PT, R166, UR6, !P0 ;  /* 0x00000006a6007c0c */ /* 0x000fe2000c741270 */
[----:B------:R-:W0:Y:S01]  /*b9a0*/  LDC R42, c[0x0][0x248] ;  /* 0x00009200ff2a7b82 */ /* 0x000e220000000800 */
[----:B---3--:R-:W-:Y:S01]  /*b9b0*/  IMAD R35, R45, 0x2, R34 ;  /* 0x000000022d237824 */ /* 0x008fe200078e0222 */
[----:B------:R-:W-:Y:S01]  /*b9c0*/  LEA.HI.X.SX32 R5, R5, R37, 0x1, P6 ;  /* 0x0000002505057211 */ /* 0x000fe200030f0eff */
[----:B------:R-:W-:-:S05]  /*b9d0*/  ULDC UR6, c[0x0][0x22c] ;  /* 0x00008b0000067ab9 */ /* 0x000fca0000000800 */
[----:B------:R-:W3:Y:S01]  /*b9e0*/  LDC R45, c[0x0][0x248] ;  /* 0x00009200ff2d7b82 */ /* 0x000ee20000000800 */
[----:B------:R-:W-:Y:S02]  /*b9f0*/  PRMT R43, R8, 0x7770, RZ ;  /* 0x00007770082b7816 */ /* 0x000fe400000000ff */
[CC--:B------:R-:W-:Y:S02]  /*ba00*/  IADD3 R6, P6, R34.reuse, R36.reuse, RZ ;  /* 0x0000002422067210 */ /* 0x0c0fe40007fde0ff */
[----:B------:R-:W-:Y:S01]  /*ba10*/  ISETP.LT.AND P5, PT, R165, UR4, !P0 ;  /* 0x00000004a5007c0c */ /* 0x000fe2000c7a1270 */
[----:B------:R1:W-:Y:S01]  /*ba20*/  @P3 STG.E.U8 desc[UR10][R32.64], R43 ;  /* 0x0000002b20003986 */ /* 0x0003e2000c10110a */
[----:B------:R-:W-:Y:S01]  /*ba30*/  LEA.HI.X.SX32 R7, R34, R37, 0x1, P6 ;  /* 0x0000002522077211 */ /* 0x000fe200030f0eff */
[----:B------:R-:W-:Y:S01]  /*ba40*/  ULDC UR4, c[0x0][0x22c] ;  /* 0x00008b0000047ab9 */ /* 0x000fe20000000800 */
[----:B------:R-:W-:Y:S02]  /*ba50*/  IADD3 R34, P6, R35, R36, RZ ;  /* 0x0000002423227210 */ /* 0x000fe40007fde0ff */
[----:B------:R-:W-:-:S02]  /*ba60*/  PRMT R41, R9, 0x7770, RZ ;  /* 0x0000777009297816 */ /* 0x000fc400000000ff */
[----:B------:R-:W-:Y:S01]  /*ba70*/  ISETP.LT.AND P4, PT, R164, UR4, !P0 ;  /* 0x00000004a4007c0c */ /* 0x000fe2000c781270 */
[----:B------:R-:W-:Y:S01]  /*ba80*/  ULDC UR4, c[0x0][0x22c] ;  /* 0x00008b0000047ab9 */ /* 0x000fe20000000800 */
[----:B------:R-:W-:Y:S01]  /*ba90*/  PRMT R39, R10, 0x7770, RZ ;  /* 0x000077700a277816 */ /* 0x000fe200000000ff */
[----:B-1----:R-:W-:Y:S01]  /*baa0*/  IMAD R33, R38, 0x2, R35 ;  /* 0x0000000226217824 */ /* 0x002fe200078e0223 */
[----:B------:R-:W-:Y:S02]  /*bab0*/  LEA.HI.X.SX32 R35, R35, R37, 0x1, P6 ;  /* 0x0000002523237211 */ /* 0x000fe400030f0eff */
[----:B------:R-:W-:Y:S01]  /*bac0*/  PRMT R43, R11, 0x7770, RZ ;  /* 0x000077700b2b7816 */ /* 0x000fe200000000ff */
[----:B--2---:R-:W-:Y:S01]  /*bad0*/  IMAD R38, R40, 0x2, R33 ;  /* 0x0000000228267824 */ /* 0x004fe200078e0221 */
[----:B------:R-:W-:Y:S01]  /*bae0*/  ISETP.LT.AND P3, PT, R163, UR4, !P0 ;  /* 0x00000004a3007c0c */ /* 0x000fe2000c761270 */
[----:B------:R1:W-:Y:S01]  /*baf0*/  @P1 STG.E.U8 desc[UR10][R4.64], R41 ;  /* 0x0000002904001986 */ /* 0x0003e2000c10110a */
[----:B------:R-:W-:Y:S01]  /*bb00*/  ULDC UR4, c[0x0][0x22c] ;  /* 0x00008b0000047ab9 */ /* 0x000fe20000000800 */
[----:B------:R-:W2:Y:S02]  /*bb10*/  LDC R40, c[0x0][0x248] ;  /* 0x00009200ff287b82 */ /* 0x000ea40000000800 */
[----:B------:R-:W-:Y:S01]  /*bb20*/  @P2 STG.E.U8 desc[UR10][R6.64], R39 ;  /* 0x0000002706002986 */ /* 0x000fe2000c10110a */
[----:B------:R-:W-:Y:S01]  /*bb30*/  ISETP.LT.AND P1, PT, R162, UR4, !P0 ;  /* 0x00000004a2007c0c */ /* 0x000fe2000c721270 */
[----:B------:R-:W-:-:S02]  /*bb40*/  ULDC UR4, c[0x0][0x22c] ;  /* 0x00008b0000047ab9 */ /* 0x000fc40000000800 */
[----:B------:R4:W-:Y:S01]  /*bb50*/  @P5 STG.E.U8 desc[UR10][R34.64], R43 ;  /* 0x0000002b22005986 */ /* 0x0009e2000c10110a */
[-C--:B------:R-:W-:Y:S02]  /*bb60*/  IADD3 R32, P5, R38, R36.reuse, RZ ;  /* 0x0000002426207210 */ /* 0x080fe40007fbe0ff */
[C---:B-1----:R-:W-:Y:S02]  /*bb70*/  IADD3 R4, P2, R33.reuse, R36, RZ ;  /* 0x0000002421047210 */ /* 0x042fe40007f5e0ff */
[----:B------:R-:W-:Y:S02]  /*bb80*/  PRMT R41, R8, 0x7771, RZ ;  /* 0x0000777108297816 */ /* 0x000fe400000000ff */
[-C--:B------:R-:W-:Y:S01]  /*bb90*/  LEA.HI.X.SX32 R5, R33, R37.reuse, 0x1, P2 ;  /* 0x0000002521057211 */ /* 0x080fe200010f0eff */
[----:B----4-:R-:W1:Y:S01]  /*bba0*/  LDC R43, c[0x0][0x248] ;  /* 0x00009200ff2b7b82 */ /* 0x010e620000000800 */
[----:B------:R-:W-:Y:S01]  /*bbb0*/  ISETP.LT.AND P6, PT, R161, UR4, !P0 ;  /* 0x00000004a1007c0c */ /* 0x000fe2000c7c1270 */
[----:B------:R-:W-:Y:S01]  /*bbc0*/  ULDC UR4, c[0x0][0x22c] ;  /* 0x00008b0000047ab9 */ /* 0x000fe20000000800 */
[----:B------:R-:W-:Y:S01]  /*bbd0*/  LEA.HI.X.SX32 R33, R38, R37, 0x1, P5 ;  /* 0x0000002526217211 */ /* 0x000fe200028f0eff */
[----:B---3--:R-:W-:Y:S01]  /*bbe0*/  IMAD R38, R45, 0x2, R38 ;  /* 0x000000022d267824 */ /* 0x008fe200078e0226 */
[----:B------:R-:W-:Y:S01]  /*bbf0*/  PRMT R39, R9, 0x7771, RZ ;  /* 0x0000777109277816 */ /* 0x000fe200000000ff */
[----:B------:R-:W-:-:S02]  /*bc00*/  VIADD R7, R2, 0x2e ;  /* 0x0000002e02077836 */ /* 0x000fc40000000000 */
[----:B------:R-:W3:Y:S01]  /*bc10*/  LDC R34, c[0x0][0x248] ;  /* 0x00009200ff227b82 */ /* 0x000ee20000000800 */
[----:B------:R-:W-:Y:S01]  /*bc20*/  ISETP.LT.AND P2, PT, R160, UR4, !P0 ;  /* 0x00000004a0007c0c */ /* 0x000fe2000c741270 */
[----:B------:R4:W-:Y:S01]  /*bc30*/  @P4 STG.E.U8 desc[UR10][R4.64], R41 ;  /* 0x0000002904004986 */ /* 0x0009e2000c10110a */
[----:B------:R-:W-:Y:S01]  /*bc40*/  ULDC UR4, c[0x0][0x248] ;  /* 0x0000920000047ab9 */ /* 0x000fe20000000800 */
[C---:B------:R-:W-:Y:S01]  /*bc50*/  ISETP.LT.AND P5, PT, R7.reuse, UR5, !P0 ;  /* 0x0000000507007c0c */ /* 0x040fe2000c7a1270 */
[----:B------:R-:W-:Y:S01]  /*bc60*/  ULDC UR5, c[0x0][0x22c] ;  /* 0x00008b0000057ab9 */ /* 0x000fe20000000800 */
[----:B------:R0:W-:Y:S02]  /*bc70*/  @P3 STG.E.U8 desc[UR10][R32.64], R39 ;  /* 0x0000002720003986 */ /* 0x0001e4000c10110a */
[----:B------:R-:W2:Y:S01]  /*bc80*/  LDC R45, c[0x0][0x248] ;  /* 0x00009200ff2d7b82 */ /* 0x000ea20000000800 */
[----:B------:R-:W-:Y:S01]  /*bc90*/  IADD3 R6, P3, R38, R36, RZ ;  /* 0x0000002426067210 */ /* 0x000fe20007f7e0ff */
[----:B----4-:R-:W-:-:S03]  /*bca0*/  IMAD R5, R7, UR4, RZ ;  /* 0x0000000407057c24 */ /* 0x010fc6000f8e02ff */
[-C--:B------:R-:W-:Y:S01]  /*bcb0*/  LEA.HI.X.SX32 R7, R38, R37.reuse, 0x1, P3 ;  /* 0x0000002526077211 */ /* 0x080fe200018f0eff */
[----:B------:R-:W-:Y:S01]  /*bcc0*/  ULDC UR4, c[0x0][0x22c] ;  /* 0x00008b0000047ab9 */ /* 0x000fe20000000800 */
[-C--:B------:R-:W-:Y:S02]  /*bcd0*/  IADD3 R4, P3, R5, R36.reuse, RZ ;  /* 0x0000002405047210 */ /* 0x080fe40007f7e0ff */
[----:B0-----:R-:W-:Y:S01]  /*bce0*/  PRMT R39, R10, 0x7771, RZ ;  /* 0x000077710a277816 */ /* 0x001fe200000000ff */
[----:B------:R-:W-:Y:S01]  /*bcf0*/  IMAD R38, R47, 0x4, R38 ;  /* 0x000000042f267824 */ /* 0x000fe200078e0226 */
[----:B------:R-:W-:Y:S02]  /*bd00*/  LEA.HI.X.SX32 R5, R5, R37, 0x1, P3 ;  /* 0x0000002505057211 */ /* 0x000fe400018f0eff */
[----:B------:R-:W-:Y:S01]  /*bd10*/  PRMT R35, R11, 0x7771, RZ ;  /* 0x000077710b237816 */ /* 0x000fe200000000ff */
[----:B------:R1:W-:Y:S04]  /*bd20*/  @P1 STG.E.U8 desc[UR10][R6.64], R39 ;  /* 0x0000002706001986 */ /* 0x0003e8000c10110a */
[----:B------:R2:W-:Y:S01]  /*bd30*/  @P5 STG.E.U8 desc[UR10][R4.64], R35 ;  /* 0x0000002304005986 */ /* 0x0005e2000c10110a */
[----:B------:R-:W-:Y:S01]  /*bd40*/  IADD3 R32, P5, R38, R36, RZ ;  /* 0x0000002426207210 */ /* 0x000fe20007fbe0ff */
[----:B-1----:R-:W-:-:S03]  /*bd50*/  IMAD R7, R43, 0x2, R38 ;  /* 0x000000022b077824 */ /* 0x002fc600078e0226 */
[----:B------:R-:W-:Y:S02]  /*bd60*/  LEA.HI.X.SX32 R33, R38, R37, 0x1, P5 ;  /* 0x0000002526217211 */ /* 0x000fe400028f0eff */
[----:B------:R-:W-:Y:S01]  /*bd70*/  PRMT R43, R8, 0x7772, RZ ;  /* 0x00007772082b7816 */ /* 0x000fe200000000ff */
[----:B---3--:R-:W-:Y:S01]  /*bd80*/  IMAD R34, R34, 0x2, R7 ;  /* 0x0000000222227824 */ /* 0x008fe200078e0207 */
[----:B------:R-:W-:-:S03]  /*bd90*/  IADD3 R6, P5, R7, R36, RZ ;  /* 0x0000002407067210 */ /* 0x000fc60007fbe0ff */
[----:B--2---:R-:W-:Y:S01]  /*bda0*/  IMAD R35, R45, 0x2, R34 ;  /* 0x000000022d237824 */ /* 0x004fe200078e0222 */
[----:B------:R0:W-:Y:S01]  /*bdb0*/  @P6 STG.E.U8 desc[UR10][R32.64], R43 ;  /* 0x0000002b20006986 */ /* 0x0001e2000c10110a */
[----:B------:R-:W1:Y:S01]  /*bdc0*/  LDC R45, c[0x0][0x248] ;  /* 0x00009200ff2d7b82 */ /* 0x000e620000000800 */
[----:B------:R-:W-:Y:S01]  /*bdd0*/  ISETP.LT.AND P4, PT, R159, UR6, !P0 ;  /* 0x000000069f007c0c */ /* 0x000fe2000c781270 */
[----:B------:R-:W-:Y:S01]  /*bde0*/  ULDC UR6, c[0x0][0x22c] ;  /* 0x00008b0000067ab9 */ /* 0x000fe20000000800 */
[----:B------:R-:W-:Y:S02]  /*bdf0*/  IADD3 R4, P6, R34, R36, RZ ;  /* 0x0000002422047210 */ /* 0x000fe40007fde0ff */
[----:B------:R-:W-:Y:S01]  /*be00*/  ISETP.LT.AND P1, PT, R158, UR4, !P0 ;  /* 0x000000049e007c0c */ /* 0x000fe2000c721270 */
[----:B------:R-:W-:Y:S01]  /*be10*/  ULDC UR4, c[0x0][0x22c] ;  /* 0x00008b0000047ab9 */ /* 0x000fe20000000800 */
[----:B------:R-:W-:Y:S02]  /*be20*/  LEA.HI.X.SX32 R7, R7, R37, 0x1, P5 ;  /* 0x0000002507077211 */ /* 0x000fe400028f0eff */
[----:B------:R-:W-:-:S02]  /*be30*/  PRMT R41, R9, 0x7772, RZ ;  /* 0x0000777209297816 */ /* 0x000fc400000000ff */
[-C--:B------:R-:W-:Y:S01]  /*be40*/  LEA.HI.X.SX32 R5, R34, R37.reuse, 0x1, P6 ;  /* 0x0000002522057211 */ /* 0x080fe200030f0eff */
[----:B0-----:R-:W0:Y:S01]  /*be50*/  LDC R43, c[0x0][0x248] ;  /* 0x00009200ff2b7b82 */ /* 0x001e220000000800 */
[C---:B------:R-:W-:Y:S01]  /*be60*/  IADD3 R34, P6, R35.reuse, R36, RZ ;  /* 0x0000002423227210 */ /* 0x040fe20007fde0ff */
[----:B------:R2:W-:Y:S01]  /*be70*/  @P2 STG.E.U8 desc[UR10][R6.64], R41 ;  /* 0x0000002906002986 */ /* 0x0005e2000c10110a */
[----:B------:R-:W-:Y:S01]  /*be80*/  PRMT R39, R10, 0x7772, RZ ;  /* 0x000077720a277816 */ /* 0x000fe200000000ff */
[----:B------:R-:W-:Y:S01]  /*be90*/  IMAD R33, R40, 0x2, R35 ;  /* 0x0000000228217824 */ /* 0x000fe200078e0223 */
[----:B------:R-:W-:Y:S02]  /*bea0*/  LEA.HI.X.SX32 R35, R35, R37, 0x1, P6 ;  /* 0x0000002523237211 */ /* 0x000fe400030f0eff */
[----:B------:R-:W-:Y:S01]  /*beb0*/  ISETP.LT.AND P3, PT, R157, UR4, !P0 ;  /* 0x000000049d007c0c */ /* 0x000fe2000c761270 */
[----:B------:R-:W-:Y:S01]  /*bec0*/  IMAD R38, R42, 0x2, R33 ;  /* 0x000000022a267824 */ /* 0x000fe200078e0221 */
[----:B------:R-:W-:Y:S01]  /*bed0*/  ULDC UR4, c[0x0][0x22c] ;  /* 0x00008b0000047ab9 */ /* 0x000fe20000000800 */
[----:B------:R-:W-:Y:S01]  /*bee0*/  @P4 STG.E.U8 desc[UR10][R4.64], R39 ;  /* 0x0000002704004986 */ /* 0x000fe2000c10110a */
[----:B--2---:R-:W-:Y:S01]  /*bef0*/  PRMT R41, R11, 0x7772, RZ ;  /* 0x000077720b297816 */ /* 0x004fe200000000ff */
[----:B------:R-:W2:Y:S01]  /*bf00*/  LDC R40, c[0x0][0x248] ;  /* 0x00009200ff287b82 */ /* 0x000ea20000000800 */
[----:B------:R-:W-:Y:S01]  /*bf10*/  ISETP.LT.AND P5, PT, R156, UR4, !P0 ;  /* 0x000000049c007c0c */ /* 0x000fe2000c7a1270 */
[----:B------:R-:W-:-:S02]  /*bf20*/  ULDC UR4, c[0x0][0x22c] ;  /* 0x00008b0000047ab9 */ /* 0x000fc40000000800 */
[----:B------:R3:W-:Y:S01]  /*bf30*/  @P1 STG.E.U8 desc[UR10][R34.64], R41 ;  /* 0x0000002922001986 */ /* 0x0007e2000c10110a */
[-C--:B------:R-:W-:Y:S02]  /*bf40*/  IADD3 R6, P6, R33, R36.reuse, RZ ;  /* 0x0000002421067210 */ /* 0x080fe40007fde0ff */
[----:B------:R-:W-:Y:S02]  /*bf50*/  IADD3 R32, P1, R38, R36, RZ ;  /* 0x0000002426207210 */ /* 0x000fe40007f3e0ff */
[----:B------:R-:W-:Y:S01]  /*bf60*/  ISETP.LT.AND P2, PT, R155, UR4, !P0 ;  /* 0x000000049b007c0c */ /* 0x000fe2000c741270 */
[----:B------:R-:W-:Y:S01]  /*bf70*/  ULDC UR4, c[0x0][0x22c] ;  /* 0x00008b0000047ab9 */ /* 0x000fe20000000800 */
[----:B------:R-:W-:Y:S01]  /*bf80*/  LEA.HI.X.SX32 R7, R33, R37, 0x1, P6 ;  /* 0x0000002521077211 */ /* 0x000fe200030f0eff */
[----:B---3--:R-:W3:Y:S01]  /*bf90*/  LDC R35, c[0x0][0x248] ;  /* 0x00009200ff237b82 */ /* 0x008ee20000000800 */
[----:B------:R-:W-:Y:S01]  /*bfa0*/  ISETP.LT.AND P4, PT, R154, UR4, !P0 ;  /* 0x000000049a007c0c */ /* 0x000fe2000c781270 */
[----:B------:R-:W-:Y:S01]  /*bfb0*/  ULDC UR4, c[0x0][0x22c] ;  /* 0x00008b0000047ab9 */ /* 0x000fe20000000800 */
[----:B------:R-:W-:-:S02]  /*bfc0*/  PRMT R39, R8, 0x7773, RZ ;  /* 0x0000777308277816 */ /* 0x000fc400000000ff */
[----:B------:R-:W-:-:S03]  /*bfd0*/  LEA.HI.X.SX32 R33, R38, R37, 0x1, P1 ;  /* 0x0000002526217211 */ /* 0x000fc600008f0eff */
[----:B------:R-:W4:Y:S01]  /*bfe0*/  LDC R34, c[0x0][0x248] ;  /* 0x00009200ff227b82 */ /* 0x000f220000000800 */
[----:B-1----:R-:W-:Y:S01]  /*bff0*/  IMAD R38, R45, 0x2, R38 ;  /* 0x000000022d267824 */ /* 0x002fe200078e0226 */
[----:B------:R-:W-:Y:S01]  /*c000*/  ISETP.LT.AND P1, PT, R153, UR4, !P0 ;  /* 0x0000000499007c0c */ /* 0x000fe2000c721270 */
[----:B------:R-:W-:Y:S01]  /*c010*/  VIADD R5, R2, 0x3e ;  /* 0x0000003e02057836 */ /* 0x000fe20000000000 */
[----:B------:R-:W-:Y:S01]  /*c020*/  ULDC UR4, c[0x0][0x248] ;  /* 0x0000920000047ab9 */ /* 0x000fe20000000800 */
[----:B------:R1:W-:Y:S03]  /*c030*/  @P3 STG.E.U8 desc[UR10][R6.64], R39 ;  /* 0x0000002706003986 */ /* 0x0003e6000c10110a */
[----:B------:R-:W2:Y:S01]  /*c040*/  LDC R41, c[0x0][0x248] ;  /* 0x00009200ff297b82 */ /* 0x000ea20000000800 */
[----:B------:R-:W-:Y:S02]  /*c050*/  PRMT R9, R9, 0x7773, RZ ;  /* 0x0000777309097816 */ /* 0x000fe400000000ff */
[----:B------:R-:W-:-:S02]  /*c060*/  IADD3 R4, P3, R38, R36, RZ ;  /* 0x0000002426047210 */ /* 0x000fc40007f7e0ff */
[C---:B------:R-:W-:Y:S01]  /*c070*/  ISETP.LT.AND P6, PT, R5.reuse, UR5, !P0 ;  /* 0x0000000505007c0c */ /* 0x040fe2000c7c1270 */
[----:B-1----:R-:W-:Y:S01]  /*c080*/  IMAD R7, R5, UR4, RZ ;  /* 0x0000000405077c24 */ /* 0x002fe2000f8e02ff */
[-C--:B------:R-:W-:Y:S01]  /*c090*/  LEA.HI.X.SX32 R5, R38, R37.reuse, 0x1, P3 ;  /* 0x0000002526057211 */ /* 0x080fe200018f0eff */
[----:B------:R1:W-:Y:S01]  /*c0a0*/  @P5 STG.E.U8 desc[UR10][R32.64], R9 ;  /* 0x0000000920005986 */ /* 0x0003e2000c10110a */
[----:B------:R-:W-:Y:S01]  /*c0b0*/  PRMT R11, R11, 0x7773, RZ ;  /* 0x000077730b0b7816 */ /* 0x000fe200000000ff */
[----:B------:R-:W-:Y:S01]  /*c0c0*/  ULDC UR4, c[0x0][0x22c] ;  /* 0x00008b0000047ab9 */ /* 0x000fe20000000800 */
[----:B------:R-:W-:Y:S01]  /*c0d0*/  IADD3 R6, P3, R7, R36, RZ ;  /* 0x0000002407067210 */ /* 0x000fe20007f7e0ff */
[----:B0-----:R-:W-:Y:S01]  /*c0e0*/  IMAD R38, R43, 0x4, R38 ;  /* 0x000000042b267824 */ /* 0x001fe200078e0226 */
[----:B------:R-:W-:Y:S01]  /*c0f0*/  PRMT R39, R12, 0x7770, RZ ;  /* 0x000077700c277816 */ /* 0x000fe200000000ff */
[----:B------:R-:W-:Y:S01]  /*c100*/  ULDC UR5, c[0x0][0x22c] ;  /* 0x00008b0000057ab9 */ /* 0x000fe20000000800 */
[----:B------:R-:W-:Y:S01]  /*c110*/  LEA.HI.X.SX32 R7, R7, R37, 0x1, P3 ;  /* 0x0000002507077211 */ /* 0x000fe200018f0eff */
[----:B------:R-:W0:Y:S01]  /*c120*/  LDC R43, c[0x0][0x248] ;  /* 0x00009200ff2b7b82 */ /* 0x000e220000000800 */
[----:B-1----:R-:W-:-:S07]  /*c130*/  PRMT R33, R10, 0x7773, RZ ;  /* 0x000077730a217816 */ /* 0x002fce00000000ff */
[----:B------:R-:W1:Y:S01]  /*c140*/  LDC R32, c[0x0][0x248] ;  /* 0x00009200ff207b82 */ /* 0x000e620000000800 */
[----:B------:R3:W-:Y:S04]  /*c150*/  @P2 STG.E.U8 desc[UR10][R4.64], R33 ;  /* 0x0000002104002986 */ /* 0x0007e8000c10110a */
[----:B------:R2:W-:Y:S01]  /*c160*/  @P6 STG.E.U8 desc[UR10][R6.64], R11 ;  /* 0x0000000b06006986 */ /* 0x0005e2000c10110a */
[----:B------:R-:W-:Y:S01]  /*c170*/  IADD3 R8, P6, R38, R36, RZ ;  /* 0x0000002426087210 */ /* 0x000fe20007fde0ff */
[----:B---3--:R-:W-:-:S03]  /*c180*/  IMAD R5, R35, 0x2, R38 ;  /* 0x0000000223057824 */ /* 0x008fc600078e0226 */
[-C--:B------:R-:W-:Y:S02]  /*c190*/  LEA.HI.X.SX32 R9, R38, R37.reuse, 0x1, P6 ;  /* 0x0000002526097211 */ /* 0x080fe400030f0eff */
[----:B------:R-:W-:Y:S01]  /*c1a0*/  ISETP.LT.AND P5, PT, R149, UR6, !P0 ;  /* 0x0000000695007c0c */ /* 0x000fe2000c7a1270 */
[----:B----4-:R-:W-:Y:S01]  /*c1b0*/  IMAD R10, R34, 0x2, R5 ;  /* 0x00000002220a7824 */ /* 0x010fe200078e0205 */
[-C--:B------:R-:W-:Y:S02]  /*c1c0*/  IADD3 R4, P6, R5, R36.reuse, RZ ;  /* 0x0000002405047210 */ /* 0x080fe40007fde0ff */
[----:B------:R-:W-:Y:S01]  /*c1d0*/  ISETP.LT.AND P2, PT, R145, UR4, !P0 ;  /* 0x0000000491007c0c */ /* 0x000fe2000c741270 */
[----:B--2---:R-:W-:Y:S01]  /*c1e0*/  IMAD R11, R41, 0x2, R10 ;  /* 0x00000002290b7824 */ /* 0x004fe200078e020a */
[-C--:B------:R-:W-:Y:S01]  /*c1f0*/  LEA.HI.X.SX32 R5, R5, R37.reuse, 0x1, P6 ;  /* 0x0000002505057211 */ /* 0x080fe200030f0eff */
[----:B------:R-:W2:Y:S01]  /*c200*/  LDC R41, c[0x0][0x248] ;  /* 0x00009200ff297b82 */ /* 0x000ea20000000800 */
[CC--:B------:R-:W-:Y:S01]  /*c210*/  IADD3 R6, P6, R10.reuse, R36.reuse, RZ ;  /* 0x000000240a067210 */ /* 0x0c0fe20007fde0ff */
[----:B------:R1:W-:Y:S01]  /*c220*/  @P4 STG.E.U8 desc[UR10][R8.64], R39 ;  /* 0x0000002708004986 */ /* 0x0003e2000c10110a */
[----:B------:R-:W-:Y:S01]  /*c230*/  PRMT R35, R13, 0x7770, RZ ;  /* 0x000077700d237816 */ /* 0x000fe200000000ff */
[----:B------:R-:W-:Y:S01]  /*c240*/  ULDC UR4, c[0x0][0x22c] ;  /* 0x00008b0000047ab9 */ /* 0x000fe20000000800 */
[----:B------:R-:W-:Y:S01]  /*c250*/  LEA.HI.X.SX32 R7, R10, R37, 0x1, P6 ;  /* 0x000000250a077211 */ /* 0x000fe200030f0eff */
[----:B------:R-:W-:Y:S01]  /*c260*/  ULDC UR6, c[0x0][0x22c] ;  /* 0x00008b0000067ab9 */ /* 0x000fe20000000800 */
[----:B------:R-:W-:-:S02]  /*c270*/  IADD3 R10, P6, R11, R36, RZ ;  /* 0x000000240b0a7210 */ /* 0x000fc40007fde0ff */
[----:B------:R-:W-:Y:S01]  /*c280*/  PRMT R33, R14, 0x7770, RZ ;  /* 0x000077700e217816 */ /* 0x000fe200000000ff */
[----:B------:R-:W3:Y:S01]  /*c290*/  LDC R34, c[0x0][0x248] ;  /* 0x00009200ff227b82 */ /* 0x000ee20000000800 */
[----:B-1----:R-:W-:Y:S01]  /*c2a0*/  IMAD R9, R32, 0x2, R11 ;  /* 0x0000000220097824 */ /* 0x002fe200078e020b */
[----:B------:R-:W-:Y:S02]  /*c2b0*/  LEA.HI.X.SX32 R11, R11, R37, 0x1, P6 ;  /* 0x000000250b0b7211 */ /* 0x000fe400030f0eff */
[----:B------:R-:W-:Y:S01]  /*c2c0*/  PRMT R39, R15, 0x7770, RZ ;  /* 0x000077700f277816 */ /* 0x000fe200000000ff */
[----:B------:R-:W-:Y:S01]  /*c2d0*/  IMAD R32, R40, 0x2, R9 ;  /* 0x0000000228207824 */ /* 0x000fe200078e0209 */
[----:B------:R-:W-:Y:S01]  /*c2e0*/  ISETP.LT.AND P3, PT, R146, UR5, !P0 ;  /* 0x0000000592007c0c */ /* 0x000fe2000c761270 */
[----:B------:R1:W-:Y:S01]  /*c2f0*/  @P1 STG.E.U8 desc[UR10][R4.64], R35 ;  /* 0x0000002304001986 */ /* 0x0003e2000c10110a */
[----:B------:R-:W-:Y:S01]  /*c300*/  ISETP.LT.AND P4, PT, R143, UR4, !P0 ;  /* 0x000000048f007c0c */ /* 0x000fe2000c781270 */
[----:B------:R-:W-:Y:S01]  /*c310*/  ULDC UR4, c[0x0][0x22c] ;  /* 0x00008b0000047ab9 */ /* 0x000fe20000000800 */
[----:B------:R-:W-:Y:S01]  /*c320*/  ULDC UR5, c[0x0][0x22c] ;  /* 0x00008b0000057ab9 */ /* 0x000fe20000000800 */
[----:B------:R-:W-:Y:S01]  /*c330*/  @P5 STG.E.U8 desc[UR10][R6.64], R33 ;  /* 0x0000002106005986 */ /* 0x000fe2000c10110a */
[----:B------:R-:W4:Y:S03]  /*c340*/  LDC R38, c[0x0][0x248] ;  /* 0x00009200ff267b82 */ /* 0x000f260000000800 */
[----:B------:R0:W-:Y:S01]  /*c350*/  @P2 STG.E.U8 desc[UR10][R10.64], R39 ;  /* 0x000000270a002986 */ /* 0x0001e2000c10110a */
[----:B------:R-:W-:-:S02]  /*c360*/  IADD3 R8, P2, R32, R36, RZ ;  /* 0x0000002420087210 */ /* 0x000fc40007f5e0ff */
[CC--:B-1----:R-:W-:Y:S02]  /*c370*/  IADD3 R4, P6, R9.reuse, R36.reuse, RZ ;  /* 0x0000002409047210 */ /* 0x0c2fe40007fde0ff */
[----:B------:R-:W1:Y:S01]  /*c380*/  LDC R40, c[0x0][0x248] ;  /* 0x00009200ff287b82 */ /* 0x000e620000000800 */
[----:B------:R-:W-:Y:S02]  /*c390*/  PRMT R35, R12, 0x7771, RZ ;  /* 0x000077710c237816 */ /* 0x000fe400000000ff */
[-C--:B------:R-:W-:Y:S02]  /*c3a0*/  LEA.HI.X.SX32 R5, R9, R37.reuse, 0x1, P6 ;  /* 0x0000002509057211 */ /* 0x080fe400030f0eff */
[-C--:B------:R-:W-:Y:S01]  /*c3b0*/  LEA.HI.X.SX32 R9, R32, R37.reuse, 0x1, P2 ;  /* 0x0000002520097211 */ /* 0x080fe200010f0eff */
[----:B--2---:R-:W-:Y:S01]  /*c3c0*/  IMAD R32, R41, 0x2, R32 ;  /* 0x0000000229207824 */ /* 0x004fe200078e0220 */
[----:B------:R-:W-:Y:S01]  /*c3d0*/  ISETP.LT.AND P1, PT, R142, UR4, !P0 ;  /* 0x000000048e007c0c */ /* 0x000fe2000c721270 */
[----:B0-----:R-:W0:Y:S01]  /*c3e0*/  LDC R39, c[0x0][0x248] ;  /* 0x00009200ff277b82 */ /* 0x001e220000000800 */
[----:B------:R-:W-:Y:S01]  /*c3f0*/  ULDC UR4, c[0x0][0x22c] ;  /* 0x00008b0000047ab9 */ /* 0x000fe20000000800 */
[----:B------:R-:W-:Y:S01]  /*c400*/  PRMT R33, R13, 0x7771, RZ ;  /* 0x000077710d217816 */ /* 0x000fe200000000ff */
[----:B------:R-:W-:Y:S01]  /*c410*/  @P3 STG.E.U8 desc[UR10][R4.64], R35 ;  /* 0x0000002304003986 */ /* 0x000fe2000c10110a */
[----:B------:R-:W-:Y:S01]  /*c420*/  ISETP.LT.AND P5, PT, R141, UR4, !P0 ;  /* 0x000000048d007c0c */ /* 0x000fe2000c7a1270 */
[----:B------:R-:W-:Y:S01]  /*c430*/  VIADD R10, R2, 0x4e ;  /* 0x0000004e020a7836 */ /* 0x000fe20000000000 */
[----:B------:R-:W-:Y:S01]  /*c440*/  ULDC UR4, c[0x0][0x22c] ;  /* 0x00008b0000047ab9 */ /* 0x000fe20000000800 */
[----:B------:R-:W-:Y:S01]  /*c450*/  IADD3 R6, P3, R32, R36, RZ ;  /* 0x0000002420067210 */ /* 0x000fe20007f7e0ff */
[----:B------:R2:W-:Y:S01]  /*c460*/  @P4 STG.E.U8 desc[UR10][R8.64], R33 ;  /* 0x0000002108004986 */ /* 0x0005e2000c10110a */
[----:B------:R-:W-:Y:S01]  /*c470*/  ISETP.LT.AND P2, PT, R140, UR4, !P0 ;  /* 0x000000048c007c0c */ /* 0x000fe2000c741270 */
[----:B------:R-:W-:Y:S01]  /*c480*/  ULDC UR4, c[0x0][0x248] ;  /* 0x0000920000047ab9 */ /* 0x000fe20000000800 */
[C---:B------:R-:W-:Y:S01]  /*c490*/  ISETP.LT.AND P6, PT, R10.reuse, UR5, !P0 ;  /* 0x000000050a007c0c */ /* 0x040fe2000c7c1270 */
[----:B------:R-:W-:Y:S01]  /*c4a0*/  IMAD R10, R10, UR4, RZ ;  /* 0x000000040a0a7c24 */ /* 0x000fe2000f8e02ff */
[----:B------:R-:W-:Y:S01]  /*c4b0*/  LEA.HI.X.SX32 R7, R32, R37, 0x1, P3 ;  /* 0x0000002520077211 */ /* 0x000fe200018f0eff */
[----:B------:R-:W1:Y:S01]  /*c4c0*/  LDC R41, c[0x0][0x248] ;  /* 0x00009200ff297b82 */ /* 0x000e620000000800 */
[----:B--2---:R-:W-:Y:S01]  /*c4d0*/  PRMT R9, R14, 0x7771, RZ ;  /* 0x000077710e097816 */ /* 0x004fe200000000ff */
[----:B------:R-:W-:-:S06]  /*c4e0*/  ULDC UR4, c[0x0][0x22c] ;  /* 0x00008b0000047ab9 */ /* 0x000fcc0000000800 */
[----:B------:R-:W2:Y:S01]  /*c4f0*/  LDC R33, c[0x0][0x248] ;  /* 0x00009200ff217b82 */ /* 0x000ea20000000800 */
[----:B------:R-:W-:Y:S01]  /*c500*/  PRMT R11, R15, 0x7771, RZ ;  /* 0x000077710f0b7816 */ /* 0x000fe200000000ff */
[----:B------:R-:W-:Y:S01]  /*c510*/  ULDC UR5, c[0x0][0x22c] ;  /* 0x00008b0000057ab9 */ /* 0x000fe20000000800 */
[----:B------:R3:W-:Y:S01]  /*c520*/  @P1 STG.E.U8 desc[UR10][R6.64], R9 ;  /* 0x0000000906001986 */ /* 0x0007e2000c10110a */
[----:B------:R-:W-:Y:S01]  /*c530*/  IADD3 R4, P1, R10, R36, RZ ;  /* 0x000000240a047210 */ /* 0x000fe20007f3e0ff */
[----:B------:R-:W-:-:S03]  /*c540*/  IMAD R32, R43, 0x4, R32 ;  /* 0x000000042b207824 */ /* 0x000fc600078e0220 */
[----:B------:R-:W-:-:S05]  /*c550*/  LEA.HI.X.SX32 R5, R10, R37, 0x1, P1 ;  /* 0x000000250a057211 */ /* 0x000fca00008f0eff */
[----:B------:R2:W-:Y:S01]  /*c560*/  @P6 STG.E.U8 desc[UR10][R4.64], R11 ;  /* 0x0000000b04006986 */ /* 0x0005e2000c10110a */
[----:B---3--:R-:W-:Y:S01]  /*c570*/  IADD3 R6, P6, R32, R36, RZ ;  /* 0x0000002420067210 */ /* 0x008fe20007fde0ff */
[----:B0-----:R-:W-:-:S03]  /*c580*/  IMAD R9, R39, 0x2, R32 ;  /* 0x0000000227097824 */ /* 0x001fc600078e0220 */
[-C--:B------:R-:W-:Y:S01]  /*c590*/  LEA.HI.X.SX32 R7, R32, R37.reuse, 0x1, P6 ;  /* 0x0000002520077211 */ /* 0x080fe200030f0eff */
[----:B------:R-:W-:Y:S01]  /*c5a0*/  IMAD R10, R34, 0x2, R9 ;  /* 0x00000002220a7824 */ /* 0x000fe200078e0209 */
[CC--:B------:R-:W-:Y:S01]  /*c5b0*/  IADD3 R8, P6, R9.reuse, R36.reuse, RZ ;  /* 0x0000002409087210 */ /* 0x0c0fe20007fde0ff */
[----:B------:R-:W0:Y:S01]  /*c5c0*/  LDC R34, c[0x0][0x248] ;  /* 0x00009200ff227b82 */ /* 0x000e220000000800 */
[----:B------:R-:W-:Y:S01]  /*c5d0*/  ISETP.LT.AND P4, PT, R138, UR6, !P0 ;  /* 0x000000068a007c0c */ /* 0x000fe2000c781270 */
[----:B------:R-:W-:Y:S01]  /*c5e0*/  ULDC UR6, c[0x0][0x22c] ;  /* 0x00008b0000067ab9 */ /* 0x000fe20000000800 */
[----:B------:R-:W-:Y:S01]  /*c5f0*/  LEA.HI.X.SX32 R9, R9, R37, 0x1, P6 ;  /* 0x0000002509097211 */ /* 0x000fe200030f0eff */
[----:B--2---:R-:W-:Y:S01]  /*c600*/  IMAD R11, R33, 0x2, R10 ;  /* 0x00000002210b7824 */ /* 0x004fe200078e020a */
[----:B------:R-:W-:Y:S02]  /*c610*/  PRMT R39, R12, 0x7772, RZ ;  /* 0x000077720c277816 */ /* 0x000fe400000000ff */
[----:B------:R-:W-:-:S02]  /*c620*/  IADD3 R4, P6, R10, R36, RZ ;  /* 0x000000240a047210 */ /* 0x000fc40007fde0ff */
[----:B------:R-:W-:Y:S02]  /*c630*/  ISETP.LT.AND P1, PT, R139, UR4, !P0 ;  /* 0x000000048b007c0c */ /* 0x000fe4000c721270 */
[----:B------:R-:W-:Y:S01]  /*c640*/  PRMT R35, R13, 0x7772, RZ ;  /* 0x000077720d237816 */ /* 0x000fe200000000ff */
[----:B------:R4:W-:Y:S01]  /*c650*/  @P5 STG.E.U8 desc[UR10][R6.64], R39 ;  /* 0x0000002706005986 */ /* 0x0009e2000c10110a */
[-C--:B------:R-:W-:Y:S01]  /*c660*/  LEA.HI.X.SX32 R5, R10, R37.reuse, 0x1, P6 ;  /* 0x000000250a057211 */ /* 0x080fe200030f0eff */
[----:B------:R-:W-:Y:S01]  /*c670*/  ULDC UR4, c[0x0][0x22c] ;  /* 0x00008b0000047ab9 */ /* 0x000fe20000000800 */
[-C--:B------:R-:W-:Y:S01]  /*c680*/  IADD3 R10, P6, R11, R36.reuse, RZ ;  /* 0x000000240b0a7210 */ /* 0x080fe20007fde0ff */
[----:B------:R2:W-:Y:S01]  /*c690*/  @P2 STG.E.U8 desc[UR10][R8.64], R35 ;  /* 0x0000002308002986 */ /* 0x0005e2000c10110a */
[----:B------:R-:W-:Y:S02]  /*c6a0*/  PRMT R33, R14, 0x7772, RZ ;  /* 0x000077720e217816 */ /* 0x000fe400000000ff */
[----:B------:R-:W-:Y:S01]  /*c6b0*/  ISETP.LT.AND P3, PT, R137, UR5, !P0 ;  /* 0x0000000589007c0c */ /* 0x000fe2000c761270 */
[----:B------:R-:W-:Y:S01]  /*c6c0*/  ULDC UR5, c[0x0][0x22c] ;  /* 0x00008b0000057ab9 */ /* 0x000fe20000000800 */
[----:B----4-:R-:W-:Y:S01]  /*c6d0*/  IMAD R7, R38, 0x2, R11 ;  /* 0x0000000226077824 */ /* 0x010fe200078e020b */
[----:B------:R-:W-:Y:S01]  /*c6e0*/  LEA.HI.X.SX32 R11, R11, R37, 0x1, P6 ;  /* 0x000000250b0b7211 */ /* 0x000fe200030f0eff */
[----:B------:R-:W3:Y:S01]  /*c6f0*/  LDC R39, c[0x0][0x248] ;  /* 0x00009200ff277b82 */ /* 0x000ee20000000800 */
[----:B--2---:R-:W-:Y:S01]  /*c700*/  PRMT R35, R15, 0x7772, RZ ;  /* 0x000077720f237816 */ /* 0x004fe200000000ff */
[----:B-1----:R-:W-:Y:S01]  /*c710*/  IMAD R32, R40, 0x2, R7 ;  /* 0x0000000228207824 */ /* 0x002fe200078e0207 */
[----:B------:R-:W-:Y:S01]  /*c720*/  ISETP.LT.AND P5, PT, R136, UR4, !P0 ;  /* 0x0000000488007c0c */ /* 0x000fe2000c7a1270 */
[----:B------:R1:W-:Y:S01]  /*c730*/  @P4 STG.E.U8 desc[UR10][R4.64], R33 ;  /* 0x0000002104004986 */ /* 0x0003e2000c10110a */
[----:B------:R-:W-:Y:S01]  /*c740*/  ULDC UR4, c[0x0][0x22c] ;  /* 0x00008b0000047ab9 */ /* 0x000fe20000000800 */
[----:B------:R-:W-:-:S02]  /*c750*/  IADD3 R6, P6, R7, R36, RZ ;  /* 0x0000002407067210 */ /* 0x000fc40007fde0ff */
[----:B------:R2:W-:Y:S01]  /*c760*/  @P1 STG.E.U8 desc[UR10][R10.64], R35 ;  /* 0x000000230a001986 */ /* 0x0005e2000c10110a */
[----:B------:R-:W-:Y:S02]  /*c770*/  IADD3 R8, P1, R32, R36, RZ ;  /* 0x0000002420087210 */ /* 0x000fe40007f3e0ff */
[----:B------:R-:W-:Y:S01]  /*c780*/  ISETP.LT.AND P2, PT, R133, UR4, !P0 ;  /* 0x0000000485007c0c */ /* 0x000fe2000c741270 */
[----:B------:R-:W-:Y:S01]  /*c790*/  ULDC UR4, c[0x0][0x22c] ;  /* 0x00008b0000047ab9 */ /* 0x000fe20000000800 */
[-C--:B------:R-:W-:Y:S02]  /*c7a0*/  LEA.HI.X.SX32 R7, R7, R37.reuse, 0x1, P6 ;  /* 0x0000002507077211 */ /* 0x080fe400030f0eff */
[----:B------:R-:W-:Y:S01]  /*c7b0*/  ISETP.LT.AND P4, PT, R131, UR4, !P0 ;  /* 0x0000000483007c0c */ /* 0x000fe2000c781270 */
[----:B------:R-:W-:Y:S01]  /*c7c0*/  ULDC UR4, c[0x0][0x22c] ;  /* 0x00008b0000047ab9 */ /* 0x000fe20000000800 */
[----:B-1----:R-:W-:Y:S01]  /*c7d0*/  PRMT R33, R12, 0x7773, RZ ;  /* 0x000077730c217816 */ /* 0x002fe200000000ff */
[----:B--2---:R-:W1:Y:S01]  /*c7e0*/  LDC R35, c[0x0][0x248] ;  /* 0x00009200ff237b82 */ /* 0x004e620000000800 */
[----:B------:R-:W-:Y:S01]  /*c7f0*/  LEA.HI.X.SX32 R9, R32, R37, 0x1, P1 ;  /* 0x0000002520097211 */ /* 0x000fe200008f0eff */
[----:B------:R-:W-:Y:S01]  /*c800*/  IMAD R32, R41, 0x2, R32 ;  /* 0x0000000229207824 */ /* 0x000fe200078e0220 */
[----:B------:R-:W-:Y:S01]  /*c810*/  PRMT R13, R13, 0x7773, RZ ;  /* 0x000077730d0d7816 */ /* 0x000fe200000000ff */
[----:B------:R-:W-:Y:S01]  /*c820*/  VIADD R5, R2, 0x5e ;  /* 0x0000005e02057836 */ /* 0x000fe20000000000 */
[----:B------:R-:W-:Y:S01]  /*c830*/  ISETP.LT.AND P1, PT, R135, UR4, !P0 ;  /* 0x0000000487007c0c */ /* 0x000fe2000c721270 */
[----:B------:R-:W-:-:S02]  /*c840*/  ULDC UR4, c[0x0][0x248] ;  /* 0x0000920000047ab9 */ /* 0x000fc40000000800 */
[----:B------:R-:W2:Y:S01]  /*c850*/  LDC R10, c[0x0][0x248] ;  /* 0x00009200ff0a7b82 */ /* 0x000ea20000000800 */
[----:B------:R4:W-:Y:S01]  /*c860*/  @P3 STG.E.U8 desc[UR10][R6.64], R33 ;  /* 0x0000002106003986 */ /* 0x0009e2000c10110a */
[----:B------:R-:W-:Y:S02]  /*c870*/  IADD3 R4, P3, R32, R36, RZ ;  /* 0x0000002420047210 */ /* 0x000fe40007f7e0ff */
[C---:B------:R-:W-:Y:S01]  /*c880*/  ISETP.LT.AND P6, PT, R5.reuse, UR5, !P0 ;  /* 0x0000000505007c0c */ /* 0x040fe2000c7c1270 */
[----:B------:R0:W-:Y:S01]  /*c890*/  @P5 STG.E.U8 desc[UR10][R8.64], R13 ;  /* 0x0000000d08005986 */ /* 0x0001e2000c10110a */
[----:B------:R-:W-:Y:S01]  /*c8a0*/  PRMT R11, R14, 0x7773, RZ ;  /* 0x000077730e0b7816 */ /* 0x000fe200000000ff */
[----:B------:R-:W-:Y:S01]  /*c8b0*/  ULDC UR5, c[0x0][0x22c] ;  /* 0x00008b0000057ab9 */ /* 0x000fe20000000800 */
[----:B------:R-:W2:Y:S01]  /*c8c0*/  LDC R12, c[0x0][0x248] ;  /* 0x00009200ff0c7b82 */ /* 0x000ea20000000800 */
[----:B----4-:R-:W-:Y:S01]  /*c8d0*/  IMAD R7, R5, UR4, RZ ;  /* 0x0000000405077c24 */ /* 0x010fe2000f8e02ff */
[----:B------:R-:W-:Y:S01]  /*c8e0*/  LEA.HI.X.SX32 R5, R32, R37, 0x1, P3 ;  /* 0x0000002520057211 */ /* 0x000fe200018f0eff */
[----:B------:R-:W-:Y:S01]  /*c8f0*/  ULDC UR4, c[0x0][0x22c] ;  /* 0x00008b0000047ab9 */ /* 0x000fe20000000800 */
[----:B------:R-:W-:-:S04]  /*c900*/  PRMT R15, R15, 0x7773, RZ ;  /* 0x000077730f0f7816 */ /* 0x000fc800000000ff */
[----:B0-----:R-:W0:Y:S01]  /*c910*/  LDC R13, c[0x0][0x248] ;  /* 0x00009200ff0d7b82 */ /* 0x001e220000000800 */
[----:B------:R-:W-:Y:S01]  /*c920*/  IADD3 R6, P3, R7, R36, RZ ;  /* 0x0000002407067210 */ /* 0x000fe20007f7e0ff */
[----:B---3--:R-:W-:-:S03]  /*c930*/  IMAD R32, R39, 0x4, R32 ;  /* 0x0000000427207824 */ /* 0x008fc600078e0220 */
[----:B------:R-:W-:Y:S01]  /*c940*/  LEA.HI.X.SX32 R7, R7, R37, 0x1, P3 ;  /* 0x0000002507077211 */ /* 0x000fe200018f0eff */
[----:B------:R1:W-:Y:S02]  /*c950*/  @P2 STG.E.U8 desc[UR10][R4.64], R11 ;  /* 0x0000000b04002986 */ /* 0x0003e4000c10110a */
[----:B------:R-:W3:Y:S02]  /*c960*/  LDC R14, c[0x0][0x248] ;  /* 0x00009200ff0e7b82 */ /* 0x000ee40000000800 */
[----:B------:R4:W-:Y:S01]  /*c970*/  @P6 STG.E.U8 desc[UR10][R6.64], R15 ;  /* 0x0000000f06006986 */ /* 0x0009e2000c10110a */
[----:B------:R-:W-:-:S05]  /*c980*/  IADD3 R8, P6, R32, R36, RZ ;  /* 0x0000002420087210 */ /* 0x000fca0007fde0ff */
[----:B------:R-:W3:Y:S01]  /*c990*/  LDC R39, c[0x0][0x248] ;  /* 0x00009200ff277b82 */ /* 0x000ee20000000800 */
[----:B-1----:R-:W-:Y:S01]  /*c9a0*/  IMAD R5, R35, 0x2, R32 ;  /* 0x0000000223057824 */ /* 0x002fe200078e0220 */
[----:B------:R-:W-:-:S03]  /*c9b0*/  LEA.HI.X.SX32 R9, R32, R37, 0x1, P6 ;  /* 0x0000002520097211 */ /* 0x000fc600030f0eff */
[----:B--2---:R-:W-:Y:S01]  /*c9c0*/  IMAD R10, R10, 0x2, R5 ;  /* 0x000000020a0a7824 */ /* 0x004fe200078e0205 */
[-C--:B------:R-:W-:Y:S02]  /*c9d0*/  IADD3 R4, P6, R5, R36.reuse, RZ ;  /* 0x0000002405047210 */ /* 0x080fe40007fde0ff */
[----:B------:R-:W1:Y:S01]  /*c9e0*/  LDC R32, c[0x0][0x248] ;  /* 0x00009200ff207b82 */ /* 0x000e620000000800 */
[----:B------:R-:W-:Y:S01]  /*c9f0*/  ISETP.LT.AND P5, PT, R130, UR6, !P0 ;  /* 0x0000000682007c0c */ /* 0x000fe2000c7a1270 */
[----:B0-----:R-:W-:Y:S01]  /*ca00*/  IMAD R11, R13, 0x2, R10 ;  /* 0x000000020d0b7824 */ /* 0x001fe200078e020a */
[----:B------:R-:W-:Y:S01]  /*ca10*/  LEA.HI.X.SX32 R5, R5, R37, 0x1, P6 ;  /* 0x0000002505057211 */ /* 0x000fe200030f0eff */
[----:B------:R-:W-:Y:S01]  /*ca20*/  ULDC UR6, c[0x0][0x22c] ;  /* 0x00008b0000067ab9 */ /* 0x000fe20000000800 */
[----:B------:R-:W-:Y:S02]  /*ca30*/  PRMT R35, R16, 0x7770, RZ ;  /* 0x0000777010237816 */ /* 0x000fe400000000ff */
[----:B----4-:R-:W-:-:S02]  /*ca40*/  IADD3 R6, P6, R10, R36, RZ ;  /* 0x000000240a067210 */ /* 0x010fc40007fde0ff */
[----:B------:R-:W-:Y:S02]  /*ca50*/  ISETP.LT.AND P2, PT, R129, UR4, !P0 ;  /* 0x0000000481007c0c */ /* 0x000fe4000c741270 */
[----:B------:R-:W-:Y:S01]  /*ca60*/  PRMT R33, R17, 0x7770, RZ ;  /* 0x0000777011217816 */ /* 0x000fe200000000ff */
[----:B------:R0:W-:Y:S01]  /*ca70*/  @P4 STG.E.U8 desc[UR10][R8.64], R35 ;  /* 0x0000002308004986 */ /* 0x0001e2000c10110a */
[-C--:B------:R-:W-:Y:S01]  /*ca80*/  LEA.HI.X.SX32 R7, R10, R37.reuse, 0x1, P6 ;  /* 0x000000250a077211 */ /* 0x080fe200030f0eff */
[----:B------:R-:W-:Y:S01]  /*ca90*/  ULDC UR4, c[0x0][0x22c] ;  /* 0x00008b0000047ab9 */ /* 0x000fe20000000800 */
[CC--:B------:R-:W-:Y:S01]  /*caa0*/  IADD3 R10, P6, R11.reuse, R36.reuse, RZ ;  /* 0x000000240b0a7210 */ /* 0x0c0fe20007fde0ff */
[----:B------:R2:W-:Y:S01]  /*cab0*/  @P1 STG.E.U8 desc[UR10][R4.64], R33 ;  /* 0x0000002104001986 */ /* 0x0005e2000c10110a */
[----:B------:R-:W-:Y:S02]  /*cac0*/  PRMT R13, R18, 0x7770, RZ ;  /* 0x00007770120d7816 */ /* 0x000fe400000000ff */
[----:B------:R-:W-:Y:S01]  /*cad0*/  ISETP.LT.AND P3, PT, R128, UR5, !P0 ;  /* 0x0000000580007c0c */ /* 0x000fe2000c761270 */
[----:B------:R-:W-:Y:S01]  /*cae0*/  ULDC UR5, c[0x0][0x22c] ;  /* 0x00008b0000057ab9 */ /* 0x000fe20000000800 */
[----:B0-----:R-:W-:Y:S01]  /*caf0*/  IMAD R9, R12, 0x2, R11 ;  /* 0x000000020c097824 */ /* 0x001fe200078e020b */
[----:B------:R-:W-:Y:S01]  /*cb00*/  LEA.HI.X.SX32 R11, R11, R37, 0x1, P6 ;  /* 0x000000250b0b7211 */ /* 0x000fe200030f0eff */
[----:B------:R-:W0:Y:S01]  /*cb10*/  LDC R35, c[0x0][0x248] ;  /* 0x00009200ff237b82 */ /* 0x000e220000000800 */
[----:B--2---:R-:W-:Y:S01]  /*cb20*/  PRMT R33, R19, 0x7770, RZ ;  /* 0x0000777013217816 */ /* 0x004fe200000000ff */
[----:B---3--:R-:W-:Y:S01]  /*cb30*/  IMAD R12, R14, 0x2, R9 ;  /* 0x000000020e0c7824 */ /* 0x008fe200078e0209 */
[----:B------:R-:W-:Y:S01]  /*cb40*/  @P5 STG.E.U8 desc[UR10][R6.64], R13 ;  /* 0x0000000d06005986 */ /* 0x000fe2000c10110a */
[----:B------:R-:W-:-:S02]  /*cb50*/  IADD3 R4, P6, R9, R36, RZ ;  /* 0x0000002409047210 */ /* 0x000fc40007fde0ff */
[----:B------:R-:W-:Y:S01]  /*cb60*/  ISETP.LT.AND P4, PT, R127, UR4, !P0 ;  /* 0x000000047f007c0c */ /* 0x000fe2000c781270 */
[----:B------:R2:W-:Y:S01]  /*cb70*/  @P2 STG.E.U8 desc[UR10][R10.64], R33 ;  /* 0x000000210a002986 */ /* 0x0005e2000c10110a */
[----:B------:R-:W-:Y:S01]  /*cb80*/  IADD3 R8, P2, R12, R36, RZ ;  /* 0x000000240c087210 */ /* 0x000fe20007f5e0ff */
[----:B------:R-:W-:Y:S01]  /*cb90*/  ULDC UR4, c[0x0][0x22c] ;  /* 0x00008b0000047ab9 */ /* 0x000fe20000000800 */
[-C--:B------:R-:W-:Y:S01]  /*cba0*/  LEA.HI.X.SX32 R5, R9, R37.reuse, 0x1, P6 ;  /* 0x0000002509057211 */ /* 0x080fe200030f0eff */
[----:B------:R-:W3:Y:S01]  /*cbb0*/  LDC R14, c[0x0][0x248] ;  /* 0x00009200ff0e7b82 */ /* 0x000ee20000000800 */
[----:B------:R-:W-:Y:S02]  /*cbc0*/  PRMT R15, R16, 0x7771, RZ ;  /* 0x00007771100f7816 */ /* 0x000fe400000000ff */
[----:B------:R-:W-:Y:S01]  /*cbd0*/  LEA.HI.X.SX32 R9, R12, R37, 0x1, P2 ;  /* 0x000000250c097211 */ /* 0x000fe200010f0eff */
[----:B------:R-:W-:Y:S01]  /*cbe0*/  IMAD R12, R39, 0x2, R12 ;  /* 0x00000002270c7824 */ /* 0x000fe200078e020c */
[----:B------:R-:W-:Y:S01]  /*cbf0*/  ISETP.LT.AND P1, PT, R125, UR4, !P0 ;  /* 0x000000047d007c0c */ /* 0x000fe2000c721270 */
[----:B------:R-:W-:-:S02]  /*cc00*/  ULDC UR4, c[0x0][0x22c] ;  /* 0x00008b0000047ab9 */ /* 0x000fc40000000800 */
[----:B--2---:R-:W2:Y:S01]  /*cc10*/  LDC R33, c[0x0][0x248] ;  /* 0x00009200ff217b82 */ /* 0x004ea20000000800 */
        /* <DEDUP_REMOVED lines=11> */
[----:B------:R-:W-:-:S02]  /*ccd0*/  LEA.HI.X.SX32 R7, R12, R37, 0x1, P3 ;  /* 0x000000250c077211 */ /* 0x000fc400018f0eff */
[----:B----4-:R-:W-:Y:S01]  /*cce0*/  PRMT R9, R18, 0x7771, RZ ;  /* 0x0000777112097816 */ /* 0x010fe200000000ff */
[----:B------:R-:W4:Y:S01]  /*ccf0*/  LDC R13, c[0x0][0x248] ;  /* 0x00009200ff0d7b82 */ /* 0x000f220000000800 */
[----:B------:R-:W-:Y:S01]  /*cd00*/  PRMT R11, R19, 0x7771, RZ ;  /* 0x00007771130b7816 */ /* 0x000fe200000000ff */
[----:B------:R-:W-:Y:S01]  /*cd10*/  ULDC UR4, c[0x0][0x22c] ;  /* 0x00008b0000047ab9 */ /* 0x000fe20000000800 */
[----:B------:R-:W-:Y:S01]  /*cd20*/  ISETP.LT.AND P4, PT, R123, UR6, !P0 ;  /* 0x000000067b007c0c */ /* 0x000fe2000c781270 */
[----:B------:R1:W-:Y:S01]  /*cd30*/  @P1 STG.E.U8 desc[UR10][R6.64], R9 ;  /* 0x0000000906001986 */ /* 0x0003e2000c10110a */
[C---:B------:R-:W-:Y:S01]  /*cd40*/  IADD3 R4, P1, R10.reuse, R36, RZ ;  /* 0x000000240a047210 */ /* 0x040fe20007f3e0ff */
[----:B0-----:R-:W-:Y:S01]  /*cd50*/  IMAD R12, R35, 0x4, R12 ;  /* 0x00000004230c7824 */ /* 0x001fe200078e020c */
[----:B------:R-:W-:Y:S01]  /*cd60*/  PRMT R15, R17, 0x7772, RZ ;  /* 0x00007772110f7816 */ /* 0x000fe200000000ff */
[----:B------:R-:W0:Y:S01]  /*cd70*/  LDC R35, c[0x0][0x248] ;  /* 0x00009200ff237b82 */ /* 0x000e220000000800 */
[----:B------:R-:W-:Y:S01]  /*cd80*/  LEA.HI.X.SX32 R5, R10, R37, 0x1, P1 ;  /* 0x000000250a057211 */ /* 0x000fe200008f0eff */
[----:B------:R-:W-:Y:S01]  /*cd90*/  ULDC UR5, c[0x0][0x22c] ;  /* 0x00008b0000057ab9 */ /* 0x000fe20000000800 */
[----:B------:R-:W-:-:S03]  /*cda0*/  ULDC UR6, c[0x0][0x22c] ;  /* 0x00008b0000067ab9 */ /* 0x000fc60000000800 */
[----:B------:R4:W-:Y:S01]  /*cdb0*/  @P6 STG.E.U8 desc[UR10][R4.64], R11 ;  /* 0x0000000b04006986 */ /* 0x0009e2000c10110a */
[----:B-1----:R-:W-:Y:S01]  /*cdc0*/  IADD3 R6, P6, R12, R36, RZ ;  /* 0x000000240c067210 */ /* 0x002fe20007fde0ff */
[----:B--2---:R-:W-:-:S03]  /*cdd0*/  IMAD R9, R33, 0x2, R12 ;  /* 0x0000000221097824 */ /* 0x004fc600078e020c */
[-C--:B------:R-:W-:Y:S01]  /*cde0*/  LEA.HI.X.SX32 R7, R12, R37.reuse, 0x1, P6 ;  /* 0x000000250c077211 */ /* 0x080fe200030f0eff */
[----:B---3--:R-:W-:Y:S01]  /*cdf0*/  IMAD R10, R14, 0x2, R9 ;  /* 0x000000020e0a7824 */ /* 0x008fe200078e0209 */
[CC--:B------:R-:W-:Y:S01]  /*ce00*/  IADD3 R8, P6, R9.reuse, R36.reuse, RZ ;  /* 0x0000002409087210 */ /* 0x0c0fe20007fde0ff */
[----:B------:R-:W1:Y:S01]  /*ce10*/  LDC R14, c[0x0][0x248] ;  /* 0x00009200ff0e7b82 */ /* 0x000e620000000800 */
[----:B------:R-:W-:Y:S02]  /*ce20*/  PRMT R33, R16, 0x7772, RZ ;  /* 0x0000777210217816 */ /* 0x000fe400000000ff */
[-C--:B------:R-:W-:Y:S01]  /*ce30*/  LEA.HI.X.SX32 R9, R9, R37.reuse, 0x1, P6 ;  /* 0x0000002509097211 */ /* 0x080fe200030f0eff */
[----:B----4-:R-:W-:Y:S01]  /*ce40*/  IMAD R11, R13, 0x2, R10 ;  /* 0x000000020d0b7824 */ /* 0x010fe200078e020a */
[-C--:B------:R-:W-:Y:S02]  /*ce50*/  IADD3 R4, P6, R10, R36.reuse, RZ ;  /* 0x000000240a047210 */ /* 0x080fe40007fde0ff */
[----:B------:R-:W-:Y:S01]  /*ce60*/  ISETP.LT.AND P1, PT, R124, UR4, !P0 ;  /* 0x000000047c007c0c */ /* 0x000fe2000c721270 */
[----:B------:R2:W-:Y:S01]  /*ce70*/  @P5 STG.E.U8 desc[UR10][R6.64], R33 ;  /* 0x0000002106005986 */ /* 0x0005e2000c10110a */
[----:B------:R-:W-:Y:S01]  /*ce80*/  LEA.HI.X.SX32 R5, R10, R37, 0x1, P6 ;  /* 0x000000250a057211 */ /* 0x000fe200030f0eff */
[----:B------:R-:W-:Y:S01]  /*ce90*/  ULDC UR4, c[0x0][0x22c] ;  /* 0x00008b0000047ab9 */ /* 0x000fe20000000800 */
[----:B------:R-:W-:Y:S01]  /*cea0*/  IADD3 R10, P6, R11, R36, RZ ;  /* 0x000000240b0a7210 */ /* 0x000fe20007fde0ff */
[----:B------:R3:W-:Y:S01]  /*ceb0*/  @P2 STG.E.U8 desc[UR10][R8.64], R15 ;  /* 0x0000000f08002986 */ /* 0x0007e2000c10110a */
[----:B------:R-:W-:-:S02]  /*cec0*/  PRMT R13, R18, 0x7772, RZ ;  /* 0x00007772120d7816 */ /* 0x000fc400000000ff */
[----:B------:R-:W-:Y:S01]  /*ced0*/  ISETP.LT.AND P3, PT, R122, UR5, !P0 ;  /* 0x000000057a007c0c */ /* 0x000fe2000c761270 */
[----:B------:R-:W-:Y:S01]  /*cee0*/  ULDC UR5, c[0x0][0x22c] ;  /* 0x00008b0000057ab9 */ /* 0x000fe20000000800 */
[----:B--2---:R-:W-:Y:S01]  /*cef0*/  IMAD R7, R32, 0x2, R11 ;  /* 0x0000000220077824 */ /* 0x004fe200078e020b */
[----:B------:R-:W-:Y:S01]  /*cf00*/  LEA.HI.X.SX32 R11, R11, R37, 0x1, P6 ;  /* 0x000000250b0b7211 */ /* 0x000fe200030f0eff */
[----:B------:R-:W2:Y:S01]  /*cf10*/  LDC R33, c[0x0][0x248] ;  /* 0x00009200ff217b82 */ /* 0x000ea20000000800 */
[----:B---3--:R-:W-:Y:S01]  /*cf20*/  PRMT R15, R19, 0x7772, RZ ;  /* 0x00007772130f7816 */ /* 0x008fe200000000ff */
[----:B------:R-:W-:Y:S01]  /*cf30*/  IMAD R12, R34, 0x2, R7 ;  /* 0x00000002220c7824 */ /* 0x000fe200078e0207 */
        /* <DEDUP_REMOVED lines=11> */
[----:B---3--:R-:W-:Y:S01]  /*cff0*/  PRMT R13, R16, 0x7773, RZ ;  /* 0x00007773100d7816 */ /* 0x008fe200000000ff */
[----:B----4-:R-:W3:Y:S01]  /*d000*/  LDC R15, c[0x0][0x248] ;  /* 0x00009200ff0f7b82 */ /* 0x010ee20000000800 */
[----:B------:R-:W-:Y:S01]  /*d010*/  LEA.HI.X.SX32 R9, R12, R37, 0x1, P1 ;  /* 0x000000250c097211 */ /* 0x000fe200008f0eff */
[----:B0-----:R-:W-:Y:S01]  /*d020*/  IMAD R12, R35, 0x2, R12 ;  /* 0x00000002230c7824 */ /* 0x001fe200078e020c */
[----:B------:R-:W-:Y:S01]  /*d030*/  ISETP.LT.AND P1, PT, R119, UR4, !P0 ;  /* 0x0000000477007c0c */ /* 0x000fe2000c721270 */
[----:B------:R-:W-:Y:S01]  /*d040*/  VIADD R5, R2, 0x7e ;  /* 0x0000007e02057836 */ /* 0x000fe20000000000 */
[----:B------:R-:W-:-:S03]  /*d050*/  ULDC UR4, c[0x0][0x248] ;  /* 0x0000920000047ab9 */ /* 0x000fc60000000800 */
[----:B------:R-:W0:Y:S01]  /*d060*/  LDC R10, c[0x0][0x248] ;  /* 0x00009200ff0a7b82 */ /* 0x000e220000000800 */
[----:B------:R4:W-:Y:S01]  /*d070*/  @P3 STG.E.U8 desc[UR10][R6.64], R13 ;  /* 0x0000000d06003986 */ /* 0x0009e2000c10110a */
[----:B------:R-:W-:Y:S02]  /*d080*/  IADD3 R4, P3, R12, R36, RZ ;  /* 0x000000240c047210 */ /* 0x000fe40007f7e0ff */
[----:B------:R-:W-:Y:S01]  /*d090*/  ISETP.LT.AND P6, PT, R5, UR5, !P0 ;  /* 0x0000000505007c0c */ /* 0x000fe2000c7c1270 */
[----:B------:R-:W-:Y:S01]  /*d0a0*/  ULDC UR5, c[0x0][0x22c] ;  /* 0x00008b0000057ab9 */ /* 0x000fe20000000800 */
[----:B------:R-:W-:Y:S02]  /*d0b0*/  PRMT R17, R17, 0x7773, RZ ;  /* 0x0000777311117816 */ /* 0x000fe400000000ff */
[----:B------:R-:W-:Y:S01]  /*d0c0*/  PRMT R11, R18, 0x7773, RZ ;  /* 0x00007773120b7816 */ /* 0x000fe200000000ff */
[----:B------:R-:W1:Y:S01]  /*d0d0*/  LDC R16, c[0x0][0x248] ;  /* 0x00009200ff107b82 */ /* 0x000e620000000800 */
[----:B----4-:R-:W-:Y:S01]  /*d0e0*/  IMAD R7, R5, UR4, RZ ;  /* 0x0000000405077c24 */ /* 0x010fe2000f8e02ff */
[----:B------:R-:W-:-:S06]  /*d0f0*/  LEA.HI.X.SX32 R5, R12, R37, 0x1, P3 ;  /* 0x000000250c057211 */ /* 0x000fcc00018f0eff */
[----:B------:R-:W4:Y:S01]  /*d100*/  LDC R13, c[0x0][0x248] ;  /* 0x00009200ff0d7b82 */ /* 0x000f220000000800 */
[-C--:B------:R-:W-:Y:S01]  /*d110*/  IADD3 R6, P3, R7, R36.reuse, RZ ;  /* 0x0000002407067210 */ /* 0x080fe20007f7e0ff */
[----:B--2---:R-:W-:Y:S01]  /*d120*/  IMAD R12, R33, 0x4, R12 ;  /* 0x00000004210c7824 */ /* 0x004fe200078e020c */
[----:B------:R-:W-:Y:S01]  /*d130*/  PRMT R19, R19, 0x7773, RZ ;  /* 0x0000777313137816 */ /* 0x000fe200000000ff */
[----:B------:R2:W-:Y:S01]  /*d140*/  @P5 STG.E.U8 desc[UR10][R8.64], R17 ;  /* 0x0000001108005986 */ /* 0x0005e2000c10110a */
[----:B------:R-:W-:Y:S01]  /*d150*/  LEA.HI.X.SX32 R7, R7, R37, 0x1, P3 ;  /* 0x0000002507077211 */ /* 0x000fe200018f0eff */
[----:B------:R-:W-:Y:S02]  /*d160*/  ULDC UR4, c[0x0][0x22c] ;  /* 0x00008b0000047ab9 */ /* 0x000fe40000000800 */
[----:B------:R3:W-:Y:S01]  /*d170*/  @P2 STG.E.U8 desc[UR10][R4.64], R11 ;  /* 0x0000000b04002986 */ /* 0x0007e2000c10110a */
[----:B------:R-:W1:Y:S03]  /*d180*/  LDC R33, c[0x0][0x248] ;  /* 0x00009200ff217b82 */ /* 0x000e660000000800 */
[----:B------:R0:W-:Y:S01]  /*d190*/  @P6 STG.E.U8 desc[UR10][R6.64], R19 ;  /* 0x0000001306006986 */ /* 0x0001e2000c10110a */
[----:B--2---:R-:W-:-:S04]  /*d1a0*/  IADD3 R8, P6, R12, R36, RZ ;  /* 0x000000240c087210 */ /* 0x004fc80007fde0ff */
[----:B------:R-:W2:Y:S01]  /*d1b0*/  LDC R18, c[0x0][0x248] ;  /* 0x00009200ff127b82 */ /* 0x000ea20000000800 */
[----:B---3--:R-:W-:Y:S01]  /*d1c0*/  IMAD R5, R15, 0x2, R12 ;  /* 0x000000020f057824 */ /* 0x008fe200078e020c */
[----:B------:R-:W-:-:S03]  /*d1d0*/  LEA.HI.X.SX32 R9, R12, R37, 0x1, P6 ;  /* 0x000000250c097211 */ /* 0x000fc600030f0eff */
[----:B0-----:R-:W-:Y:S01]  /*d1e0*/  IMAD R10, R10, 0x2, R5 ;  /* 0x000000020a0a7824 */ /* 0x001fe200078e0205 */
[-C--:B------:R-:W-:Y:S02]  /*d1f0*/  IADD3 R4, P6, R5, R36.reuse, RZ ;  /* 0x0000002405047210 */ /* 0x080fe40007fde0ff */
[----:B------:R-:W0:Y:S01]  /*d200*/  LDC R19, c[0x0][0x248] ;  /* 0x00009200ff137b82 */ /* 0x000e220000000800 */
[----:B------:R-:W-:Y:S01]  /*d210*/  ISETP.LT.AND P5, PT, R114, UR6, !P0 ;  /* 0x0000000672007c0c */ /* 0x000fe2000c7a1270 */
[----:B----4-:R-:W-:Y:S01]  /*d220*/  IMAD R11, R13, 0x2, R10 ;  /* 0x000000020d0b7824 */ /* 0x010fe200078e020a */
[----:B------:R-:W-:Y:S01]  /*d230*/  LEA.HI.X.SX32 R5, R5, R37, 0x1, P6 ;  /* 0x0000002505057211 */ /* 0x000fe200030f0eff */
[----:B------:R-:W-:Y:S01]  /*d240*/  ULDC UR6, c[0x0][0x22c] ;  /* 0x00008b0000067ab9 */ /* 0x000fe20000000800 */
[----:B------:R-:W-:Y:S02]  /*d250*/  PRMT R17, R20, 0x7770, RZ ;  /* 0x0000777014117816 */ /* 0x000fe400000000ff */
[----:B------:R-:W-:-:S02]  /*d260*/  IADD3 R6, P6, R10, R36, RZ ;  /* 0x000000240a067210 */ /* 0x000fc40007fde0ff */
[----:B------:R-:W-:Y:S01]  /*d270*/  ISETP.LT.AND P3, PT, R113, UR4, !P0 ;  /* 0x0000000471007c0c */ /* 0x000fe2000c761270 */
[----:B------:R1:W-:Y:S01]  /*d280*/  @P4 STG.E.U8 desc[UR10][R8.64], R17 ;  /* 0x0000001108004986 */ /* 0x0003e2000c10110a */
[-C--:B------:R-:W-:Y:S01]  /*d290*/  LEA.HI.X.SX32 R7, R10, R37.reuse, 0x1, P6 ;  /* 0x000000250a077211 */ /* 0x080fe200030f0eff */
[----:B------:R-:W-:Y:S01]  /*d2a0*/  ULDC UR4, c[0x0][0x22c] ;  /* 0x00008b0000047ab9 */ /* 0x000fe20000000800 */
[----:B------:R-:W-:Y:S02]  /*d2b0*/  IADD3 R10, P6, R11, R36, RZ ;  /* 0x000000240b0a7210 */ /* 0x000fe40007fde0ff */
[----:B------:R-:W-:Y:S02]  /*d2c0*/  PRMT R15, R21, 0x7770, RZ ;  /* 0x00007770150f7816 */ /* 0x000fe400000000ff */
[----:B------:R-:W-:Y:S01]  /*d2d0*/  PRMT R13, R22, 0x7770, RZ ;  /* 0x00007770160d7816 */ /* 0x000fe200000000ff */
[----:B-1----:R-:W-:Y:S01]  /*d2e0*/  IMAD R9, R14, 0x2, R11 ;  /* 0x000000020e097824 */ /* 0x002fe200078e020b */
[----:B------:R-:W-:-:S02]  /*d2f0*/  LEA.HI.X.SX32 R11, R11, R37, 0x1, P6 ;  /* 0x000000250b0b7211 */ /* 0x000fc400030f0eff */
[----:B------:R-:W-:Y:S01]  /*d300*/  PRMT R17, R23, 0x7770, RZ ;  /* 0x0000777017117816 */ /* 0x000fe200000000ff */
[----:B------:R-:W-:Y:S01]  /*d310*/  IMAD R12, R16, 0x2, R9 ;  /* 0x00000002100c7824 */ /* 0x000fe200078e0209 */
[----:B------:R-:W-:Y:S01]  /*d320*/  ISETP.LT.AND P2, PT, R112, UR5, !P0 ;  /* 0x0000000570007c0c */ /* 0x000fe2000c741270 */
[----:B------:R1:W-:Y:S01]  /*d330*/  @P1 STG.E.U8 desc[UR10][R4.64], R15 ;  /* 0x0000000f04001986 */ /* 0x0003e2000c10110a */
[----:B------:R-:W-:Y:S01]  /*d340*/  ISETP.LT.AND P4, PT, R111, UR4, !P0 ;  /* 0x000000046f007c0c */ /* 0x000fe2000c781270 */
[----:B------:R-:W-:Y:S01]  /*d350*/  ULDC UR4, c[0x0][0x22c] ;  /* 0x00008b0000047ab9 */ /* 0x000fe20000000800 */
[----:B------:R-:W3:Y:S01]  /*d360*/  LDC R14, c[0x0][0x248] ;  /* 0x00009200ff0e7b82 */ /* 0x000ee20000000800 */
[----:B------:R-:W-:Y:S01]  /*d370*/  @P5 STG.E.U8 desc[UR10][R6.64], R13 ;  /* 0x0000000d06005986 */ /* 0x000fe2000c10110a */
[----:B------:R-:W-:-:S03]  /*d380*/  ULDC UR5, c[0x0][0x22c] ;  /* 0x00008b0000057ab9 */ /* 0x000fc60000000800 */
[----:B------:R4:W-:Y:S01]  /*d390*/  @P3 STG.E.U8 desc[UR10][R10.64], R17 ;  /* 0x000000110a003986 */ /* 0x0009e2000c10110a */
[-C--:B------:R-:W-:Y:S02]  /*d3a0*/  IADD3 R8, P3, R12, R36.reuse, RZ ;  /* 0x000000240c087210 */ /* 0x080fe40007f7e0ff */
[----:B------:R-:W2:Y:S01]  /*d3b0*/  LDC R16, c[0x0][0x248] ;  /* 0x00009200ff107b82 */ /* 0x000ea20000000800 */
[CC--:B-1----:R-:W-:Y:S02]  /*d3c0*/  IADD3 R4, P6, R9.reuse, R36.reuse, RZ ;  /* 0x0000002409047210 */ /* 0x0c2fe40007fde0ff */
[----:B------:R-:W-:Y:S02]  /*d3d0*/  PRMT R15, R20, 0x7771, RZ ;  /* 0x00007771140f7816 */ /* 0x000fe400000000ff */
[-C--:B------:R-:W-:Y:S02]  /*d3e0*/  LEA.HI.X.SX32 R5, R9, R37.reuse, 0x1, P6 ;  /* 0x0000002509057211 */ /* 0x080fe400030f0eff */
[-C--:B------:R-:W-:Y:S01]  /*d3f0*/  LEA.HI.X.SX32 R9, R12, R37.reuse, 0x1, P3 ;  /* 0x000000250c097211 */ /* 0x080fe200018f0eff */
[----:B0-----:R-:W-:Y:S01]  /*d400*/  IMAD R12, R19, 0x2, R12 ;  /* 0x00000002130c7824 */ /* 0x001fe200078e020c */
[----:B------:R-:W-:Y:S01]  /*d410*/  ISETP.LT.AND P1, PT, R109, UR4, !P0 ;  /* 0x000000046d007c0c */ /* 0x000fe2000c721270 */
[----:B----4-:R-:W0:Y:S01]  /*d420*/  LDC R17, c[0x0][0x248] ;  /* 0x00009200ff117b82 */ /* 0x010e220000000800 */
        /* <DEDUP_REMOVED lines=13> */
[----:B------:R-:W4:Y:S01]  /*d500*/  LDC R19, c[0x0][0x248] ;  /* 0x00009200ff137b82 */ /* 0x000f220000000800 */
[----:B-1----:R-:W-:Y:S01]  /*d510*/  PRMT R9, R22, 0x7771, RZ ;  /* 0x0000777116097816 */ /* 0x002fe200000000ff */
[----:B------:R-:W-:-:S06]  /*d520*/  ULDC UR4, c[0x0][0x22c] ;  /* 0x00008b0000047ab9 */ /* 0x000fcc0000000800 */
[----:B------:R-:W1:Y:S01]  /*d530*/  LDC R13, c[0x0][0x248] ;  /* 0x00009200ff0d7b82 */ /* 0x000e620000000800 */
        /* <DEDUP_REMOVED lines=11> */
[-C--:B------:R-:W-:Y:S01]  /*d5f0*/  IADD3 R8, P6, R9, R36.reuse, RZ ;  /* 0x0000002409087210 */ /* 0x080fe20007fde0ff */
[----:B------:R-:W0:Y:S01]  /*d600*/  LDC R14, c[0x0][0x248] ;  /* 0x00009200ff0e7b82 */ /* 0x000e220000000800 */
[----:B------:R-:W-:Y:S01]  /*d610*/  ISETP.LT.AND P2, PT, R107, UR6, !P0 ;  /* 0x000000066b007c0c */ /* 0x000fe2000c741270 */
[----:B------:R-:W-:Y:S01]  /*d620*/  ULDC UR6, c[0x0][0x22c] ;  /* 0x00008b0000067ab9 */ /* 0x000fe20000000800 */
[----:B------:R-:W-:Y:S01]  /*d630*/  LEA.HI.X.SX32 R9, R9, R37, 0x1, P6 ;  /* 0x0000002509097211 */ /* 0x000fe200030f0eff */
[----:B-1----:R-:W-:Y:S01]  /*d640*/  IMAD R11, R13, 0x2, R10 ;  /* 0x000000020d0b7824 */ /* 0x002fe200078e020a */
[----:B------:R-:W-:Y:S02]  /*d650*/  PRMT R17, R20, 0x7772, RZ ;  /* 0x0000777214117816 */ /* 0x000fe400000000ff */
[----:B------:R-:W-:-:S02]  /*d660*/  IADD3 R4, P6, R10, R36, RZ ;  /* 0x000000240a047210 */ /* 0x000fc40007fde0ff */
        /* <DEDUP_REMOVED lines=10> */
[----:B--2---:R-:W-:Y:S01]  /*d710*/  IMAD R7, R16, 0x2, R11 ;  /* 0x0000000210077824 */ /* 0x004fe200078e020b */
[----:B------:R-:W-:Y:S01]  /*d720*/  LEA.HI.X.SX32 R11, R11, R37, 0x1, P6 ;  /* 0x000000250b0b7211 */ /* 0x000fe200030f0eff */
[----:B------:R-:W2:Y:S01]  /*d730*/  LDC R17, c[0x0][0x248] ;  /* 0x00009200ff117b82 */ /* 0x000ea20000000800 */
[----:B-1----:R-:W-:Y:S01]  /*d740*/  PRMT R15, R23, 0x7772, RZ ;  /* 0x00007772170f7816 */ /* 0x002fe200000000ff */
[----:B------:R-:W-:Y:S01]  /*d750*/  IMAD R12, R18, 0x2, R7 ;  /* 0x00000002120c7824 */ /* 0x000fe200078e0207 */
[----:B------:R-:W-:Y:S01]  /*d760*/  ISETP.LT.AND P5, PT, R104, UR4, !P0 ;  /* 0x0000000468007c0c */ /* 0x000fe2000c7a1270 */
[----:B------:R-:W-:Y:S01]  /*d770*/  ULDC UR4, c[0x0][0x22c] ;  /* 0x00008b0000047ab9 */ /* 0x000fe20000000800 */
[----:B------:R1:W-:Y:S01]  /*d780*/  @P2 STG.E.U8 desc[UR10][R4.64], R13 ;  /* 0x0000000d04002986 */ /* 0x0003e2000c10110a */
[----:B------:R-:W-:-:S02]  /*d790*/  IADD3 R6, P6, R7, R36, RZ ;  /* 0x0000002407067210 */ /* 0x000fc40007fde0ff */
[----:B------:R-:W3:Y:S01]  /*d7a0*/  LDC R16, c[0x0][0x248] ;  /* 0x00009200ff107b82 */ /* 0x000ee20000000800 */
[----:B------:R-:W-:Y:S01]  /*d7b0*/  ISETP.LT.AND P3, PT, R101, UR4, !P0 ;  /* 0x0000000465007c0c */ /* 0x000fe2000c761270 */
[----:B------:R4:W-:Y:S01]  /*d7c0*/  @P1 STG.E.U8 desc[UR10][R10.64], R15 ;  /* 0x0000000f0a001986 */ /* 0x0009e2000c10110a */
[C---:B------:R-:W-:Y:S01]  /*d7d0*/  IADD3 R8, P1, R12.reuse, R36, RZ ;  /* 0x000000240c087210 */ /* 0x040fe20007f3e0ff */
[----:B------:R-:W-:Y:S01]  /*d7e0*/  ULDC UR4, c[0x0][0x22c] ;  /* 0x00008b0000047ab9 */ /* 0x000fe20000000800 */
[-C--:B------:R-:W-:Y:S02]  /*d7f0*/  LEA.HI.X.SX32 R7, R7, R37.reuse, 0x1, P6 ;  /* 0x0000002507077211 */ /* 0x080fe400030f0eff */
[----:B------:R-:W-:Y:S01]  /*d800*/  ISETP.LT.AND P2, PT, R99, UR4, !P0 ;  /* 0x0000000463007c0c */ /* 0x000fe2000c741270 */
[----:B------:R-:W-:Y:S01]  /*d810*/  ULDC UR4, c[0x0][0x22c] ;  /* 0x00008b0000047ab9 */ /* 0x000fe20000000800 */
[----:B------:R-:W-:Y:S01]  /*d820*/  LEA.HI.X.SX32 R9, R12, R37, 0x1, P1 ;  /* 0x000000250c097211 */ /* 0x000fe200008f0eff */
[----:B------:R-:W3:Y:S01]  /*d830*/  LDC R18, c[0x0][0x248] ;  /* 0x00009200ff127b82 */ /* 0x000ee20000000800 */
[----:B-1----:R-:W-:Y:S01]  /*d840*/  PRMT R13, R20, 0x7773, RZ ;  /* 0x00007773140d7816 */ /* 0x002fe200000000ff */
[----:B------:R-:W-:Y:S01]  /*d850*/  VIADD R5, R2, 0x9e ;  /* 0x0000009e02057836 */ /* 0x000fe20000000000 */
[----:B------:R-:W-:-:S05]  /*d860*/  PRMT R21, R21, 0x7773, RZ ;  /* 0x0000777315157816 */ /* 0x000fca00000000ff */
[----:B----4-:R-:W1:Y:S01]  /*d870*/  LDC R15, c[0x0][0x248] ;  /* 0x00009200ff0f7b82 */ /* 0x010e620000000800 */
[----:B------:R-:W-:Y:S01]  /*d880*/  ISETP.LT.AND P1, PT, R103, UR4, !P0 ;  /* 0x0000000467007c0c */ /* 0x000fe2000c721270 */
[----:B------:R-:W-:Y:S01]  /*d890*/  ULDC UR4, c[0x0][0x248] ;  /* 0x0000920000047ab9 */ /* 0x000fe20000000800 */
[----:B------:R4:W-:Y:S01]  /*d8a0*/  @P4 STG.E.U8 desc[UR10][R6.64], R13 ;  /* 0x0000000d06004986 */ /* 0x0009e2000c10110a */
[----:B------:R-:W-:-:S04]  /*d8b0*/  IMAD R12, R19, 0x2, R12 ;  /* 0x00000002130c7824 */ /* 0x000fc800078e020c */
[----:B------:R-:W0:Y:S01]  /*d8c0*/  LDC R10, c[0x0][0x248] ;  /* 0x00009200ff0a7b82 */ /* 0x000e220000000800 */
[----:B------:R2:W-:Y:S01]  /*d8d0*/  @P5 STG.E.U8 desc[UR10][R8.64], R21 ;  /* 0x0000001508005986 */ /* 0x0005e2000c10110a */
[C---:B------:R-:W-:Y:S01]  /*d8e0*/  ISETP.LT.AND P5, PT, R5.reuse, UR5, !P0 ;  /* 0x0000000505007c0c */ /* 0x040fe2000c7a1270 */
[----:B------:R-:W-:Y:S01]  /*d8f0*/  ULDC UR5, c[0x0][0x22c] ;  /* 0x00008b0000057ab9 */ /* 0x000fe20000000800 */
[----:B----4-:R-:W-:-:S04]  /*d900*/  IMAD R7, R5, UR4, RZ ;  /* 0x0000000405077c24 */ /* 0x010fc8000f8e02ff */
[----:B------:R-:W4:Y:S01]  /*d910*/  LDC R13, c[0x0][0x248] ;  /* 0x00009200ff0d7b82 */ /* 0x000f220000000800 */
[CC--:B------:R-:W-:Y:S01]  /*d920*/  IADD3 R4, P4, R12.reuse, R36.reuse, RZ ;  /* 0x000000240c047210 */ /* 0x0c0fe20007f9e0ff */
[----:B------:R-:W-:Y:S01]  /*d930*/  ULDC UR4, c[0x0][0x22c] ;  /* 0x00008b0000047ab9 */ /* 0x000fe20000000800 */
[-C--:B------:R-:W-:Y:S02]  /*d940*/  IADD3 R6, P6, R7, R36.reuse, RZ ;  /* 0x0000002407067210 */ /* 0x080fe40007fde0ff */
[-C--:B------:R-:W-:Y:S02]  /*d950*/  LEA.HI.X.SX32 R5, R12, R37.reuse, 0x1, P4 ;  /* 0x000000250c057211 */ /* 0x080fe400020f0eff */
[----:B------:R-:W-:Y:S01]  /*d960*/  PRMT R11, R22, 0x7773, RZ ;  /* 0x00007773160b7816 */ /* 0x000fe200000000ff */
[----:B--2---:R-:W-:Y:S01]  /*d970*/  IMAD R12, R17, 0x4, R12 ;  /* 0x00000004110c7824 */ /* 0x004fe200078e020c */
[----:B------:R-:W-:Y:S01]  /*d980*/  PRMT R23, R23, 0x7773, RZ ;  /* 0x0000777317177816 */ /* 0x000fe200000000ff */
[----:B------:R-:W2:Y:S01]  /*d990*/  LDC R19, c[0x0][0x248] ;  /* 0x00009200ff137b82 */ /* 0x000ea20000000800 */
[----:B------:R-:W-:Y:S01]  /*d9a0*/  LEA.HI.X.SX32 R7, R7, R37, 0x1, P6 ;  /* 0x0000002507077211 */ /* 0x000fe200030f0eff */
[----:B------:R1:W-:Y:S04]  /*d9b0*/  @P3 STG.E.U8 desc[UR10][R4.64], R11 ;  /* 0x0000000b04003986 */ /* 0x0003e8000c10110a */
[----:B------:R3:W-:Y:S01]  /*d9c0*/  @P5 STG.E.U8 desc[UR10][R6.64], R23 ;  /* 0x0000001706005986 */ /* 0x0007e2000c10110a */
[----:B------:R-:W-:Y:S01]  /*d9d0*/  IADD3 R8, P5, R12, R36, RZ ;  /* 0x000000240c087210 */ /* 0x000fe20007fbe0ff */
[----:B------:R-:W2:Y:S01]  /*d9e0*/  LDC R21, c[0x0][0x248] ;  /* 0x00009200ff157b82 */ /* 0x000ea20000000800 */
[----:B-1----:R-:W-:-:S02]  /*d9f0*/  IMAD R5, R15, 0x2, R12 ;  /* 0x000000020f057824 */ /* 0x002fc400078e020c */
[-C--:B------:R-:W-:Y:S02]  /*da00*/  LEA.HI.X.SX32 R9, R12, R37.reuse, 0x1, P5 ;  /* 0x000000250c097211 */ /* 0x080fe400028f0eff */
[----:B0-----:R-:W-:Y:S01]  /*da10*/  IMAD R10, R10, 0x2, R5 ;  /* 0x000000020a0a7824 */ /* 0x001fe200078e0205 */
[----:B------:R-:W-:Y:S02]  /*da20*/  IADD3 R4, P5, R5, R36, RZ ;  /* 0x0000002405047210 */ /* 0x000fe40007fbe0ff */
[----:B---3--:R-:W0:Y:S01]  /*da30*/  LDC R23, c[0x0][0x248] ;  /* 0x00009200ff177b82 */ /* 0x008e220000000800 */
[----:B------:R-:W-:Y:S01]  /*da40*/  ISETP.LT.AND P4, PT, R98, UR6, !P0 ;  /* 0x0000000662007c0c */ /* 0x000fe2000c781270 */
[----:B----4-:R-:W-:Y:S01]  /*da50*/  IMAD R11, R13, 0x2, R10 ;  /* 0x000000020d0b7824 */ /* 0x010fe200078e020a */
[----:B------:R-:W-:Y:S01]  /*da60*/  LEA.HI.X.SX32 R5, R5, R37, 0x1, P5 ;  /* 0x0000002505057211 */ /* 0x000fe200028f0eff */
[----:B------:R-:W-:Y:S01]  /*da70*/  ULDC UR6, c[0x0][0x22c] ;  /* 0x00008b0000067ab9 */ /* 0x000fe20000000800 */
[----:B------:R-:W-:-:S02]  /*da80*/  PRMT R17, R24, 0x7770, RZ ;  /* 0x0000777018117816 */ /* 0x000fc400000000ff */
[CC--:B------:R-:W-:Y:S02]  /*da90*/  IADD3 R6, P5, R10.reuse, R36.reuse, RZ ;  /* 0x000000240a067210 */ /* 0x0c0fe40007fbe0ff */
        /* <DEDUP_REMOVED lines=15> */
[----:B------:R-:W-:Y:S01]  /*db90*/  ULDC UR5, c[0x0][0x22c] ;  /* 0x00008b0000057ab9 */ /* 0x000fe20000000800 */
[----:B------:R3:W-:Y:S01]  /*dba0*/  @P4 STG.E.U8 desc[UR10][R6.64], R13 ;  /* 0x0000000d06004986 */ /* 0x0007e2000c10110a */
[----:B------:R-:W-:Y:S01]  /*dbb0*/  ISETP.LT.AND P1, PT, R92, UR4, !P0 ;  /* 0x000000045c007c0c */ /* 0x000fe2000c721270 */
[----:B------:R-:W-:Y:S01]  /*dbc0*/  ULDC UR4, c[0x0][0x22c] ;  /* 0x00008b0000047ab9 */ /* 0x000fe20000000800 */
[----:B------:R-:W4:Y:S01]  /*dbd0*/  LDC R14, c[0x0][0x248] ;  /* 0x00009200ff0e7b82 */ /* 0x000f220000000800 */
[----:B------:R0:W-:Y:S01]  /*dbe0*/  @P6 STG.E.U8 desc[UR10][R10.64], R17 ;  /* 0x000000110a006986 */ /* 0x0001e2000c10110a */
[----:B------:R-:W-:-:S02]  /*dbf0*/  IADD3 R8, P6, R12, R36, RZ ;  /* 0x000000240c087210 */ /* 0x000fc40007fde0ff */
[CC--:B-1----:R-:W-:Y:S02]  /*dc00*/  IADD3 R4, P4, R9.reuse, R36.reuse, RZ ;  /* 0x0000002409047210 */ /* 0x0c2fe40007f9e0ff */
[----:B------:R-:W-:Y:S02]  /*dc10*/  PRMT R15, R24, 0x7771, RZ ;  /* 0x00007771180f7816 */ /* 0x000fe400000000ff */
[----:B------:R-:W1:Y:S01]  /*dc20*/  LDC R16, c[0x0][0x248] ;  /* 0x00009200ff107b82 */ /* 0x000e620000000800 */
[-C--:B------:R-:W-:Y:S02]  /*dc30*/  LEA.HI.X.SX32 R5, R9, R37.reuse, 0x1, P4 ;  /* 0x0000002509057211 */ /* 0x080fe400020f0eff */
[----:B------:R-:W-:Y:S01]  /*dc40*/  ISETP.LT.AND P5, PT, R96, UR4, !P0 ;  /* 0x0000000460007c0c */ /* 0x000fe2000c7a1270 */
[----:B------:R-:W-:Y:S01]  /*dc50*/  ULDC UR4, c[0x0][0x22c] ;  /* 0x00008b0000047ab9 */ /* 0x000fe20000000800 */
[-C--:B------:R-:W-:Y:S01]  /*dc60*/  LEA.HI.X.SX32 R9, R12, R37.reuse, 0x1, P6 ;  /* 0x000000250c097211 */ /* 0x080fe200030f0eff */
[----:B--2---:R-:W-:Y:S01]  /*dc70*/  IMAD R12, R19, 0x2, R12 ;  /* 0x00000002130c7824 */ /* 0x004fe200078e020c */
[----:B---3--:R-:W-:Y:S01]  /*dc80*/  PRMT R13, R25, 0x7771, RZ ;  /* 0x00007771190d7816 */ /* 0x008fe200000000ff */
[----:B------:R-:W-:Y:S01]  /*dc90*/  VIADD R7, R2, 0xae ;  /* 0x000000ae02077836 */ /* 0x000fe20000000000 */
[----:B------:R-:W-:Y:S01]  /*dca0*/  ISETP.LT.AND P4, PT, R95, UR4, !P0 ;  /* 0x000000045f007c0c */ /* 0x000fe2000c781270 */
[----:B------:R2:W-:Y:S01]  /*dcb0*/  @P3 STG.E.U8 desc[UR10][R4.64], R15 ;  /* 0x0000000f04003986 */ /* 0x0005e2000c10110a */
[----:B------:R-:W-:Y:S01]  /*dcc0*/  ULDC UR4, c[0x0][0x248] ;  /* 0x0000920000047ab9 */ /* 0x000fe20000000800 */
[----:B0-----:R-:W0:Y:S01]  /*dcd0*/  LDC R17, c[0x0][0x248] ;  /* 0x00009200ff117b82 */ /* 0x001e220000000800 */
[C---:B------:R-:W-:Y:S01]  /*dce0*/  IMAD R10, R7.reuse, UR4, RZ ;  /* 0x00000004070a7c24 */ /* 0x040fe2000f8e02ff */
[----:B------:R3:W-:Y:S01]  /*dcf0*/  @P2 STG.E.U8 desc[UR10][R8.64], R13 ;  /* 0x0000000d08002986 */ /* 0x0007e2000c10110a */
[CC--:B------:R-:W-:Y:S01]  /*dd00*/  IADD3 R6, P2, R12.reuse, R36.reuse, RZ ;  /* 0x000000240c067210 */ /* 0x0c0fe20007f5e0ff */
[----:B------:R-:W-:Y:S01]  /*dd10*/  ULDC UR4, c[0x0][0x22c] ;  /* 0x00008b0000047ab9 */ /* 0x000fe20000000800 */
[----:B------:R-:W-:Y:S01]  /*dd20*/  ISETP.LT.AND P6, PT, R7, UR5, !P0 ;  /* 0x0000000507007c0c */ /* 0x000fe2000c7c1270 */
[----:B------:R-:W-:Y:S01]  /*dd30*/  ULDC UR5, c[0x0][0x22c] ;  /* 0x00008b0000057ab9 */ /* 0x000fe20000000800 */
[----:B------:R-:W-:Y:S01]  /*dd40*/  LEA.HI.X.SX32 R7, R12, R37, 0x1, P2 ;  /* 0x000000250c077211 */ /* 0x000fe200010f0eff */
[----:B------:R-:W1:Y:S01]  /*dd50*/  LDC R19, c[0x0][0x248] ;  /* 0x00009200ff137b82 */ /* 0x000e620000000800 */
[----:B--2---:R-:W-:-:S04]  /*dd60*/  IADD3 R4, P2, R10, R36, RZ ;  /* 0x000000240a047210 */ /* 0x004fc80007f5e0ff */
[----:B------:R-:W-:-:S03]  /*dd70*/  LEA.HI.X.SX32 R5, R10, R37, 0x1, P2 ;  /* 0x000000250a057211 */ /* 0x000fc600010f0eff */
[----:B------:R-:W2:Y:S01]  /*dd80*/  LDC R10, c[0x0][0x248] ;  /* 0x00009200ff0a7b82 */ /* 0x000ea20000000800 */
[----:B------:R-:W-:Y:S01]  /*dd90*/  PRMT R11, R26, 0x7771, RZ ;  /* 0x000077711a0b7816 */ /* 0x000fe200000000ff */
[----:B------:R-:W-:-:S06]  /*dda0*/  IMAD R12, R21, 0x4, R12 ;  /* 0x00000004150c7824 */ /* 0x000fcc00078e020c */
[----:B------:R-:W1:Y:S01]  /*ddb0*/  LDC R15, c[0x0][0x248] ;  /* 0x00009200ff0f7b82 */ /* 0x000e620000000800 */
[----:B------:R0:W-:Y:S01]  /*ddc0*/  @P1 STG.E.U8 desc[UR10][R6.64], R11 ;  /* 0x0000000b06001986 */ /* 0x0001e2000c10110a */
[C---:B---3--:R-:W-:Y:S02]  /*ddd0*/  IADD3 R8, P1, R12.reuse, R36, RZ ;  /* 0x000000240c087210 */ /* 0x048fe40007f3e0ff */
[----:B------:R-:W-:Y:S02]  /*dde0*/  PRMT R13, R27, 0x7771, RZ ;  /* 0x000077711b0d7816 */ /* 0x000fe400000000ff */
[----:B------:R-:W-:Y:S02]  /*ddf0*/  LEA.HI.X.SX32 R9, R12, R37, 0x1, P1 ;  /* 0x000000250c097211 */ /* 0x000fe400008f0eff */
[----:B------:R-:W-:Y:S01]  /*de00*/  ISETP.LT.AND P3, PT, R91, UR6, !P0 ;  /* 0x000000065b007c0c */ /* 0x000fe2000c761270 */
[----:B------:R4:W-:Y:S01]  /*de10*/  @P6 STG.E.U8 desc[UR10][R4.64], R13 ;  /* 0x0000000d04006986 */ /* 0x0009e2000c10110a */
[----:B------:R-:W-:Y:S01]  /*de20*/  ISETP.LT.AND P2, PT, R81, UR4, !P0 ;  /* 0x0000000451007c0c */ /* 0x000fe2000c741270 */
[----:B------:R-:W-:Y:S01]  /*de30*/  ULDC UR4, c[0x0][0x22c] ;  /* 0x00008b0000047ab9 */ /* 0x000fe20000000800 */
[----:B------:R-:W3:Y:S01]  /*de40*/  LDC R21, c[0x0][0x248] ;  /* 0x00009200ff157b82 */ /* 0x000ee20000000800 */
[----:B0-----:R-:W-:Y:S01]  /*de50*/  IMAD R7, R17, 0x2, R12 ;  /* 0x0000000211077824 */ /* 0x001fe200078e020c */
[----:B------:R-:W-:Y:S01]  /*de60*/  PRMT R11, R24, 0x7772, RZ ;  /* 0x00007772180b7816 */ /* 0x000fe200000000ff */
[----:B------:R-:W-:-:S05]  /*de70*/  ULDC UR6, c[0x0][0x22c] ;  /* 0x00008b0000067ab9 */ /* 0x000fca0000000800 */
[----:B------:R-:W0:Y:S01]  /*de80*/  LDC R12, c[0x0][0x248] ;  /* 0x00009200ff0c7b82 */ /* 0x000e220000000800 */
[----:B------:R-:W-:Y:S01]  /*de90*/  IADD3 R6, P6, R7, R36, RZ ;  /* 0x0000002407067210 */ /* 0x000fe20007fde0ff */
[----:B----4-:R-:W-:-:S03]  /*dea0*/  IMAD R5, R14, 0x2, R7 ;  /* 0x000000020e057824 */ /* 0x010fc600078e0207 */
[----:B------:R-:W-:-:S03]  /*deb0*/  LEA.HI.X.SX32 R7, R7, R37, 0x1, P6 ;  /* 0x0000002507077211 */ /* 0x000fc600030f0eff */
[----:B------:R-:W4:Y:S01]  /*dec0*/  LDC R14, c[0x0][0x248] ;  /* 0x00009200ff0e7b82 */ /* 0x000f220000000800 */
[-C--:B------:R-:W-:Y:S01]  /*ded0*/  IADD3 R4, P6, R5, R36.reuse, RZ ;  /* 0x0000002405047210 */ /* 0x080fe20007fde0ff */
[----:B--2---:R-:W-:Y:S01]  /*dee0*/  IMAD R10, R10, 0x2, R5 ;  /* 0x000000020a0a7824 */ /* 0x004fe200078e0205 */
[----:B------:R2:W-:Y:S01]  /*def0*/  @P5 STG.E.U8 desc[UR10][R8.64], R11 ;  /* 0x0000000b08005986 */ /* 0x0005e2000c10110a */
[----:B------:R-:W-:Y:S02]  /*df00*/  PRMT R13, R25, 0x7772, RZ ;  /* 0x00007772190d7816 */ /* 0x000fe400000000ff */
[-C--:B------:R-:W-:Y:S02]  /*df10*/  LEA.HI.X.SX32 R5, R5, R37.reuse, 0x1, P6 ;  /* 0x0000002505057211 */ /* 0x080fe400030f0eff */
[----:B------:R-:W-:Y:S02]  /*df20*/  ISETP.LT.AND P1, PT, R87, UR4, !P0 ;  /* 0x0000000457007c0c */ /* 0x000fe4000c721270 */
[----:B------:R-:W-:Y:S01]  /*df30*/  PRMT R17, R26, 0x7772, RZ ;  /* 0x000077721a117816 */ /* 0x000fe200000000ff */
[----:B------:R3:W-:Y:S01]  /*df40*/  @P4 STG.E.U8 desc[UR10][R6.64], R13 ;  /* 0x0000000d06004986 */ /* 0x0007e2000c10110a */
[----:B------:R-:W-:Y:S01]  /*df50*/  ULDC UR4, c[0x0][0x22c] ;  /* 0x00008b0000047ab9 */ /* 0x000fe20000000800 */
[C---:B--2---:R-:W-:Y:S01]  /*df60*/  IADD3 R8, P6, R10.reuse, R36, RZ ;  /* 0x000000240a087210 */ /* 0x044fe20007fde0ff */
[----:B-1----:R-:W-:Y:S01]  /*df70*/  IMAD R11, R15, 0x2, R10 ;  /* 0x000000020f0b7824 */ /* 0x002fe200078e020a */
[----:B------:R1:W-:Y:S02]  /*df80*/  @P3 STG.E.U8 desc[UR10][R4.64], R17 ;  /* 0x0000001104003986 */ /* 0x0003e4000c10110a */
[----:B------:R-:W-:-:S02]  /*df90*/  LEA.HI.X.SX32 R9, R10, R37, 0x1, P6 ;  /* 0x000000250a097211 */ /* 0x000fc400030f0eff */
[-C--:B---3--:R-:W-:Y:S02]  /*dfa0*/  IADD3 R6, P6, R11, R36.reuse, RZ ;  /* 0x000000240b067210 */ /* 0x088fe40007fde0ff */
[----:B------:R-:W-:Y:S02]  /*dfb0*/  PRMT R15, R27, 0x7772, RZ ;  /* 0x000077721b0f7816 */ /* 0x000fe400000000ff */
[----:B------:R-:W-:Y:S01]  /*dfc0*/  ISETP.LT.AND P5, PT, R90, UR4, !P0 ;  /* 0x000000045a007c0c */ /* 0x000fe2000c7a1270 */
[----:B------:R-:W-:Y:S01]  /*dfd0*/  ULDC UR4, c[0x0][0x22c] ;  /* 0x00008b0000047ab9 */ /* 0x000fe20000000800 */
[----:B-1----:R-:W1:Y:S01]  /*dfe0*/  LDC R17, c[0x0][0x248] ;  /* 0x00009200ff117b82 */ /* 0x002e620000000800 */
[-C--:B------:R-:W-:Y:S01]  /*dff0*/  LEA.HI.X.SX32 R7, R11, R37.reuse, 0x1, P6 ;  /* 0x000000250b077211 */ /* 0x080fe200030f0eff */
[----:B0-----:R-:W-:Y:S01]  /*e000*/  IMAD R11, R12, 0x2, R11 ;  /* 0x000000020c0b7824 */ /* 0x001fe200078e020b */
[----:B------:R-:W-:Y:S01]  /*e010*/  PRMT R13, R24, 0x7773, RZ ;  /* 0x00007773180d7816 */ /* 0x000fe200000000ff */
[----:B------:R-:W-:Y:S01]  /*e020*/  @P2 STG.E.U8 desc[UR10][R8.64], R15 ;  /* 0x0000000f08002986 */ /* 0x000fe2000c10110a */
[----:B------:R-:W-:Y:S01]  /*e030*/  ISETP.LT.AND P4, PT, R85, UR4, !P0 ;  /* 0x0000000455007c0c */ /* 0x000fe2000c781270 */
[----:B------:R-:W-:Y:S01]  /*e040*/  ULDC UR4, c[0x0][0x22c] ;  /* 0x00008b0000047ab9 */ /* 0x000fe20000000800 */
[----:B------:R-:W-:Y:S01]  /*e050*/  VIADD R10, R2, 0xbe ;  /* 0x000000be020a7836 */ /* 0x000fe20000000000 */
[----:B------:R0:W-:Y:S01]  /*e060*/  @P1 STG.E.U8 desc[UR10][R6.64], R13 ;  /* 0x0000000d06001986 */ /* 0x0001e2000c10110a */
[----:B------:R-:W-:Y:S01]  /*e070*/  ISETP.LT.AND P3, PT, R88, UR4, !P0 ;  /* 0x0000000458007c0c */ /* 0x000fe2000c761270 */
[----:B------:R-:W-:Y:S01]  /*e080*/  ULDC UR4, c[0x0][0x22c] ;  /* 0x00008b0000047ab9 */ /* 0x000fe20000000800 */
[-C--:B------:R-:W-:Y:S01]  /*e090*/  IADD3 R4, P1, R11, R36.reuse, RZ ;  /* 0x000000240b047210 */ /* 0x080fe20007f3e0ff */
[----:B----4-:R-:W-:Y:S01]  /*e0a0*/  IMAD R12, R14, 0x2, R11 ;  /* 0x000000020e0c7824 */ /* 0x010fe200078e020b */
[----:B------:R-:W-:Y:S01]  /*e0b0*/  ISETP.LT.AND P2, PT, R89, UR4, !P0 ;  /* 0x0000000459007c0c */ /* 0x000fe2000c741270 */
[----:B------:R-:W-:Y:S01]  /*e0c0*/  ULDC UR4, c[0x0][0x248] ;  /* 0x0000920000047ab9 */ /* 0x000fe20000000800 */
[----:B------:R-:W-:Y:S01]  /*e0d0*/  LEA.HI.X.SX32 R5, R11, R37, 0x1, P1 ;  /* 0x000000250b057211 */ /* 0x000fe200008f0eff */
[----:B------:R-:W2:Y:S01]  /*e0e0*/  LDC R14, c[0x0][0x248] ;  /* 0x00009200ff0e7b82 */ /* 0x000ea20000000800 */
[C---:B------:R-:W-:Y:S01]  /*e0f0*/  ISETP.LT.AND P1, PT, R10.reuse, UR5, !P0 ;  /* 0x000000050a007c0c */ /* 0x040fe2000c721270 */
[----:B------:R-:W-:Y:S01]  /*e100*/  IMAD R10, R10, UR4, RZ ;  /* 0x000000040a0a7c24 */ /* 0x000fe2000f8e02ff */
[----:B0-----:R-:W-:Y:S01]  /*e110*/  IADD3 R6, P6, R12, R36, RZ ;  /* 0x000000240c067210 */ /* 0x001fe20007fde0ff */
[----:B------:R-:W-:-:S04]  /*e120*/  ULDC UR4, c[0x0][0x22c] ;  /* 0x00008b0000047ab9 */ /* 0x000fc80000000800 */
[----:B------:R-:W0:Y:S01]  /*e130*/  LDC R13, c[0x0][0x248] ;  /* 0x00009200ff0d7b82 */ /* 0x000e220000000800 */
[-C--:B------:R-:W-:Y:S01]  /*e140*/  LEA.HI.X.SX32 R7, R12, R37.reuse, 0x1, P6 ;  /* 0x000000250c077211 */ /* 0x080fe200030f0eff */
[----:B------:R-:W-:Y:S01]  /*e150*/  ULDC UR5, c[0x0][0x22c] ;  /* 0x00008b0000057ab9 */ /* 0x000fe20000000800 */
[----:B------:R-:W-:Y:S02]  /*e160*/  IADD3 R8, P6, R10, R36, RZ ;  /* 0x000000240a087210 */ /* 0x000fe40007fde0ff */
[----:B------:R-:W-:Y:S02]  /*e170*/  PRMT R25, R25, 0x7773, RZ ;  /* 0x0000777319197816 */ /* 0x000fe400000000ff */
[----:B------:R-:W-:Y:S01]  /*e180*/  PRMT R11, R26, 0x7773, RZ ;  /* 0x000077731a0b7816 */ /* 0x000fe200000000ff */
[----:B-1----:R-:W-:Y:S01]  /*e190*/  IMAD R12, R17, 0x4, R12 ;  /* 0x00000004110c7824 */ /* 0x002fe200078e020c */
[----:B------:R-:W-:Y:S02]  /*e1a0*/  PRMT R27, R27, 0x7773, RZ ;  /* 0x000077731b1b7816 */ /* 0x000fe400000000ff */
[----:B------:R-:W-:Y:S01]  /*e1b0*/  LEA.HI.X.SX32 R9, R10, R37, 0x1, P6 ;  /* 0x000000250a097211 */ /* 0x000fe200030f0eff */
[----:B------:R1:W-:Y:S01]  /*e1c0*/  @P5 STG.E.U8 desc[UR10][R4.64], R25 ;  /* 0x0000001904005986 */ /* 0x0003e2000c10110a */
[----:B------:R-:W-:Y:S01]  /*e1d0*/  IMAD R10, R19, 0x2, R12 ;  /* 0x00000002130a7824 */ /* 0x000fe200078e020c */
[----:B------:R-:W-:Y:S01]  /*e1e0*/  ISETP.LT.AND P5, PT, R78, UR6, !P0 ;  /* 0x000000064e007c0c */ /* 0x000fe2000c7a1270 */
[----:B------:R-:W3:Y:S01]  /*e1f0*/  LDC R19, c[0x0][0x248] ;  /* 0x00009200ff137b82 */ /* 0x000ee20000000800 */
[----:B------:R4:W-:Y:S01]  /*e200*/  @P4 STG.E.U8 desc[UR10][R6.64], R11 ;  /* 0x0000000b06004986 */ /* 0x0009e2000c10110a */
[----:B------:R-:W-:Y:S01]  /*e210*/  PRMT R15, R28, 0x7770, RZ ;  /* 0x000077701c0f7816 */ /* 0x000fe200000000ff */
[----:B------:R-:W-:-:S02]  /*e220*/  ULDC UR6, c[0x0][0x22c] ;  /* 0x00008b0000067ab9 */ /* 0x000fc40000000800 */
[----:B------:R0:W-:Y:S01]  /*e230*/  @P1 STG.E.U8 desc[UR10][R8.64], R27 ;  /* 0x0000001b08001986 */ /* 0x0001e2000c10110a */
[CC--:B-1----:R-:W-:Y:S02]  /*e240*/  IADD3 R4, P1, R12.reuse, R36.reuse, RZ ;  /* 0x000000240c047210 */ /* 0x0c2fe40007f3e0ff */
[----:B------:R-:W1:Y:S02]  /*e250*/  LDC R25, c[0x0][0x248] ;  /* 0x00009200ff197b82 */ /* 0x000e640000000800 */
[----:B------:R-:W-:Y:S02]  /*e260*/  LEA.HI.X.SX32 R5, R12, R37, 0x1, P1 ;  /* 0x000000250c057211 */ /* 0x000fe400008f0eff */
[----:B----4-:R-:W-:Y:S01]  /*e270*/  IADD3 R6, P6, R10, R36, RZ ;  /* 0x000000240a067210 */ /* 0x010fe20007fde0ff */
[----:B0-----:R-:W-:-:S03]  /*e280*/  IMAD R9, R13, 0x2, R10 ;  /* 0x000000020d097824 */ /* 0x001fc600078e020a */
[----:B------:R-:W0:Y:S01]  /*e290*/  LDC R12, c[0x0][0x248] ;  /* 0x00009200ff0c7b82 */ /* 0x000e220000000800 */
[----:B------:R-:W-:Y:S01]  /*e2a0*/  LEA.HI.X.SX32 R7, R10, R37, 0x1, P6 ;  /* 0x000000250a077211 */ /* 0x000fe200030f0eff */
[----:B--2---:R-:W-:Y:S01]  /*e2b0*/  IMAD R10, R14, 0x2, R9 ;  /* 0x000000020e0a7824 */ /* 0x004fe200078e0209 */
[----:B------:R-:W-:-:S05]  /*e2c0*/  IADD3 R8, P6, R9, R36, RZ ;  /* 0x0000002409087210 */ /* 0x000fca0007fde0ff */
[----:B------:R-:W2:Y:S01]  /*e2d0*/  LDC R14, c[0x0][0x248] ;  /* 0x00009200ff0e7b82 */ /* 0x000ea20000000800 */
[----:B------:R-:W-:Y:S02]  /*e2e0*/  PRMT R13, R29, 0x7770, RZ ;  /* 0x000077701d0d7816 */ /* 0x000fe400000000ff */
[----:B------:R-:W-:Y:S02]  /*e2f0*/  LEA.HI.X.SX32 R9, R9, R37, 0x1, P6 ;  /* 0x0000002509097211 */ /* 0x000fe400030f0eff */
[----:B------:R-:W-:Y:S01]  /*e300*/  PRMT R17, R30, 0x7770, RZ ;  /* 0x000077701e117816 */ /* 0x000fe200000000ff */
[----:B------:R4:W-:Y:S01]  /*e310*/  @P3 STG.E.U8 desc[UR10][R4.64], R15 ;  /* 0x0000000f04003986 */ /* 0x0009e2000c10110a */
[----:B------:R-:W-:Y:S01]  /*e320*/  IMAD R11, R21, 0x2, R10 ;  /* 0x00000002150b7824 */ /* 0x000fe200078e020a */
[----:B------:R-:W-:Y:S01]  /*e330*/  ISETP.LT.AND P4, PT, R83, UR4, !P0 ;  /* 0x0000000453007c0c */ /* 0x000fe2000c781270 */
[----:B------:R-:W-:Y:S01]  /*e340*/  ULDC UR4, c[0x0][0x22c] ;  /* 0x00008b0000047ab9 */ /* 0x000fe20000000800 */
[----:B------:R-:W-:Y:S01]  /*e350*/  @P2 STG.E.U8 desc[UR10][R6.64], R13 ;  /* 0x0000000d06002986 */ /* 0x000fe2000c10110a */
[----:B------:R-:W1:Y:S03]  /*e360*/  LDC R21, c[0x0][0x248] ;  /* 0x00009200ff157b82 */ /* 0x000e660000000800 */
[----:B------:R3:W-:Y:S01]  /*e370*/  @P5 STG.E.U8 desc[UR10][R8.64], R17 ;  /* 0x0000001108005986 */ /* 0x0007e2000c10110a */
[----:B----4-:R-:W-:-:S04]  /*e380*/  IADD3 R4, P6, R10, R36, RZ ;  /* 0x000000240a047210 */ /* 0x010fc80007fde0ff */
[-C--:B------:R-:W-:Y:S01]  /*e390*/  LEA.HI.X.SX32 R5, R10, R37.reuse, 0x1, P6 ;  /* 0x000000250a057211 */ /* 0x080fe200030f0eff */
[----:B---3--:R-:W3:Y:S01]  /*e3a0*/  LDC R17, c[0x0][0x248] ;  /* 0x00009200ff117b82 */ /* 0x008ee20000000800 */
[-C--:B------:R-:W-:Y:S02]  /*e3b0*/  IADD3 R6, P6, R11, R36.reuse, RZ ;  /* 0x000000240b067210 */ /* 0x080fe40007fde0ff */
[----:B------:R-:W-:Y:S01]  /*e3c0*/  ISETP.LT.AND P1, PT, R77, UR4, !P0 ;  /* 0x000000044d007c0c */ /* 0x000fe2000c721270 */
[----:B------:R-:W-:Y:S01]  /*e3d0*/  ULDC UR4, c[0x0][0x22c] ;  /* 0x00008b0000047ab9 */ /* 0x000fe20000000800 */
[-C--:B------:R-:W-:Y:S01]  /*e3e0*/  LEA.HI.X.SX32 R7, R11, R37.reuse, 0x1, P6 ;  /* 0x000000250b077211 */ /* 0x080fe200030f0eff */
[----:B0-----:R-:W-:Y:S01]  /*e3f0*/  IMAD R11, R12, 0x2, R11 ;  /* 0x000000020c0b7824 */ /* 0x001fe200078e020b */
[----:B------:R-:W-:Y:S01]  /*e400*/  ISETP.LT.AND P3, PT, R82, UR4, !P0 ;  /* 0x0000000452007c0c */ /* 0x000fe2000c761270 */
[----:B------:R-:W-:Y:S01]  /*e410*/  ULDC UR4, c[0x0][0x22c] ;  /* 0x00008b0000047ab9 */ /* 0x000fe20000000800 */
[----:B------:R-:W-:Y:S01]  /*e420*/  PRMT R15, R31, 0x7770, RZ ;  /* 0x000077701f0f7816 */ /* 0x000fe200000000ff */
[----:B--2---:R-:W-:Y:S01]  /*e430*/  IMAD R12, R14, 0x2, R11 ;  /* 0x000000020e0c7824 */ /* 0x004fe200078e020b */
[-C--:B------:R-:W-:Y:S01]  /*e440*/  IADD3 R8, P6, R11, R36.reuse, RZ ;  /* 0x000000240b087210 */ /* 0x080fe20007fde0ff */
[----:B------:R-:W-:Y:S01]  /*e450*/  VIADD R10, R2, 0xce ;  /* 0x000000ce020a7836 */ /* 0x000fe20000000000 */
[----:B------:R-:W-:Y:S01]  /*e460*/  ISETP.LT.AND P2, PT, R76, UR4, !P0 ;  /* 0x000000044c007c0c */ /* 0x000fe2000c741270 */
[----:B------:R-:W-:Y:S01]  /*e470*/  ULDC UR4, c[0x0][0x22c] ;  /* 0x00008b0000047ab9 */ /* 0x000fe20000000800 */
[----:B------:R-:W-:Y:S01]  /*e480*/  PRMT R13, R28, 0x7771, RZ ;  /* 0x000077711c0d7816 */ /* 0x000fe200000000ff */
[----:B------:R0:W-:Y:S01]  /*e490*/  @P4 STG.E.U8 desc[UR10][R4.64], R15 ;  /* 0x0000000f04004986 */ /* 0x0001e2000c10110a */
[----:B------:R-:W-:Y:S01]  /*e4a0*/  ISETP.LT.AND P5, PT, R79, UR4, !P0 ;  /* 0x000000044f007c0c */ /* 0x000fe2000c7a1270 */
[----:B------:R-:W-:Y:S01]  /*e4b0*/  ULDC UR4, c[0x0][0x22c] ;  /* 0x00008b0000047ab9 */ /* 0x000fe20000000800 */
[-C--:B------:R-:W-:Y:S01]  /*e4c0*/  LEA.HI.X.SX32 R9, R11, R37.reuse, 0x1, P6 ;  /* 0x000000250b097211 */ /* 0x080fe200030f0eff */
[----:B------:R2:W-:Y:S01]  /*e4d0*/  @P1 STG.E.U8 desc[UR10][R6.64], R13 ;  /* 0x0000000d06001986 */ /* 0x0005e2000c10110a */
[----:B------:R-:W-:Y:S01]  /*e4e0*/  ISETP.LT.AND P4, PT, R80, UR4, !P0 ;  /* 0x0000000450007c0c */ /* 0x000fe2000c781270 */
[----:B------:R-:W-:Y:S01]  /*e4f0*/  ULDC UR4, c[0x0][0x248] ;  /* 0x0000920000047ab9 */ /* 0x000fe20000000800 */
[----:B------:R-:W-:Y:S01]  /*e500*/  ISETP.LT.AND P1, PT, R10, UR5, !P0 ;  /* 0x000000050a007c0c */ /* 0x000fe2000c721270 */
[----:B------:R-:W4:Y:S01]  /*e510*/  LDC R14, c[0x0][0x248] ;  /* 0x00009200ff0e7b82 */ /* 0x000f220000000800 */
[-C--:B0-----:R-:W-:Y:S01]  /*e520*/  IADD3 R4, P6, R12, R36.reuse, RZ ;  /* 0x000000240c047210 */ /* 0x081fe20007fde0ff */
[----:B------:R-:W-:Y:S01]  /*e530*/  IMAD R10, R10, UR4, RZ ;  /* 0x000000040a0a7c24 */ /* 0x000fe2000f8e02ff */
[----:B------:R-:W-:Y:S01]  /*e540*/  PRMT R15, R29, 0x7771, RZ ;  /* 0x000077711d0f7816 */ /* 0x000fe200000000ff */
[----:B------:R-:W-:Y:S01]  /*e550*/  ULDC UR4, c[0x0][0x22c] ;  /* 0x00008b0000047ab9 */ /* 0x000fe20000000800 */
[----:B------:R-:W-:Y:S01]  /*e560*/  LEA.HI.X.SX32 R5, R12, R37, 0x1, P6 ;  /* 0x000000250c057211 */ /* 0x000fe200030f0eff */
[----:B---3--:R-:W-:Y:S01]  /*e570*/  IMAD R12, R17, 0x4, R12 ;  /* 0x00000004110c7824 */ /* 0x008fe200078e020c */
[----:B--2---:R-:W-:Y:S01]  /*e580*/  PRMT R13, R30, 0x7771, RZ ;  /* 0x000077711e0d7816 */ /* 0x004fe200000000ff */
[----:B------:R-:W0:Y:S01]  /*e590*/  LDC R17, c[0x0][0x248] ;  /* 0x00009200ff117b82 */ /* 0x000e220000000800 */
[----:B------:R2:W-:Y:S01]  /*e5a0*/  @P3 STG.E.U8 desc[UR10][R8.64], R15 ;  /* 0x0000000f08003986 */ /* 0x0005e2000c10110a */
[----:B------:R-:W-:Y:S01]  /*e5b0*/  IADD3 R6, P3, R10, R36, RZ ;  /* 0x000000240a067210 */ /* 0x000fe20007f7e0ff */
[----:B------:R-:W-:-:S03]  /*e5c0*/  ULDC UR5, c[0x0][0x22c] ;  /* 0x00008b0000057ab9 */ /* 0x000fc60000000800 */
[----:B------:R-:W-:Y:S01]  /*e5d0*/  LEA.HI.X.SX32 R7, R10, R37, 0x1, P3 ;  /* 0x000000250a077211 */ /* 0x000fe200018f0eff */
[----:B------:R-:W-:Y:S01]  /*e5e0*/  IMAD R10, R19, 0x2, R12 ;  /* 0x00000002130a7824 */ /* 0x000fe200078e020c */
[----:B------:R3:W-:Y:S01]  /*e5f0*/  @P2 STG.E.U8 desc[UR10][R4.64], R13 ;  /* 0x0000000d04002986 */ /* 0x0007e2000c10110a */
[----:B--2---:R-:W-:-:S04]  /*e600*/  IADD3 R8, P3, R12, R36, RZ ;  /* 0x000000240c087210 */ /* 0x004fc80007f7e0ff */
[-C--:B------:R-:W-:Y:S02]  /*e610*/  LEA.HI.X.SX32 R9, R12, R37.reuse, 0x1, P3 ;  /* 0x000000250c097211 */ /* 0x080fe400018f0eff */
[----:B------:R-:W-:Y:S01]  /*e620*/  PRMT R11, R31, 0x7771, RZ ;  /* 0x000077711f0b7816 */ /* 0x000fe200000000ff */
[----:B------:R-:W2:Y:S01]  /*e630*/  LDC R12, c[0x0][0x248] ;  /* 0x00009200ff0c7b82 */ /* 0x000ea20000000800 */
[-C--:B---3--:R-:W-:Y:S02]  /*e640*/  IADD3 R4, P3, R10, R36.reuse, RZ ;  /* 0x000000240a047210 */ /* 0x088fe40007f7e0ff */
[----:B------:R-:W-:Y:S02]  /*e650*/  PRMT R13, R28, 0x7772, RZ ;  /* 0x000077721c0d7816 */ /* 0x000fe400000000ff */
[----:B------:R-:W-:Y:S01]  /*e660*/  LEA.HI.X.SX32 R5, R10, R37, 0x1, P3 ;  /* 0x000000250a057211 */ /* 0x000fe200018f0eff */
[----:B-1----:R-:W-:Y:S01]  /*e670*/  IMAD R10, R21, 0x2, R10 ;  /* 0x00000002150a7824 */ /* 0x002fe200078e020a */
[----:B------:R-:W-:Y:S01]  /*e680*/  PRMT R15, R29, 0x7772, RZ ;  /* 0x000077721d0f7816 */ /* 0x000fe200000000ff */
[----:B------:R1:W-:Y:S01]  /*e690*/  @P1 STG.E.U8 desc[UR10][R6.64], R11 ;  /* 0x0000000b06001986 */ /* 0x0003e2000c10110a */
[----:B------:R-:W-:Y:S01]  /*e6a0*/  ISETP.LT.AND P6, PT, R71, UR6, !P0 ;  /* 0x0000000647007c0c */ /* 0x000fe2000c7c1270 */
[----:B------:R-:W3:Y:S01]  /*e6b0*/  LDC R21, c[0x0][0x248] ;  /* 0x00009200ff157b82 */ /* 0x000ee20000000800 */
[----:B------:R-:W-:Y:S01]  /*e6c0*/  ISETP.LT.AND P2, PT, R74, UR4, !P0 ;  /* 0x000000044a007c0c */ /* 0x000fe2000c741270 */
[----:B------:R4:W-:Y:S01]  /*e6d0*/  @P5 STG.E.U8 desc[UR10][R8.64], R13 ;  /* 0x0000000d08005986 */ /* 0x0009e2000c10110a */
[----:B------:R-:W-:Y:S01]  /*e6e0*/  PRMT R19, R30, 0x7772, RZ ;  /* 0x000077721e137816 */ /* 0x000fe200000000ff */
[----:B------:R-:W-:Y:S01]  /*e6f0*/  ULDC UR4, c[0x0][0x22c] ;  /* 0x00008b0000047ab9 */ /* 0x000fe20000000800 */
[----:B------:R-:W-:Y:S01]  /*e700*/  PRMT R29, R29, 0x7773, RZ ;  /* 0x000077731d1d7816 */ /* 0x000fe200000000ff */
[----:B------:R-:W-:Y:S01]  /*e710*/  @P4 STG.E.U8 desc[UR10][R4.64], R15 ;  /* 0x0000000f04004986 */ /* 0x000fe2000c10110a */
[----:B------:R-:W-:Y:S01]  /*e720*/  ULDC UR6, c[0x0][0x22c] ;  /* 0x00008b0000067ab9 */ /* 0x000fe20000000800 */
[----:B-1----:R-:W-:Y:S01]  /*e730*/  IADD3 R6, P4, R10, R36, RZ ;  /* 0x000000240a067210 */ /* 0x002fe20007f9e0ff */
[----:B0-----:R-:W-:-:S03]  /*e740*/  IMAD R11, R17, 0x2, R10 ;  /* 0x00000002110b7824 */ /* 0x001fc600078e020a */
[-C--:B------:R-:W-:Y:S02]  /*e750*/  LEA.HI.X.SX32 R7, R10, R37.reuse, 0x1, P4 ;  /* 0x000000250a077211 */ /* 0x080fe400020f0eff */
[-C--:B----4-:R-:W-:Y:S02]  /*e760*/  IADD3 R8, P4, R11, R36.reuse, RZ ;  /* 0x000000240b087210 */ /* 0x090fe40007f9e0ff */
[----:B------:R-:W-:Y:S02]  /*e770*/  PRMT R17, R31, 0x7772, RZ ;  /* 0x000077721f117816 */ /* 0x000fe400000000ff */
[----:B------:R-:W-:Y:S01]  /*e780*/  LEA.HI.X.SX32 R9, R11, R37, 0x1, P4 ;  /* 0x000000250b097211 */ /* 0x000fe200020f0eff */
[----:B------:R0:W-:Y:S01]  /*e790*/  @P6 STG.E.U8 desc[UR10][R6.64], R19 ;  /* 0x0000001306006986 */ /* 0x0001e2000c10110a */
[----:B------:R-:W-:Y:S01]  /*e7a0*/  ISETP.LT.AND P1, PT, R75, UR4, !P0 ;  /* 0x000000044b007c0c */ /* 0x000fe2000c721270 */
[----:B------:R-:W-:Y:S01]  /*e7b0*/  IMAD R13, R14, 0x2, R11 ;  /* 0x000000020e0d7824 */ /* 0x000fe200078e020b */
[----:B------:R-:W-:Y:S01]  /*e7c0*/  ULDC UR4, c[0x0][0x22c] ;  /* 0x00008b0000047ab9 */ /* 0x000fe20000000800 */
[----:B------:R1:W-:Y:S01]  /*e7d0*/  @P2 STG.E.U8 desc[UR10][R8.64], R17 ;  /* 0x0000001108002986 */ /* 0x0003e2000c10110a */
[----:B------:R-:W-:Y:S01]  /*e7e0*/  ISETP.LT.AND P5, PT, R73, UR4, !P0 ;  /* 0x0000000449007c0c */ /* 0x000fe2000c7a1270 */
[----:B------:R-:W-:Y:S01]  /*e7f0*/  ULDC UR4, c[0x0][0x22c] ;  /* 0x00008b0000047ab9 */ /* 0x000fe20000000800 */
[----:B--2---:R-:W-:Y:S01]  /*e800*/  IMAD R14, R12, 0x2, R13 ;  /* 0x000000020c0e7824 */ /* 0x004fe200078e020d */
[----:B------:R2:W4:Y:S01]  /*e810*/  LDS.128 R4, [R3] ;  /* 0x0000000003047984 */ /* 0x0005220000000c00 */
[----:B------:R-:W-:Y:S01]  /*e820*/  ISETP.LT.AND P3, PT, R72, UR4, !P0 ;  /* 0x0000000448007c0c */ /* 0x000fe2000c761270 */
[----:B------:R-:W-:Y:S01]  /*e830*/  ULDC UR4, c[0x0][0x22c] ;  /* 0x00008b0000047ab9 */ /* 0x000fe20000000800 */
[----:B0-----:R-:W0:Y:S01]  /*e840*/  LDC R19, c[0x0][0x248] ;  /* 0x00009200ff137b82 */ /* 0x001e220000000800 */
[----:B------:R-:W-:-:S07]  /*e850*/  IADD3 R10, P2, R13, R36, RZ ;  /* 0x000000240d0a7210 */ /* 0x000fce0007f5e0ff */
[----:B-1----:R-:W1:Y:S01]  /*e860*/  LDC R17, c[0x0][0x248] ;  /* 0x00009200ff117b82 */ /* 0x002e620000000800 */
[----:B------:R-:W-:Y:S01]  /*e870*/  ISETP.LT.AND P4, PT, R69, UR4, !P0 ;  /* 0x0000000445007c0c */ /* 0x000fe2000c781270 */
[----:B------:R-:W-:Y:S01]  /*e880*/  ULDC UR4, c[0x0][0x22c] ;  /* 0x00008b0000047ab9 */ /* 0x000fe20000000800 */
[-C--:B------:R-:W-:Y:S01]  /*e890*/  IADD3 R12, P6, R14, R36.reuse, RZ ;  /* 0x000000240e0c7210 */ /* 0x080fe20007fde0ff */
[----:B------:R-:W-:Y:S01]  /*e8a0*/  VIADD R9, R2, 0xde ;  /* 0x000000de02097836 */ /* 0x000fe20000000000 */
[-C--:B------:R-:W-:Y:S02]  /*e8b0*/  LEA.HI.X.SX32 R11, R13, R37.reuse, 0x1, P2 ;  /* 0x000000250d0b7211 */ /* 0x080fe400010f0eff */
[----:B------:R-:W-:Y:S01]  /*e8c0*/  ISETP.LT.AND P2, PT, R56, UR4, !P0 ;  /* 0x0000000438007c0c */ /* 0x000fe2000c741270 */
[----:B------:R-:W-:Y:S01]  /*e8d0*/  ULDC UR4, c[0x0][0x248] ;  /* 0x0000920000047ab9 */ /* 0x000fe20000000800 */
[----:B------:R-:W-:Y:S02]  /*e8e0*/  PRMT R15, R28, 0x7773, RZ ;  /* 0x000077731c0f7816 */ /* 0x000fe400000000ff */
[----:B------:R-:W-:Y:S01]  /*e8f0*/  LEA.HI.X.SX32 R13, R14, R37, 0x1, P6 ;  /* 0x000000250e0d7211 */ /* 0x000fe200030f0eff */
[----:B---3--:R-:W-:Y:S01]  /*e900*/  IMAD R14, R21, 0x2, R14 ;  /* 0x00000002150e7824 */ /* 0x008fe200078e020e */
[C---:B------:R-:W-:Y:S01]  /*e910*/  ISETP.LT.AND P6, PT, R9.reuse, UR5, !P0 ;  /* 0x0000000509007c0c */ /* 0x040fe2000c7c1270 */
[----:B--2---:R-:W-:Y:S01]  /*e920*/  IMAD R3, R9, UR4, RZ ;  /* 0x0000000409037c24 */ /* 0x004fe2000f8e02ff */
[----:B------:R2:W-:Y:S01]  /*e930*/  @P1 STG.E.U8 desc[UR10][R10.64], R15 ;  /* 0x0000000f0a001986 */ /* 0x0005e2000c10110a */
[----:B------:R-:W-:Y:S01]  /*e940*/  PRMT R31, R31, 0x7773, RZ ;  /* 0x000077731f1f7816 */ /* 0x000fe200000000ff */
[----:B------:R-:W-:Y:S01]  /*e950*/  ULDC UR4, c[0x0][0x22c] ;  /* 0x00008b0000047ab9 */ /* 0x000fe20000000800 */
[----:B------:R-:W-:Y:S01]  /*e960*/  IADD3 R8, P1, R14, R36, RZ ;  /* 0x000000240e087210 */ /* 0x000fe20007f3e0ff */
[----:B------:R3:W-:Y:S01]  /*e970*/  @P5 STG.E.U8 desc[UR10][R12.64], R29 ;  /* 0x0000001d0c005986 */ /* 0x0007e2000c10110a */
[----:B------:R-:W-:-:S02]  /*e980*/  ULDC UR5, c[0x0][0x22c] ;  /* 0x00008b0000057ab9 */ /* 0x000fc40000000800 */
[-C--:B------:R-:W-:Y:S02]  /*e990*/  LEA.HI.X.SX32 R9, R14, R37.reuse, 0x1, P1 ;  /* 0x000000250e097211 */ /* 0x080fe400008f0eff */
[----:B--2---:R-:W-:Y:S02]  /*e9a0*/  IADD3 R10, P5, R3, R36, RZ ;  /* 0x00000024030a7210 */ /* 0x004fe40007fbe0ff */
[----:B------:R-:W-:Y:S01]  /*e9b0*/  PRMT R15, R30, 0x7773, RZ ;  /* 0x000077731e0f7816 */ /* 0x000fe200000000ff */
[----:B-1----:R-:W-:Y:S01]  /*e9c0*/  IMAD R14, R17, 0x4, R14 ;  /* 0x00000004110e7824 */ /* 0x002fe200078e020e */
[----:B------:R-:W-:-:S03]  /*e9d0*/  LEA.HI.X.SX32 R11, R3, R37, 0x1, P5 ;  /* 0x00000025030b7211 */ /* 0x000fc600028f0eff */
[----:B------:R1:W-:Y:S01]  /*e9e0*/  @P3 STG.E.U8 desc[UR10][R8.64], R15 ;  /* 0x0000000f08003986 */ /* 0x0003e2000c10110a */
[----:B0-----:R-:W-:-:S03]  /*e9f0*/  IMAD R3, R19, 0x2, R14 ;  /* 0x0000000213037824 */ /* 0x001fc600078e020e */
[----:B------:R0:W-:Y:S01]  /*ea00*/  @P6 STG.E.U8 desc[UR10][R10.64], R31 ;  /* 0x0000001f0a006986 */ /* 0x0001e2000c10110a */
[----:B---3--:R-:W-:-:S04]  /*ea10*/  IADD3 R12, P6, R14, R36, RZ ;  /* 0x000000240e0c7210 */ /* 0x008fc80007fde0ff */
[-C--:B------:R-:W-:Y:S01]  /*ea20*/  LEA.HI.X.SX32 R13, R14, R37.reuse, 0x1, P6 ;  /* 0x000000250e0d7211 */ /* 0x080fe200030f0eff */
[----:B------:R-:W-:Y:S02]  /*ea30*/  IMAD R14, R16, 0x2, R3 ;  /* 0x00000002100e7824 */ /* 0x000fe400078e0203 */
[----:B------:R-:W2:Y:S01]  /*ea40*/  LDC R16, c[0x0][0x248] ;  /* 0x00009200ff107b82 */ /* 0x000ea20000000800 */
[C---:B-1----:R-:W-:Y:S02]  /*ea50*/  IADD3 R8, P6, R3.reuse, R36, RZ ;  /* 0x0000002403087210 */ /* 0x042fe40007fde0ff */
[----:B----4-:R-:W-:Y:S02]  /*ea60*/  PRMT R21, R4, 0x7770, RZ ;  /* 0x0000777004157816 */ /* 0x010fe400000000ff */
[----:B------:R-:W-:Y:S01]  /*ea70*/  LEA.HI.X.SX32 R9, R3, R37, 0x1, P6 ;  /* 0x0000002503097211 */ /* 0x000fe200030f0eff */
[----:B------:R-:W-:Y:S01]  /*ea80*/  IMAD R3, R23, 0x2, R14 ;  /* 0x0000000217037824 */ /* 0x000fe200078e020e */
[----:B------:R-:W-:-:S02]  /*ea90*/  ISETP.LT.AND P1, PT, R57, UR6, !P0 ;  /* 0x0000000639007c0c */ /* 0x000fc4000c721270 */
[----:B------:R-:W-:Y:S01]  /*eaa0*/  ISETP.LT.AND P5, PT, R58, UR4, !P0 ;  /* 0x000000043a007c0c */ /* 0x000fe2000c7a1270 */
[----:B------:R1:W-:Y:S01]  /*eab0*/  @P4 STG.E.U8 desc[UR10][R12.64], R21 ;  /* 0x000000150c004986 */ /* 0x0003e2000c10110a */
[CC--:B0-----:R-:W-:Y:S01]  /*eac0*/  IADD3 R10, P6, R14.reuse, R36.reuse, RZ ;  /* 0x000000240e0a7210 */ /* 0x0c1fe20007fde0ff */
[----:B------:R-:W0:Y:S01]  /*ead0*/  LDC R23, c[0x0][0x248] ;  /* 0x00009200ff177b82 */ /* 0x000e220000000800 */
[----:B------:R-:W-:Y:S01]  /*eae0*/  PRMT R19, R5, 0x7770, RZ ;  /* 0x0000777005137816 */ /* 0x000fe200000000ff */
[----:B------:R-:W-:Y:S01]  /*eaf0*/  ULDC UR4, c[0x0][0x22c] ;  /* 0x00008b0000047ab9 */ /* 0x000fe20000000800 */
[-C--:B------:R-:W-:Y:S01]  /*eb00*/  LEA.HI.X.SX32 R11, R14, R37.reuse, 0x1, P6 ;  /* 0x000000250e0b7211 */ /* 0x080fe200030f0eff */
[----:B------:R-:W-:Y:S01]  /*eb10*/  ULDC UR6, c[0x0][0x22c] ;  /* 0x00008b0000067ab9 */ /* 0x000fe20000000800 */
[-C--:B------:R-:W-:Y:S02]  /*eb20*/  IADD3 R14, P6, R3, R36.reuse, RZ ;  /* 0x00000024030e7210 */ /* 0x080fe40007fde0ff */
[----:B------:R-:W-:Y:S01]  /*eb30*/  ISETP.LT.AND P3, PT, R59, UR5, !P0 ;  /* 0x000000053b007c0c */ /* 0x000fe2000c761270 */
[----:B-1----:R-:W-:Y:S01]  /*eb40*/  IMAD R12, R18, 0x2, R3 ;  /* 0x00000002120c7824 */ /* 0x002fe200078e0203 */
[----:B------:R-:W-:Y:S01]  /*eb50*/  PRMT R17, R6, 0x7770, RZ ;  /* 0x0000777006117816 */ /* 0x000fe200000000ff */
[----:B------:R1:W-:Y:S01]  /*eb60*/  @P2 STG.E.U8 desc[UR10][R8.64], R19 ;  /* 0x0000001308002986 */ /* 0x0003e2000c10110a */
[----:B------:R-:W-:Y:S01]  /*eb70*/  LEA.HI.X.SX32 R15, R3, R37, 0x1, P6 ;  /* 0x00000025030f7211 */ /* 0x000fe200030f0eff */
[----:B------:R-:W-:Y:S01]  /*eb80*/  IMAD R3, R25, 0x2, R12 ;  /* 0x0000000219037824 */ /* 0x000fe200078e020c */
[----:B------:R-:W-:Y:S01]  /*eb90*/  PRMT R13, R7, 0x7770, RZ ;  /* 0x00007770070d7816 */ /* 0x000fe200000000ff */
[----:B------:R3:W-:Y:S01]  /*eba0*/  @P1 STG.E.U8 desc[UR10][R10.64], R17 ;  /* 0x000000110a001986 */ /* 0x0007e2000c10110a */
[----:B------:R-:W-:Y:S01]  /*ebb0*/  ISETP.LT.AND P4, PT, R60, UR4, !P0 ;  /* 0x000000043c007c0c */ /* 0x000fe2000c781270 */
[----:B------:R-:W-:Y:S01]  /*ebc0*/  ULDC UR4, c[0x0][0x22c] ;  /* 0x00008b0000047ab9 */ /* 0x000fe20000000800 */
[----:B------:R-:W-:Y:S01]  /*ebd0*/  PRMT R21, R4, 0x7771, RZ ;  /* 0x0000777104157816 */ /* 0x000fe200000000ff */
[----:B------:R4:W-:Y:S01]  /*ebe0*/  @P5 STG.E.U8 desc[UR10][R14.64], R13 ;  /* 0x0000000d0e005986 */ /* 0x0009e2000c10110a */
[----:B------:R-:W-:Y:S01]  /*ebf0*/  ULDC UR5, c[0x0][0x22c] ;  /* 0x00008b0000057ab9 */ /* 0x000fe20000000800 */
[----:B------:R-:W0:Y:S01]  /*ec00*/  LDC R18, c[0x0][0x248] ;  /* 0x00009200ff127b82 */ /* 0x000e220000000800 */
[----:B-1----:R-:W-:Y:S01]  /*ec10*/  IADD3 R8, P6, R12, R36, RZ ;  /* 0x000000240c087210 */ /* 0x002fe20007fde0ff */
[----:B--2---:R-:W-:-:S03]  /*ec20*/  IMAD R16, R16, 0x2, R3 ;  /* 0x0000000210107824 */ /* 0x004fc600078e0203 */
[-C--:B------:R-:W-:Y:S02]  /*ec30*/  LEA.HI.X.SX32 R9, R12, R37.reuse, 0x1, P6 ;  /* 0x000000250c097211 */ /* 0x080fe400030f0eff */
[-C--:B---3--:R-:W-:Y:S01]  /*ec40*/  IADD3 R10, P5, R3, R36.reuse, RZ ;  /* 0x00000024030a7210 */ /* 0x088fe20007fbe0ff */
[----:B------:R-:W1:Y:S01]  /*ec50*/  LDC R25, c[0x0][0x248] ;  /* 0x00009200ff197b82 */ /* 0x000e620000000800 */
[----:B------:R-:W-:Y:S01]  /*ec60*/  ISETP.LT.AND P2, PT, R61, UR4, !P0 ;  /* 0x000000043d007c0c */ /* 0x000fe2000c741270 */
[----:B------:R-:W-:Y:S01]  /*ec70*/  ULDC UR4, c[0x0][0x22c] ;  /* 0x00008b0000047ab9 */ /* 0x000fe20000000800 */
[----:B------:R-:W-:Y:S01]  /*ec80*/  LEA.HI.X.SX32 R11, R3, R37, 0x1, P5 ;  /* 0x00000025030b7211 */ /* 0x000fe200028f0eff */
[----:B------:R2:W-:Y:S01]  /*ec90*/  @P3 STG.E.U8 desc[UR10][R8.64], R21 ;  /* 0x0000001508003986 */ /* 0x0005e2000c10110a */
[----:B------:R-:W-:Y:S01]  /*eca0*/  ISETP.LT.AND P1, PT, R62, UR4, !P0 ;  /* 0x000000043e007c0c */ /* 0x000fe2000c721270 */
[----:B------:R-:W-:Y:S01]  /*ecb0*/  VIADD R3, R2, 0xee ;  /* 0x000000ee02037836 */ /* 0x000fe20000000000 */
[----:B------:R-:W-:Y:S01]  /*ecc0*/  IADD3 R12, P3, R16, R36, RZ ;  /* 0x00000024100c7210 */ /* 0x000fe20007f7e0ff */
[----:B------:R-:W-:Y:S01]  /*ecd0*/  ULDC UR4, c[0x0][0x22c] ;  /* 0x00008b0000047ab9 */ /* 0x000fe20000000800 */
[----:B------:R-:W-:-:S02]  /*ece0*/  PRMT R19, R5, 0x7771, RZ ;  /* 0x0000777105137816 */ /* 0x000fc400000000ff */
[----:B------:R-:W-:Y:S01]  /*ecf0*/  ISETP.LT.AND P6, PT, R63, UR4, !P0 ;  /* 0x000000043f007c0c */ /* 0x000fe2000c7c1270 */
[----:B------:R-:W-:Y:S01]  /*ed00*/  ULDC UR4, c[0x0][0x248] ;  /* 0x0000920000047ab9 */ /* 0x000fe20000000800 */
[----:B----4-:R-:W-:Y:S01]  /*ed10*/  LEA.HI.X.SX32 R13, R16, R37, 0x1, P3 ;  /* 0x00000025100d7211 */ /* 0x010fe200018f0eff */
[----:B------:R3:W-:Y:S01]  /*ed20*/  @P4 STG.E.U8 desc[UR10][R10.64], R19 ;  /* 0x000000130a004986 */ /* 0x0007e2000c10110a */
[----:B------:R-:W-:Y:S01]  /*ed30*/  PRMT R17, R6, 0x7771, RZ ;  /* 0x0000777106117816 */ /* 0x000fe200000000ff */
[----:B--2---:R-:W2:Y:S01]  /*ed40*/  LDC R21, c[0x0][0x248] ;  /* 0x00009200ff157b82 */ /* 0x004ea20000000800 */
[C---:B------:R-:W-:Y:S01]  /*ed50*/  ISETP.LT.AND P3, PT, R3.reuse, UR5, !P0 ;  /* 0x0000000503007c0c */ /* 0x040fe2000c761270 */
[----:B------:R-:W-:Y:S01]  /*ed60*/  IMAD R3, R3, UR4, RZ ;  /* 0x0000000403037c24 */ /* 0x000fe2000f8e02ff */
[----:B------:R-:W-:Y:S01]  /*ed70*/  PRMT R15, R7, 0x7771, RZ ;  /* 0x00007771070f7816 */ /* 0x000fe200000000ff */
[----:B------:R4:W-:Y:S01]  /*ed80*/  @P2 STG.E.U8 desc[UR10][R12.64], R17 ;  /* 0x000000110c002986 */ /* 0x0009e2000c10110a */
[----:B0-----:R-:W-:Y:S01]  /*ed90*/  IMAD R16, R23, 0x4, R16 ;  /* 0x0000000417107824 */ /* 0x001fe200078e0210 */
[----:B------:R-:W-:-:S02]  /*eda0*/  ULDC UR4, c[0x0][0x22c] ;  /* 0x00008b0000047ab9 */ /* 0x000fc40000000800 */
[----:B---3--:R-:W0:Y:S01]  /*edb0*/  LDC R19, c[0x0][0x248] ;  /* 0x00009200ff137b82 */ /* 0x008e220000000800 */
[----:B------:R-:W-:Y:S01]  /*edc0*/  IADD3 R8, P2, R3, R36, RZ ;  /* 0x0000002403087210 */ /* 0x000fe20007f5e0ff */
[----:B------:R-:W-:-:S03]  /*edd0*/  ULDC UR5, c[0x0][0x22c] ;  /* 0x00008b0000057ab9 */ /* 0x000fc60000000800 */
[-C--:B------:R-:W-:Y:S02]  /*ede0*/  LEA.HI.X.SX32 R9, R3, R37.reuse, 0x1, P2 ;  /* 0x0000002503097211 */ /* 0x080fe400010f0eff */
[----:B------:R-:W-:Y:S01]  /*edf0*/  IADD3 R10, P2, R16, R36, RZ ;  /* 0x00000024100a7210 */ /* 0x000fe20007f5e0ff */
[----:B----4-:R-:W3:Y:S01]  /*ee00*/  LDC R17, c[0x0][0x248] ;  /* 0x00009200ff117b82 */ /* 0x010ee20000000800 */
[----:B------:R-:W-:Y:S02]  /*ee10*/  PRMT R3, R4, 0x7772, RZ ;  /* 0x0000777204037816 */ /* 0x000fe400000000ff */
[----:B------:R-:W-:Y:S01]  /*ee20*/  LEA.HI.X.SX32 R11, R16, R37, 0x1, P2 ;  /* 0x00000025100b7211 */ /* 0x000fe200010f0eff */
[----:B-1----:R-:W-:-:S04]  /*ee30*/  IMAD R16, R25, 0x2, R16 ;  /* 0x0000000219107824 */ /* 0x002fc800078e0210 */
[----:B------:R-:W1:Y:S01]  /*ee40*/  LDC R23, c[0x0][0x248] ;  /* 0x00009200ff177b82 */ /* 0x000e620000000800 */
[----:B------:R-:W-:Y:S01]  /*ee50*/  ISETP.LT.AND P4, PT, R65, UR4, !P0 ;  /* 0x0000000441007c0c */ /* 0x000fe2000c781270 */
[----:B------:R-:W-:Y:S01]  /*ee60*/  ULDC UR4, c[0x0][0x22c] ;  /* 0x00008b0000047ab9 */ /* 0x000fe20000000800 */
[----:B------:R4:W-:Y:S01]  /*ee70*/  @P3 STG.E.U8 desc[UR10][R8.64], R15 ;  /* 0x0000000f08003986 */ /* 0x0009e2000c10110a */
[----:B------:R-:W-:Y:S01]  /*ee80*/  ISETP.LT.AND P3, PT, R66, UR4, !P0 ;  /* 0x0000000442007c0c */ /* 0x000fe2000c761270 */
[----:B------:R-:W-:Y:S02]  /*ee90*/  ULDC UR4, c[0x0][0x22c] ;  /* 0x00008b0000047ab9 */ /* 0x000fe40000000800 */
[----:B------:R2:W-:Y:S01]  /*eea0*/  @P1 STG.E.U8 desc[UR10][R10.64], R3 ;  /* 0x000000030a001986 */ /* 0x0005e2000c10110a */
[C---:B------:R-:W-:Y:S02]  /*eeb0*/  IADD3 R12, P1, R16.reuse, R36, RZ ;  /* 0x00000024100c7210 */ /* 0x040fe40007f3e0ff */
[----:B------:R-:W-:Y:S01]  /*eec0*/  ISETP.LT.AND P2, PT, R67, UR4, !P0 ;  /* 0x0000000443007c0c */ /* 0x000fe2000c741270 */
[----:B------:R-:W-:Y:S01]  /*eed0*/  ULDC UR4, c[0x0][0x22c] ;  /* 0x00008b0000047ab9 */ /* 0x000fe20000000800 */
[----:B------:R-:W-:Y:S01]  /*eee0*/  LEA.HI.X.SX32 R13, R16, R37, 0x1, P1 ;  /* 0x00000025100d7211 */ /* 0x000fe200008f0eff */
[----:B0-----:R-:W-:Y:S01]  /*eef0*/  IMAD R16, R19, 0x2, R16 ;  /* 0x0000000213107824 */ /* 0x001fe200078e0210 */
[----:B----4-:R-:W-:-:S02]  /*ef00*/  PRMT R15, R5, 0x7772, RZ ;  /* 0x00007772050f7816 */ /* 0x010fc400000000ff */
[----:B------:R-:W-:Y:S01]  /*ef10*/  ISETP.LT.AND P1, PT, R0, UR4, !P0 ;  /* 0x0000000400007c0c */ /* 0x000fe2000c721270 */
[----:B------:R-:W-:Y:S01]  /*ef20*/  VIADD R0, R2, 0xfe ;  /* 0x000000fe02007836 */ /* 0x000fe20000000000 */
[----:B------:R-:W-:Y:S01]  /*ef30*/  ISETP.LT.AND P5, PT, R64, UR6, !P0 ;  /* 0x0000000640007c0c */ /* 0x000fe2000c7a1270 */
[----:B------:R0:W-:Y:S01]  /*ef40*/  @P6 STG.E.U8 desc[UR10][R12.64], R15 ;  /* 0x0000000f0c006986 */ /* 0x0001e2000c10110a */
[----:B--2---:R-:W-:Y:S01]  /*ef50*/  IMAD R10, R21, 0x2, R16 ;  /* 0x00000002150a7824 */ /* 0x004fe200078e0210 */
[-C--:B------:R-:W-:Y:S01]  /*ef60*/  IADD3 R2, P6, R16, R36.reuse, RZ ;  /* 0x0000002410027210 */ /* 0x080fe20007fde0ff */
[----:B------:R-:W-:Y:S01]  /*ef70*/  ULDC UR4, c[0x0][0x248] ;  /* 0x0000920000047ab9 */ /* 0x000fe20000000800 */
[C---:B------:R-:W-:Y:S01]  /*ef80*/  ISETP.LT.AND P0, PT, R0.reuse, UR5, !P0 ;  /* 0x0000000500007c0c */ /* 0x040fe2000c701270 */
[----:B------:R-:W-:Y:S01]  /*ef90*/  IMAD R14, R0, UR4, RZ ;  /* 0x00000004000e7c24 */ /* 0x000fe2000f8e02ff */
[----:B------:R-:W-:Y:S01]  /*efa0*/  LEA.HI.X.SX32 R3, R16, R37, 0x1, P6 ;  /* 0x0000002510037211 */ /* 0x000fe200030f0eff */
[----:B---3--:R-:W-:Y:S01]  /*efb0*/  IMAD R0, R17, 0x2, R10 ;  /* 0x0000000211007824 */ /* 0x008fe200078e020a */
[----:B------:R-:W-:-:S02]  /*efc0*/  IADD3 R8, P6, R10, R36, RZ ;  /* 0x000000240a087210 */ /* 0x000fc40007fde0ff */
[----:B------:R-:W-:Y:S01]  /*efd0*/  PRMT R21, R6, 0x7772, RZ ;  /* 0x0000777206157816 */ /* 0x000fe200000000ff */
[----:B-1----:R-:W-:Y:S01]  /*efe0*/  IMAD R11, R23, 0x2, R0 ;  /* 0x00000002170b7824 */ /* 0x002fe200078e0200 */
[----:B------:R-:W-:Y:S02]  /*eff0*/  LEA.HI.X.SX32 R9, R10, R37, 0x1, P6 ;  /* 0x000000250a097211 */ /* 0x000fe400030f0eff */
[----:B------:R-:W-:Y:S01]  /*f000*/  PRMT R19, R7, 0x7772, RZ ;  /* 0x0000777207137816 */ /* 0x000fe200000000ff */
[----:B0-----:R-:W-:Y:S01]  /*f010*/  IMAD R12, R18, 0x2, R11 ;  /* 0x00000002120c7824 */ /* 0x001fe200078e020b */
[----:B------:R-:W-:Y:S02]  /*f020*/  PRMT R17, R4, 0x7773, RZ ;  /* 0x0000777304117816 */ /* 0x000fe400000000ff */
[----:B------:R-:W-:Y:S01]  /*f030*/  IADD3 R4, P6, R0, R36, RZ ;  /* 0x0000002400047210 */ /* 0x000fe20007fde0ff */
[----:B------:R0:W-:Y:S01]  /*f040*/  @P5 STG.E.U8 desc[UR10][R2.64], R21 ;  /* 0x0000001502005986 */ /* 0x0001e2000c10110a */
[----:B------:R-:W-:-:S02]  /*f050*/  PRMT R13, R6, 0x7773, RZ ;  /* 0x00007773060d7816 */ /* 0x000fc400000000ff */
[----:B------:R-:W-:Y:S01]  /*f060*/  PRMT R15, R5, 0x7773, RZ ;  /* 0x00007773050f7816 */ /* 0x000fe200000000ff */
[----:B------:R1:W-:Y:S01]  /*f070*/  @P4 STG.E.U8 desc[UR10][R8.64], R19 ;  /* 0x0000001308004986 */ /* 0x0003e2000c10110a */
[-C--:B------:R-:W-:Y:S02]  /*f080*/  IADD3 R6, P5, R11, R36.reuse, RZ ;  /* 0x000000240b067210 */ /* 0x080fe40007fbe0ff */
[-C--:B------:R-:W-:Y:S02]  /*f090*/  IADD3 R10, P4, R14, R36.reuse, RZ ;  /* 0x000000240e0a7210 */ /* 0x080fe40007f9e0ff */
[----:B------:R-:W-:Y:S02]  /*f0a0*/  LEA.HI.X.SX32 R5, R0, R37, 0x1, P6 ;  /* 0x0000002500057211 */ /* 0x000fe400030f0eff */
[----:B------:R-:W-:Y:S02]  /*f0b0*/  IADD3 R36, P6, R12, R36, RZ ;  /* 0x000000240c247210 */ /* 0x000fe40007fde0ff */
[----:B0-----:R-:W-:-:S02]  /*f0c0*/  PRMT R3, R7, 0x7773, RZ ;  /* 0x0000777307037816 */ /* 0x001fc400000000ff */
[-C--:B------:R-:W-:Y:S02]  /*f0d0*/  LEA.HI.X.SX32 R7, R11, R37.reuse, 0x1, P5 ;  /* 0x000000250b077211 */ /* 0x080fe400028f0eff */
[-C--:B------:R-:W-:Y:S02]  /*f0e0*/  LEA.HI.X.SX32 R11, R14, R37.reuse, 0x1, P4 ;  /* 0x000000250e0b7211 */ /* 0x080fe400020f0eff */
[----:B------:R-:W-:Y:S01]  /*f0f0*/  LEA.HI.X.SX32 R37, R12, R37, 0x1, P6 ;  /* 0x000000250c257211 */ /* 0x000fe200030f0eff */
[----:B------:R1:W-:Y:S04]  /*f100*/  @P3 STG.E.U8 desc[UR10][R4.64], R17 ;  /* 0x0000001104003986 */ /* 0x0003e8000c10110a */
[----:B------:R1:W-:Y:S04]  /*f110*/  @P2 STG.E.U8 desc[UR10][R6.64], R15 ;  /* 0x0000000f06002986 */ /* 0x0003e8000c10110a */
[----:B------:R1:W-:Y:S01]  /*f120*/  @P1 STG.E.U8 desc[UR10][R36.64], R13 ;  /* 0x0000000d24001986 */ /* 0x0003e2000c10110a */
[----:B------:R-:W-:Y:S05]  /*f130*/  @!P0 EXIT ;  /* 0x000000000000894d */ /* 0x000fea0003800000 */
[----:B------:R-:W-:Y:S01]  /*f140*/  STG.E.U8 desc[UR10][R10.64], R3 ;  /* 0x000000030a007986 */ /* 0x000fe2000c10110a */
[----:B------:R-:W-:Y:S05]  /*f150*/  EXIT ;  /* 0x000000000000794d */ /* 0x000fea0003800000 */
.L_x_2:
[----:B------:R-:W-:-:S00]  /*f160*/  BRA `(.L_x_2) ;  /* 0xfffffffc00fc7947 */ /* 0x000fc0000383ffff */
[----:B------:R-:W-:-:S00]  /*f170*/  NOP ;  /* 0x0000000000007918 */ /* 0x000fc00000000000 */
        /* <DEDUP_REMOVED lines=8> */
.L_x_3:


//--------------------- .nv.shared.matmul_kernel  --------------------------
	.section	.nv.shared.matmul_kernel,"aw",@nobits
	.sectionflags	@""
	.align	16
	.zero		1024


//--------------------- .nv.shared.reserved.0     --------------------------
	.section	.nv.shared.reserved.0,"aw",@nobits
	.weak		__nv_reservedSMEM_offset_0_alias
	.size		__nv_reservedSMEM_offset_0_alias, 0, 0
	.other		__nv_reservedSMEM_offset_0_alias,@"STO_CUDA_RESERVED_SHARED STV_DEFAULT"
__nv_reservedSMEM_offset_0_alias:
	.zero		0


//--------------------- .nv.constant0.matmul_kernel --------------------------
	.section	.nv.constant0.matmul_kernel,"a",@progbits
	.sectionflags	@""
	.align	4
.nv.constant0.matmul_kernel:
	.zero		608


//--------------------- SYMBOLS --------------------------

	.type		.nv.reservedSmem.offset0,@object
	.size		.nv.reservedSmem.offset0,0x4
